	.target	sm_90a

	.elftype	@"ET_EXEC"


//--------------------- .note.nv.tkinfo           --------------------------
	.section	.note.nv.tkinfo,"",@"SHT_NOTE"
	.sectionflags	@"SHF_NOTE_NV_TKINFO"
	.tkinfo
        /*0018*/ 	.word	0x00000002
        /*0030*/ 	.string	""
        /*0030*/ 	.string	"ptxas"
        /*0030*/ 	.string	"Cuda compilation tools, release 13.0, V13.0.88"
        /*0030*/ 	.string	"Build cuda_13.0.r13.0/compiler.36424714_0"
        /*0030*/ 	.string	"-arch sm_90a -m 64 "



//--------------------- .note.nv.cuinfo           --------------------------
	.section	.note.nv.cuinfo,"",@"SHT_NOTE"
	.sectionflags	@"SHF_NOTE_NV_CUINFO"
        /*0018*/ 	.short	0x0002
        /*001a*/ 	.short	0x005a
        /*001c*/ 	.short	0x0082
	.zero		2


//--------------------- .nv.info                  --------------------------
	.section	.nv.info,"",@"SHT_CUDA_INFO"
	.align	4


	//----- nvinfo : EIATTR_REGCOUNT
	.align		4
        /*0000*/ 	.byte	0x04, 0x2f
        /*0002*/ 	.short	(.L_15 - .L_14)
	.align		4
.L_14:
        /*0004*/ 	.word	index@(_ZN7cutlass13device_kernelINS_4gemm6kernel13GemmUniversalIN4cute5tupleIJiiiiEEENS1_10collective13CollectiveMmaINS1_34MainloopSm90TmaGmmaWarpSpecializedILi6ENS5_IJNS4_1CILi2EEENSA_ILi1EEESC_EEENS1_35KernelTmaWarpSpecializedCooperativeEEENS5_IJNSA_ILi192EEENSA_ILi384EEENSA_ILi64EEEEEEaNS5_IJlSC_lEEEaSK_NS4_8TiledMMAINS4_8MMA_AtomIJNS4_4SM904GMMA27MMA_64x192x32_S32S8S8_SS_TNEEEENS4_6LayoutISD_NS5_IJSC_NSA_ILi0EEESS_EEEEENS5_IJNS4_10UnderscoreESV_SV_EEEEENS4_13SM90_TMA_LOADENS4_14ComposedLayoutINS4_7SwizzleILi2ELi4ELi3EEENS4_18smem_ptr_flag_bitsILi8EEENSR_INS5_IJNSA_ILi8EEESI_EEENS5_IJSI_SC_EEEEEEEvNS4_8identityENS4_23SM90_TMA_LOAD_MULTICASTES18_vS19_EENS_8epilogue10collective6detail29Sm90TmaWarpSpecializedAdapterINS1D_15DefaultEpilogueIaSK_SK_NS1C_6thread17LinearCombinationIaLi1EiiLNS1H_9ScaleType4KindE0ELNS_15FloatRoundStyleE2EaEENS1_15EpilogueDefaultEEEEEvvEEEEvNT_6ParamsE)
        /*0008*/ 	.word	0x000000a8


	//----- nvinfo : EIATTR_FRAME_SIZE
	.align		4
.L_15:
        /*000c*/ 	.byte	0x04, 0x11
        /*000e*/ 	.short	(.L_17 - .L_16)
	.align		4
.L_16:
        /*0010*/ 	.word	index@(_ZN7cutlass13device_kernelINS_4gemm6kernel13GemmUniversalIN4cute5tupleIJiiiiEEENS1_10collective13CollectiveMmaINS1_34MainloopSm90TmaGmmaWarpSpecializedILi6ENS5_IJNS4_1CILi2EEENSA_ILi1EEESC_EEENS1_35KernelTmaWarpSpecializedCooperativeEEENS5_IJNSA_ILi192EEENSA_ILi384EEENSA_ILi64EEEEEEaNS5_IJlSC_lEEEaSK_NS4_8TiledMMAINS4_8MMA_AtomIJNS4_4SM904GMMA27MMA_64x192x32_S32S8S8_SS_TNEEEENS4_6LayoutISD_NS5_IJSC_NSA_ILi0EEESS_EEEEENS5_IJNS4_10UnderscoreESV_SV_EEEEENS4_13SM90_TMA_LOADENS4_14ComposedLayoutINS4_7SwizzleILi2ELi4ELi3EEENS4_18smem_ptr_flag_bitsILi8EEENSR_INS5_IJNSA_ILi8EEESI_EEENS5_IJSI_SC_EEEEEEEvNS4_8identityENS4_23SM90_TMA_LOAD_MULTICASTES18_vS19_EENS_8epilogue10collective6detail29Sm90TmaWarpSpecializedAdapterINS1D_15DefaultEpilogueIaSK_SK_NS1C_6thread17LinearCombinationIaLi1EiiLNS1H_9ScaleType4KindE0ELNS_15FloatRoundStyleE2EaEENS1_15EpilogueDefaultEEEEEvvEEEEvNT_6ParamsE)
        /*0014*/ 	.word	0x000008f0


	//----- nvinfo : EIATTR_MIN_STACK_SIZE
	.align		4
.L_17:
        /*0018*/ 	.byte	0x04, 0x12
        /*001a*/ 	.short	(.L_19 - .L_18)
	.align		4
.L_18:
        /*001c*/ 	.word	index@(_ZN7cutlass13device_kernelINS_4gemm6kernel13GemmUniversalIN4cute5tupleIJiiiiEEENS1_10collective13CollectiveMmaINS1_34MainloopSm90TmaGmmaWarpSpecializedILi6ENS5_IJNS4_1CILi2EEENSA_ILi1EEESC_EEENS1_35KernelTmaWarpSpecializedCooperativeEEENS5_IJNSA_ILi192EEENSA_ILi384EEENSA_ILi64EEEEEEaNS5_IJlSC_lEEEaSK_NS4_8TiledMMAINS4_8MMA_AtomIJNS4_4SM904GMMA27MMA_64x192x32_S32S8S8_SS_TNEEEENS4_6LayoutISD_NS5_IJSC_NSA_ILi0EEESS_EEEEENS5_IJNS4_10UnderscoreESV_SV_EEEEENS4_13SM90_TMA_LOADENS4_14ComposedLayoutINS4_7SwizzleILi2ELi4ELi3EEENS4_18smem_ptr_flag_bitsILi8EEENSR_INS5_IJNSA_ILi8EEESI_EEENS5_IJSI_SC_EEEEEEEvNS4_8identityENS4_23SM90_TMA_LOAD_MULTICASTES18_vS19_EENS_8epilogue10collective6detail29Sm90TmaWarpSpecializedAdapterINS1D_15DefaultEpilogueIaSK_SK_NS1C_6thread17LinearCombinationIaLi1EiiLNS1H_9ScaleType4KindE0ELNS_15FloatRoundStyleE2EaEENS1_15EpilogueDefaultEEEEEvvEEEEvNT_6ParamsE)
        /*0020*/ 	.word	0x000008f0
.L_19:


//--------------------- .nv.compat                --------------------------
	.section	.nv.compat,"",@"SHT_CUDA_COMPAT_INFO"
	.align	4
        /*0000*/ 	.byte	0x02, 0x09, 0x01, 0x00, 0x02, 0x02, 0x04, 0x00, 0x02, 0x05, 0x05, 0x00, 0x03, 0x07, 0x01, 0x01
        /*0010*/ 	.byte	0x02, 0x03, 0x01, 0x00, 0x02, 0x06, 0x01, 0x00, 0x04, 0x0b, 0x08, 0x00, 0x00, 0x00, 0x00, 0x00
        /*0020*/ 	.byte	0x00, 0x00, 0x00, 0x00


//--------------------- .nv.info._ZN7cutlass13device_kernelINS_4gemm6kernel13GemmUniversalIN4cute5tupleIJiiiiEEENS1_10collective13CollectiveMmaINS1_34MainloopSm90TmaGmmaWarpSpecializedILi6ENS5_IJNS4_1CILi2EEENSA_ILi1EEESC_EEENS1_35KernelTmaWarpSpecializedCooperativeEEENS5_IJNSA_ILi192EEENSA_ILi384EEENSA_ILi64EEEEEEaNS5_IJlSC_lEEEaSK_NS4_8TiledMMAINS4_8MMA_AtomIJNS4_4SM904GMMA27MMA_64x192x32_S32S8S8_SS_TNEEEENS4_6LayoutISD_NS5_IJSC_NSA_ILi0EEESS_EEEEENS5_IJNS4_10UnderscoreESV_SV_EEEEENS4_13SM90_TMA_LOADENS4_14ComposedLayoutINS4_7SwizzleILi2ELi4ELi3EEENS4_18smem_ptr_flag_bitsILi8EEENSR_INS5_IJNSA_ILi8EEESI_EEENS5_IJSI_SC_EEEEEEEvNS4_8identityENS4_23SM90_TMA_LOAD_MULTICASTES18_vS19_EENS_8epilogue10collective6detail29Sm90TmaWarpSpecializedAdapterINS1D_15DefaultEpilogueIaSK_SK_NS1C_6thread17LinearCombinationIaLi1EiiLNS1H_9ScaleType4KindE0ELNS_15FloatRoundStyleE2EaEENS1_15EpilogueDefaultEEEEEvvEEEEvNT_6ParamsE --------------------------
	.section	.nv.info._ZN7cutlass13device_kernelINS_4gemm6kernel13GemmUniversalIN4cute5tupleIJiiiiEEENS1_10collective13CollectiveMmaINS1_34MainloopSm90TmaGmmaWarpSpecializedILi6ENS5_IJNS4_1CILi2EEENSA_ILi1EEESC_EEENS1_35KernelTmaWarpSpecializedCooperativeEEENS5_IJNSA_ILi192EEENSA_ILi384EEENSA_ILi64EEEEEEaNS5_IJlSC_lEEEaSK_NS4_8TiledMMAINS4_8MMA_AtomIJNS4_4SM904GMMA27MMA_64x192x32_S32S8S8_SS_TNEEEENS4_6LayoutISD_NS5_IJSC_NSA_ILi0EEESS_EEEEENS5_IJNS4_10UnderscoreESV_SV_EEEEENS4_13SM90_TMA_LOADENS4_14ComposedLayoutINS4_7SwizzleILi2ELi4ELi3EEENS4_18smem_ptr_flag_bitsILi8EEENSR_INS5_IJNSA_ILi8EEESI_EEENS5_IJSI_SC_EEEEEEEvNS4_8identityENS4_23SM90_TMA_LOAD_MULTICASTES18_vS19_EENS_8epilogue10collective6detail29Sm90TmaWarpSpecializedAdapterINS1D_15DefaultEpilogueIaSK_SK_NS1C_6thread17LinearCombinationIaLi1EiiLNS1H_9ScaleType4KindE0ELNS_15FloatRoundStyleE2EaEENS1_15EpilogueDefaultEEEEEvvEEEEvNT_6ParamsE,"",@"SHT_CUDA_INFO"
	.sectionflags	@""
	.align	4


	//----- nvinfo : EIATTR_CUDA_API_VERSION
	.align		4
        /*0000*/ 	.byte	0x04, 0x37
        /*0002*/ 	.short	(.L_21 - .L_20)
.L_20:
        /*0004*/ 	.word	0x00000082


	//----- nvinfo : EIATTR_KPARAM_INFO
	.align		4
.L_21:
        /*0008*/ 	.byte	0x04, 0x17
        /*000a*/ 	.short	(.L_23 - .L_22)
.L_22:
        /*000c*/ 	.word	0x00000000
        /*0010*/ 	.short	0x0000
        /*0012*/ 	.short	0x0070
        /*0014*/ 	.byte	0x00, 0xf0, 0x01, 0x10


	//----- nvinfo : EIATTR_SPARSE_MMA_MASK
	.align		4
.L_23:
        /*0018*/ 	.byte	0x03, 0x50
        /*001a*/ 	.short	0x0000


	//----- nvinfo : EIATTR_MAXREG_COUNT
	.align		4
        /*001c*/ 	.byte	0x03, 0x1b
        /*001e*/ 	.short	0x00a8


	//----- nvinfo : EIATTR_NUM_BARRIERS
	.align		4
        /*0020*/ 	.byte	0x02, 0x4c
        /*0022*/ 	.byte	0x01
	.zero		1


	//----- nvinfo : EIATTR_EXTERNS
	.align		4
        /*0024*/ 	.byte	0x04, 0x0f
        /*0026*/ 	.short	(.L_25 - .L_24)


	//   ....[0]....
	.align		4
.L_24:
        /*0028*/ 	.word	index@(__assertfail)


	//----- nvinfo : EIATTR_ANNOTATIONS
	.align		4
.L_25:
        /*002c*/ 	.byte	0x04, 0x55
        /*002e*/ 	.short	(.L_27 - .L_26)


	//   ....[0]....
.L_26:
        /*0030*/ 	.word	0x00000001
        /*0034*/ 	.byte	0xe0, 0x06, 0x00, 0x00, 0x01, 0x00, 0x00, 0x00, 0x10, 0x08, 0x00, 0x00, 0x01, 0x00, 0x00, 0x00
        /* <DEDUP_REMOVED lines=801> */
        /*3254*/ 	.byte	0x40, 0xdb, 0x01, 0x00, 0x01, 0x00, 0x00, 0x00, 0x50, 0xe1, 0x01, 0x00


	//----- nvinfo : EIATTR_MERCURY_ISA_VERSION
	.align		4
.L_27:
        /*3260*/ 	.byte	0x03, 0x5f
        /*3262*/ 	.short	0x0101


	//----- nvinfo : EIATTR_INT_WARP_WIDE_INSTR_OFFSETS
	.align		4
        /*3264*/ 	.byte	0x04, 0x31
        /*3266*/ 	.short	(.L_29 - .L_28)


	//   ....[0]....
.L_28:
        /*3268*/ 	.word	0x000004d0


	//   ....[1]....
        /*326c*/ 	.word	0x00000560


	//   ....[2]....
        /*3270*/ 	.word	0x000006b0


	//----- nvinfo : EIATTR_COOP_GROUP_MASK_REGIDS
	.align		4
.L_29:
        /*3274*/ 	.byte	0x04, 0x29
        /*3276*/ 	.short	(.L_31 - .L_30)


	//   ....[0]....
.L_30:
        /*3278*/ 	.word	0xffffffff


	//   ....[1]....
        /*327c*/ 	.word	0xffffffff


	//   ....[2]....
        /*3280*/ 	.word	0xffffffff


	//   ....[3]....
        /*3284*/ 	.word	0xffffffff


	//   ....[4]....
        /*3288*/ 	.word	0xffffffff


	//   ....[5]....
        /*328c*/ 	.word	0xffffffff


	//----- nvinfo : EIATTR_COOP_GROUP_INSTR_OFFSETS
	.align		4
.L_31:
        /*3290*/ 	.byte	0x04, 0x28
        /*3292*/ 	.short	(.L_33 - .L_32)


	//   ....[0]....
.L_32:
        /*3294*/ 	.word	0x00000070


	//   ....[1]....
        /*3298*/ 	.word	0x00000080


	//   ....[2]....
        /*329c*/ 	.word	0x00000140


	//   ....[3]....
        /*32a0*/ 	.word	0x00000320


	//   ....[4]....
        /*32a4*/ 	.word	0x00000860


	//   ....[5]....
        /*32a8*/ 	.word	0x00001320


	//----- nvinfo : EIATTR_REG_RECONFIG
	.align		4
.L_33:
        /*32ac*/ 	.byte	0x01, 0x54
	.zero		2


	//----- nvinfo : EIATTR_SYSCALL_OFFSETS
	.align		4
        /*32b0*/ 	.byte	0x04, 0x46
        /*32b2*/ 	.short	(.L_35 - .L_34)


	//   ....[0]....
.L_34:
        /*32b4*/ 	.word	0x000014e0


	//----- nvinfo : EIATTR_MBARRIER_INSTR_OFFSETS
	.align		4
.L_35:
        /*32b8*/ 	.byte	0x04, 0x39
        /*32ba*/ 	.short	(.L_37 - .L_36)


	//   ....[0]....
.L_36:
        /*32bc*/ 	.word	0x00000240
        /*32c0*/ 	.word	0x000000ff
        /*32c4*/ 	.word	0x00000000
        /*32c8*/ 	.short	0x0100
        /*32ca*/ 	.byte	0x08
	.zero		1


	//   ....[1]....
        /*32cc*/ 	.word	0x00000250
        /*32d0*/ 	.word	0x000000ff
        /*32d4*/ 	.word	0x00000030
        /*32d8*/ 	.short	0x0100
        /*32da*/ 	.byte	0x08
	.zero		1


	//   ....[2]....
        /*32dc*/ 	.word	0x00000260
        /*32e0*/ 	.word	0x000000ff
        /*32e4*/ 	.word	0x00000008
        /*32e8*/ 	.short	0x0100
        /*32ea*/ 	.byte	0x08
	.zero		1


	//   ....[3]....
        /*32ec*/ 	.word	0x00000270
        /*32f0*/ 	.word	0x000000ff
        /*32f4*/ 	.word	0x00000038
        /*32f8*/ 	.short	0x0100
        /*32fa*/ 	.byte	0x08
	.zero		1


	//   ....[4]....
        /*32fc*/ 	.word	0x00000280
        /*3300*/ 	.word	0x000000ff
        /*3304*/ 	.word	0x00000010
        /*3308*/ 	.short	0x0100
        /*330a*/ 	.byte	0x08
	.zero		1


	//   ....[5]....
        /*330c*/ 	.word	0x00000290
        /*3310*/ 	.word	0x000000ff
        /*3314*/ 	.word	0x00000040
        /*3318*/ 	.short	0x0100
        /*331a*/ 	.byte	0x08
	.zero		1


	//   ....[6]....
        /*331c*/ 	.word	0x000002a0
        /*3320*/ 	.word	0x000000ff
        /*3324*/ 	.word	0x00000018
        /*3328*/ 	.short	0x0100
        /*332a*/ 	.byte	0x08
	.zero		1


	//   ....[7]....
        /*332c*/ 	.word	0x000002b0
        /*3330*/ 	.word	0x000000ff
        /*3334*/ 	.word	0x00000048
        /*3338*/ 	.short	0x0100
        /*333a*/ 	.byte	0x08
	.zero		1


	//   ....[8]....
        /*333c*/ 	.word	0x000002c0
        /*3340*/ 	.word	0x000000ff
        /*3344*/ 	.word	0x00000020
        /*3348*/ 	.short	0x0100
        /*334a*/ 	.byte	0x08
	.zero		1


	//   ....[9]....
        /*334c*/ 	.word	0x000002d0
        /*3350*/ 	.word	0x000000ff
        /*3354*/ 	.word	0x00000050
        /*3358*/ 	.short	0x0100
        /*335a*/ 	.byte	0x08
	.zero		1


	//   ....[10]....
        /*335c*/ 	.word	0x000002e0
        /*3360*/ 	.word	0x000000ff
        /*3364*/ 	.word	0x00000028
        /*3368*/ 	.short	0x0100
        /*336a*/ 	.byte	0x08
	.zero		1


	//   ....[11]....
        /*336c*/ 	.word	0x000002f0
        /*3370*/ 	.word	0x000000ff
        /*3374*/ 	.word	0x00000058
        /*3378*/ 	.short	0x0100
        /*337a*/ 	.byte	0x08
	.zero		1


	//   ....[12]....
        /*337c*/ 	.word	0x00000740
        /*3380*/ 	.word	0x000000ff
        /*3384*/ 	.word	0x00000070
        /*3388*/ 	.short	0x0100
        /*338a*/ 	.byte	0x06
	.zero		1


	//   ....[13]....
        /*338c*/ 	.word	0x000007d0
        /*3390*/ 	.word	0x000000ff
        /*3394*/ 	.word	0x00000078
        /*3398*/ 	.short	0x0100
        /*339a*/ 	.byte	0x06
	.zero		1


	//   ....[14]....
        /*339c*/ 	.word	0x000015c0
        /*33a0*/ 	.word	0x00000003
        /*33a4*/ 	.word	0x00000000
        /*33a8*/ 	.short	0x010a
        /*33aa*/ 	.byte	0x3f
	.zero		1


	//   ....[15]....
        /*33ac*/ 	.word	0x00001600
        /*33b0*/ 	.word	0x00000003
        /*33b4*/ 	.word	0x00000000
        /*33b8*/ 	.short	0x010a
        /*33ba*/ 	.byte	0x3f
	.zero		1


	//   ....[16]....
        /*33bc*/ 	.word	0x000048d0
        /*33c0*/ 	.word	0x00000005
        /*33c4*/ 	.word	0x00000000
        /*33c8*/ 	.short	0x010a
        /*33ca*/ 	.byte	0x3f
	.zero		1


	//   ....[17]....
        /*33cc*/ 	.word	0x00004910
        /*33d0*/ 	.word	0x00000005
        /*33d4*/ 	.word	0x00000000
        /*33d8*/ 	.short	0x010a
        /*33da*/ 	.byte	0x3f
	.zero		1


	//   ....[18]....
        /*33dc*/ 	.word	0x00008520
        /*33e0*/ 	.word	0x00000005
        /*33e4*/ 	.word	0x00000000
        /*33e8*/ 	.short	0x0101
        /*33ea*/ 	.byte	0x3f
	.zero		1


	//   ....[19]....
        /*33ec*/ 	.word	0x00008740
        /*33f0*/ 	.word	0x00000000
        /*33f4*/ 	.word	0x00000000
        /*33f8*/ 	.short	0x0101
        /*33fa*/ 	.byte	0x3f
	.zero		1


	//   ....[20]....
        /*33fc*/ 	.word	0x0001d6c0
        /*3400*/ 	.word	0x0000000e
        /*3404*/ 	.word	0x00000030
        /*3408*/ 	.short	0x010a
        /*340a*/ 	.byte	0x3f
	.zero		1


	//   ....[21]....
        /*340c*/ 	.word	0x0001da50
        /*3410*/ 	.word	0x00000002
        /*3414*/ 	.word	0x00000078
        /*3418*/ 	.short	0x0101
        /*341a*/ 	.byte	0x3f
	.zero		1


	//   ....[22]....
        /*341c*/ 	.word	0x0001e200
        /*3420*/ 	.word	0x00000005
        /*3424*/ 	.word	0x00000000
        /*3428*/ 	.short	0x010a
        /*342a*/ 	.byte	0x3f
	.zero		1


	//   ....[23]....
        /*342c*/ 	.word	0x0001e290
        /*3430*/ 	.word	0x00000007
        /*3434*/ 	.word	0x00000000
        /*3438*/ 	.short	0x010a
        /*343a*/ 	.byte	0x3f
	.zero		1


	//   ....[24]....
        /*343c*/ 	.word	0x0001e320
        /*3440*/ 	.word	0x00000007
        /*3444*/ 	.word	0x00000000
        /*3448*/ 	.short	0x010a
        /*344a*/ 	.byte	0x3f
	.zero		1


	//   ....[25]....
        /*344c*/ 	.word	0x0001e3b0
        /*3450*/ 	.word	0x00000007
        /*3454*/ 	.word	0x00000000
        /*3458*/ 	.short	0x010a
        /*345a*/ 	.byte	0x3f
	.zero		1


	//   ....[26]....
        /*345c*/ 	.word	0x0001e440
        /*3460*/ 	.word	0x00000007
        /*3464*/ 	.word	0x00000000
        /*3468*/ 	.short	0x010a
        /*346a*/ 	.byte	0x3f
	.zero		1


	//   ....[27]....
        /*346c*/ 	.word	0x0001e4d0
        /*3470*/ 	.word	0x00000003
        /*3474*/ 	.word	0x00000000
        /*3478*/ 	.short	0x010a
        /*347a*/ 	.byte	0x3f
	.zero		1


	//   ....[28]....
        /*347c*/ 	.word	0x0001e530
        /*3480*/ 	.word	0x00000003
        /*3484*/ 	.word	0x00000000
        /*3488*/ 	.short	0x010a
        /*348a*/ 	.byte	0x3f
	.zero		1


	//   ....[29]....
        /*348c*/ 	.word	0x0001e580
        /*3490*/ 	.word	0x00000005
        /*3494*/ 	.word	0x00000000
        /*3498*/ 	.short	0x010a
        /*349a*/ 	.byte	0x3f
	.zero		1


	//   ....[30]....
        /*349c*/ 	.word	0x0001e650
        /*34a0*/ 	.word	0x0000000e
        /*34a4*/ 	.word	0x00000030
        /*34a8*/ 	.short	0x010a
        /*34aa*/ 	.byte	0x3f
	.zero		1


	//   ....[31]....
        /*34ac*/ 	.word	0x0001e720
        /*34b0*/ 	.word	0x00000005
        /*34b4*/ 	.word	0x00000000
        /*34b8*/ 	.short	0x010a
        /*34ba*/ 	.byte	0x3f
	.zero		1


	//   ....[32]....
        /*34bc*/ 	.word	0x0001e770
        /*34c0*/ 	.word	0x00000007
        /*34c4*/ 	.word	0x00000000
        /*34c8*/ 	.short	0x010a
        /*34ca*/ 	.byte	0x3f
	.zero		1


	//   ....[33]....
        /*34cc*/ 	.word	0x0001e7c0
        /*34d0*/ 	.word	0x00000007
        /*34d4*/ 	.word	0x00000000
        /*34d8*/ 	.short	0x010a
        /*34da*/ 	.byte	0x3f
	.zero		1


	//   ....[34]....
        /*34dc*/ 	.word	0x0001e810
        /*34e0*/ 	.word	0x00000007
        /*34e4*/ 	.word	0x00000000
        /*34e8*/ 	.short	0x010a
        /*34ea*/ 	.byte	0x3f
	.zero		1


	//   ....[35]....
        /*34ec*/ 	.word	0x0001e860
        /*34f0*/ 	.word	0x00000007
        /*34f4*/ 	.word	0x00000000
        /*34f8*/ 	.short	0x010a
        /*34fa*/ 	.byte	0x3f
	.zero		1


	//----- nvinfo : EIATTR_NUM_MBARRIERS
	.align		4
.L_37:
        /*34fc*/ 	.byte	0x03, 0x38
        /*34fe*/ 	.short	0x000e


	//----- nvinfo : EIATTR_EXIT_INSTR_OFFSETS
	.align		4
        /*3500*/ 	.byte	0x04, 0x1c
        /*3502*/ 	.short	(.L_39 - .L_38)


	//   ....[0]....
.L_38:
        /*3504*/ 	.word	0x000009e0


	//   ....[1]....
        /*3508*/ 	.word	0x00001240


	//   ....[2]....
        /*350c*/ 	.word	0x0001cd90


	//   ....[3]....
        /*3510*/ 	.word	0x0001d340


	//   ....[4]....
        /*3514*/ 	.word	0x0001e520


	//----- nvinfo : EIATTR_MAX_THREADS
	.align		4
.L_39:
        /*3518*/ 	.byte	0x04, 0x05
        /*351a*/ 	.short	(.L_41 - .L_40)
.L_40:
        /*351c*/ 	.word	0x00000180
        /*3520*/ 	.word	0x00000001
        /*3524*/ 	.word	0x00000001


	//----- nvinfo : EIATTR_CRS_STACK_SIZE
	.align		4
.L_41:
        /*3528*/ 	.byte	0x04, 0x1e
        /*352a*/ 	.short	(.L_43 - .L_42)
.L_42:
        /*352c*/ 	.word	0x00000000


	//----- nvinfo : EIATTR_CBANK_PARAM_SIZE
	.align		4
.L_43:
        /*3530*/ 	.byte	0x03, 0x19
        /*3532*/ 	.short	0x0470


	//----- nvinfo : EIATTR_PARAM_CBANK
	.align		4
        /*3534*/ 	.byte	0x04, 0x0a
        /*3536*/ 	.short	(.L_45 - .L_44)
	.align		4
.L_44:
        /*3538*/ 	.word	index@(.nv.constant0._ZN7cutlass13device_kernelINS_4gemm6kernel13GemmUniversalIN4cute5tupleIJiiiiEEENS1_10collective13CollectiveMmaINS1_34MainloopSm90TmaGmmaWarpSpecializedILi6ENS5_IJNS4_1CILi2EEENSA_ILi1EEESC_EEENS1_35KernelTmaWarpSpecializedCooperativeEEENS5_IJNSA_ILi192EEENSA_ILi384EEENSA_ILi64EEEEEEaNS5_IJlSC_lEEEaSK_NS4_8TiledMMAINS4_8MMA_AtomIJNS4_4SM904GMMA27MMA_64x192x32_S32S8S8_SS_TNEEEENS4_6LayoutISD_NS5_IJSC_NSA_ILi0EEESS_EEEEENS5_IJNS4_10UnderscoreESV_SV_EEEEENS4_13SM90_TMA_LOADENS4_14ComposedLayoutINS4_7SwizzleILi2ELi4ELi3EEENS4_18smem_ptr_flag_bitsILi8EEENSR_INS5_IJNSA_ILi8EEESI_EEENS5_IJSI_SC_EEEEEEEvNS4_8identityENS4_23SM90_TMA_LOAD_MULTICASTES18_vS19_EENS_8epilogue10collective6detail29Sm90TmaWarpSpecializedAdapterINS1D_15DefaultEpilogueIaSK_SK_NS1C_6thread17LinearCombinationIaLi1EiiLNS1H_9ScaleType4KindE0ELNS_15FloatRoundStyleE2EaEENS1_15EpilogueDefaultEEEEEvvEEEEvNT_6ParamsE)
        /*353c*/ 	.short	0x0210
        /*353e*/ 	.short	0x0470


	//----- nvinfo : EIATTR_SW_WAR
	.align		4
.L_45:
        /*3540*/ 	.byte	0x04, 0x36
        /*3542*/ 	.short	(.L_47 - .L_46)
.L_46:
        /*3544*/ 	.word	0x00000008
.L_47:


//--------------------- .nv.callgraph             --------------------------
	.section	.nv.callgraph,"",@"SHT_CUDA_CALLGRAPH"
	.align	4
	.sectionentsize	8
	.align		4
        /*0000*/ 	.word	0x00000000
	.align		4
        /*0004*/ 	.word	0xffffffff
	.align		4
        /*0008*/ 	.word	index@(_ZN7cutlass13device_kernelINS_4gemm6kernel13GemmUniversalIN4cute5tupleIJiiiiEEENS1_10collective13CollectiveMmaINS1_34MainloopSm90TmaGmmaWarpSpecializedILi6ENS5_IJNS4_1CILi2EEENSA_ILi1EEESC_EEENS1_35KernelTmaWarpSpecializedCooperativeEEENS5_IJNSA_ILi192EEENSA_ILi384EEENSA_ILi64EEEEEEaNS5_IJlSC_lEEEaSK_NS4_8TiledMMAINS4_8MMA_AtomIJNS4_4SM904GMMA27MMA_64x192x32_S32S8S8_SS_TNEEEENS4_6LayoutISD_NS5_IJSC_NSA_ILi0EEESS_EEEEENS5_IJNS4_10UnderscoreESV_SV_EEEEENS4_13SM90_TMA_LOADENS4_14ComposedLayoutINS4_7SwizzleILi2ELi4ELi3EEENS4_18smem_ptr_flag_bitsILi8EEENSR_INS5_IJNSA_ILi8EEESI_EEENS5_IJSI_SC_EEEEEEEvNS4_8identityENS4_23SM90_TMA_LOAD_MULTICASTES18_vS19_EENS_8epilogue10collective6detail29Sm90TmaWarpSpecializedAdapterINS1D_15DefaultEpilogueIaSK_SK_NS1C_6thread17LinearCombinationIaLi1EiiLNS1H_9ScaleType4KindE0ELNS_15FloatRoundStyleE2EaEENS1_15EpilogueDefaultEEEEEvvEEEEvNT_6ParamsE)
	.align		4
        /*000c*/ 	.word	index@(__assertfail)
	.align		4
        /*0010*/ 	.word	0x00000000
	.align		4
        /*0014*/ 	.word	0xfffffffe
	.align		4
        /*0018*/ 	.word	0x00000000
	.align		4
        /*001c*/ 	.word	0xfffffffd
	.align		4
        /*0020*/ 	.word	0x00000000
	.align		4
        /*0024*/ 	.word	0xfffffffc


//--------------------- .nv.constant4             --------------------------
	.section	.nv.constant4,"a",@progbits
	.align	8
	.align		8
.nv.constant4:
        /*0000*/ 	.dword	__assertfail
	.align		8
        /*0008*/ 	.dword	__unnamed_1
	.align		8
        /*0010*/ 	.dword	_ZN40_INTERNAL_f74efee1_4_k_cu_adeea5b6_145204cuda3std3__45__cpo5beginE
	.align		8
        /*0018*/ 	.dword	_ZN40_INTERNAL_f74efee1_4_k_cu_adeea5b6_145204cuda3std3__45__cpo3endE
	.align		8
        /*0020*/ 	.dword	_ZN40_INTERNAL_f74efee1_4_k_cu_adeea5b6_145204cuda3std3__45__cpo6cbeginE
	.align		8
        /*0028*/ 	.dword	_ZN40_INTERNAL_f74efee1_4_k_cu_adeea5b6_145204cuda3std3__45__cpo4cendE
	.align		8
        /*0030*/ 	.dword	_ZN40_INTERNAL_f74efee1_4_k_cu_adeea5b6_145204cuda3std3__442_GLOBAL__N__f74efee1_4_k_cu_adeea5b6_145206ignoreE
	.align		8
        /*0038*/ 	.dword	_ZN40_INTERNAL_f74efee1_4_k_cu_adeea5b6_145204cuda3std3__419piecewise_constructE
	.align		8
        /*0040*/ 	.dword	_ZN40_INTERNAL_f74efee1_4_k_cu_adeea5b6_145204cuda3std3__48in_placeE
	.align		8
        /*0048*/ 	.dword	_ZN40_INTERNAL_f74efee1_4_k_cu_adeea5b6_145204cuda3std6ranges3__45__cpo4swapE
	.align		8
        /*0050*/ 	.dword	_ZN40_INTERNAL_f74efee1_4_k_cu_adeea5b6_145204cuda3std6ranges3__45__cpo9iter_moveE
	.align		8
        /*0058*/ 	.dword	_ZN40_INTERNAL_f74efee1_4_k_cu_adeea5b6_145204cute7productE
	.align		8
        /*0060*/ 	.dword	_ZN40_INTERNAL_f74efee1_4_k_cu_adeea5b6_145204cute1_E
	.align		8
        /*0068*/ 	.dword	$str$22
	.align		8
        /*0070*/ 	.dword	$str$23


//--------------------- .text._ZN7cutlass13device_kernelINS_4gemm6kernel13GemmUniversalIN4cute5tupleIJiiiiEEENS1_10collective13CollectiveMmaINS1_34MainloopSm90TmaGmmaWarpSpecializedILi6ENS5_IJNS4_1CILi2EEENSA_ILi1EEESC_EEENS1_35KernelTmaWarpSpecializedCooperativeEEENS5_IJNSA_ILi192EEENSA_ILi384EEENSA_ILi64EEEEEEaNS5_IJlSC_lEEEaSK_NS4_8TiledMMAINS4_8MMA_AtomIJNS4_4SM904GMMA27MMA_64x192x32_S32S8S8_SS_TNEEEENS4_6LayoutISD_NS5_IJSC_NSA_ILi0EEESS_EEEEENS5_IJNS4_10UnderscoreESV_SV_EEEEENS4_13SM90_TMA_LOADENS4_14ComposedLayoutINS4_7SwizzleILi2ELi4ELi3EEENS4_18smem_ptr_flag_bitsILi8EEENSR_INS5_IJNSA_ILi8EEESI_EEENS5_IJSI_SC_EEEEEEEvNS4_8identityENS4_23SM90_TMA_LOAD_MULTICASTES18_vS19_EENS_8epilogue10collective6detail29Sm90TmaWarpSpecializedAdapterINS1D_15DefaultEpilogueIaSK_SK_NS1C_6thread17LinearCombinationIaLi1EiiLNS1H_9ScaleType4KindE0ELNS_15FloatRoundStyleE2EaEENS1_15EpilogueDefaultEEEEEvvEEEEvNT_6ParamsE --------------------------
	.section	.text._ZN7cutlass13device_kernelINS_4gemm6kernel13GemmUniversalIN4cute5tupleIJiiiiEEENS1_10collective13CollectiveMmaINS1_34MainloopSm90TmaGmmaWarpSpecializedILi6ENS5_IJNS4_1CILi2EEENSA_ILi1EEESC_EEENS1_35KernelTmaWarpSpecializedCooperativeEEENS5_IJNSA_ILi192EEENSA_ILi384EEENSA_ILi64EEEEEEaNS5_IJlSC_lEEEaSK_NS4_8TiledMMAINS4_8MMA_AtomIJNS4_4SM904GMMA27MMA_64x192x32_S32S8S8_SS_TNEEEENS4_6LayoutISD_NS5_IJSC_NSA_ILi0EEESS_EEEEENS5_IJNS4_10UnderscoreESV_SV_EEEEENS4_13SM90_TMA_LOADENS4_14ComposedLayoutINS4_7SwizzleILi2ELi4ELi3EEENS4_18smem_ptr_flag_bitsILi8EEENSR_INS5_IJNSA_ILi8EEESI_EEENS5_IJSI_SC_EEEEEEEvNS4_8identityENS4_23SM90_TMA_LOAD_MULTICASTES18_vS19_EENS_8epilogue10collective6detail29Sm90TmaWarpSpecializedAdapterINS1D_15DefaultEpilogueIaSK_SK_NS1C_6thread17LinearCombinationIaLi1EiiLNS1H_9ScaleType4KindE0ELNS_15FloatRoundStyleE2EaEENS1_15EpilogueDefaultEEEEEvvEEEEvNT_6ParamsE,"ax",@progbits
	.align	128
.text._ZN7cutlass13device_kernelINS_4gemm6kernel13GemmUniversalIN4cute5tupleIJiiiiEEENS1_10collective13CollectiveMmaINS1_34MainloopSm90TmaGmmaWarpSpecializedILi6ENS5_IJNS4_1CILi2EEENSA_ILi1EEESC_EEENS1_35KernelTmaWarpSpecializedCooperativeEEENS5_IJNSA_ILi192EEENSA_ILi384EEENSA_ILi64EEEEEEaNS5_IJlSC_lEEEaSK_NS4_8TiledMMAINS4_8MMA_AtomIJNS4_4SM904GMMA27MMA_64x192x32_S32S8S8_SS_TNEEEENS4_6LayoutISD_NS5_IJSC_NSA_ILi0EEESS_EEEEENS5_IJNS4_10UnderscoreESV_SV_EEEEENS4_13SM90_TMA_LOADENS4_14ComposedLayoutINS4_7SwizzleILi2ELi4ELi3EEENS4_18smem_ptr_flag_bitsILi8EEENSR_INS5_IJNSA_ILi8EEESI_EEENS5_IJSI_SC_EEEEEEEvNS4_8identityENS4_23SM90_TMA_LOAD_MULTICASTES18_vS19_EENS_8epilogue10collective6detail29Sm90TmaWarpSpecializedAdapterINS1D_15DefaultEpilogueIaSK_SK_NS1C_6thread17LinearCombinationIaLi1EiiLNS1H_9ScaleType4KindE0ELNS_15FloatRoundStyleE2EaEENS1_15EpilogueDefaultEEEEEvvEEEEvNT_6ParamsE:
        .type           _ZN7cutlass13device_kernelINS_4gemm6kernel13GemmUniversalIN4cute5tupleIJiiiiEEENS1_10collective13CollectiveMmaINS1_34MainloopSm90TmaGmmaWarpSpecializedILi6ENS5_IJNS4_1CILi2EEENSA_ILi1EEESC_EEENS1_35KernelTmaWarpSpecializedCooperativeEEENS5_IJNSA_ILi192EEENSA_ILi384EEENSA_ILi64EEEEEEaNS5_IJlSC_lEEEaSK_NS4_8TiledMMAINS4_8MMA_AtomIJNS4_4SM904GMMA27MMA_64x192x32_S32S8S8_SS_TNEEEENS4_6LayoutISD_NS5_IJSC_NSA_ILi0EEESS_EEEEENS5_IJNS4_10UnderscoreESV_SV_EEEEENS4_13SM90_TMA_LOADENS4_14ComposedLayoutINS4_7SwizzleILi2ELi4ELi3EEENS4_18smem_ptr_flag_bitsILi8EEENSR_INS5_IJNSA_ILi8EEESI_EEENS5_IJSI_SC_EEEEEEEvNS4_8identityENS4_23SM90_TMA_LOAD_MULTICASTES18_vS19_EENS_8epilogue10collective6detail29Sm90TmaWarpSpecializedAdapterINS1D_15DefaultEpilogueIaSK_SK_NS1C_6thread17LinearCombinationIaLi1EiiLNS1H_9ScaleType4KindE0ELNS_15FloatRoundStyleE2EaEENS1_15EpilogueDefaultEEEEEvvEEEEvNT_6ParamsE,@function
        .size           _ZN7cutlass13device_kernelINS_4gemm6kernel13GemmUniversalIN4cute5tupleIJiiiiEEENS1_10collective13CollectiveMmaINS1_34MainloopSm90TmaGmmaWarpSpecializedILi6ENS5_IJNS4_1CILi2EEENSA_ILi1EEESC_EEENS1_35KernelTmaWarpSpecializedCooperativeEEENS5_IJNSA_ILi192EEENSA_ILi384EEENSA_ILi64EEEEEEaNS5_IJlSC_lEEEaSK_NS4_8TiledMMAINS4_8MMA_AtomIJNS4_4SM904GMMA27MMA_64x192x32_S32S8S8_SS_TNEEEENS4_6LayoutISD_NS5_IJSC_NSA_ILi0EEESS_EEEEENS5_IJNS4_10UnderscoreESV_SV_EEEEENS4_13SM90_TMA_LOADENS4_14ComposedLayoutINS4_7SwizzleILi2ELi4ELi3EEENS4_18smem_ptr_flag_bitsILi8EEENSR_INS5_IJNSA_ILi8EEESI_EEENS5_IJSI_SC_EEEEEEEvNS4_8identityENS4_23SM90_TMA_LOAD_MULTICASTES18_vS19_EENS_8epilogue10collective6detail29Sm90TmaWarpSpecializedAdapterINS1D_15DefaultEpilogueIaSK_SK_NS1C_6thread17LinearCombinationIaLi1EiiLNS1H_9ScaleType4KindE0ELNS_15FloatRoundStyleE2EaEENS1_15EpilogueDefaultEEEEEvvEEEEvNT_6ParamsE,(.L_x_847 - _ZN7cutlass13device_kernelINS_4gemm6kernel13GemmUniversalIN4cute5tupleIJiiiiEEENS1_10collective13CollectiveMmaINS1_34MainloopSm90TmaGmmaWarpSpecializedILi6ENS5_IJNS4_1CILi2EEENSA_ILi1EEESC_EEENS1_35KernelTmaWarpSpecializedCooperativeEEENS5_IJNSA_ILi192EEENSA_ILi384EEENSA_ILi64EEEEEEaNS5_IJlSC_lEEEaSK_NS4_8TiledMMAINS4_8MMA_AtomIJNS4_4SM904GMMA27MMA_64x192x32_S32S8S8_SS_TNEEEENS4_6LayoutISD_NS5_IJSC_NSA_ILi0EEESS_EEEEENS5_IJNS4_10UnderscoreESV_SV_EEEEENS4_13SM90_TMA_LOADENS4_14ComposedLayoutINS4_7SwizzleILi2ELi4ELi3EEENS4_18smem_ptr_flag_bitsILi8EEENSR_INS5_IJNSA_ILi8EEESI_EEENS5_IJSI_SC_EEEEEEEvNS4_8identityENS4_23SM90_TMA_LOAD_MULTICASTES18_vS19_EENS_8epilogue10collective6detail29Sm90TmaWarpSpecializedAdapterINS1D_15DefaultEpilogueIaSK_SK_NS1C_6thread17LinearCombinationIaLi1EiiLNS1H_9ScaleType4KindE0ELNS_15FloatRoundStyleE2EaEENS1_15EpilogueDefaultEEEEEvvEEEEvNT_6ParamsE)
        .other          _ZN7cutlass13device_kernelINS_4gemm6kernel13GemmUniversalIN4cute5tupleIJiiiiEEENS1_10collective13CollectiveMmaINS1_34MainloopSm90TmaGmmaWarpSpecializedILi6ENS5_IJNS4_1CILi2EEENSA_ILi1EEESC_EEENS1_35KernelTmaWarpSpecializedCooperativeEEENS5_IJNSA_ILi192EEENSA_ILi384EEENSA_ILi64EEEEEEaNS5_IJlSC_lEEEaSK_NS4_8TiledMMAINS4_8MMA_AtomIJNS4_4SM904GMMA27MMA_64x192x32_S32S8S8_SS_TNEEEENS4_6LayoutISD_NS5_IJSC_NSA_ILi0EEESS_EEEEENS5_IJNS4_10UnderscoreESV_SV_EEEEENS4_13SM90_TMA_LOADENS4_14ComposedLayoutINS4_7SwizzleILi2ELi4ELi3EEENS4_18smem_ptr_flag_bitsILi8EEENSR_INS5_IJNSA_ILi8EEESI_EEENS5_IJSI_SC_EEEEEEEvNS4_8identityENS4_23SM90_TMA_LOAD_MULTICASTES18_vS19_EENS_8epilogue10collective6detail29Sm90TmaWarpSpecializedAdapterINS1D_15DefaultEpilogueIaSK_SK_NS1C_6thread17LinearCombinationIaLi1EiiLNS1H_9ScaleType4KindE0ELNS_15FloatRoundStyleE2EaEENS1_15EpilogueDefaultEEEEEvvEEEEvNT_6ParamsE,@"STO_CUDA_ENTRY STV_DEFAULT"
_ZN7cutlass13device_kernelINS_4gemm6kernel13GemmUniversalIN4cute5tupleIJiiiiEEENS1_10collective13CollectiveMmaINS1_34MainloopSm90TmaGmmaWarpSpecializedILi6ENS5_IJNS4_1CILi2EEENSA_ILi1EEESC_EEENS1_35KernelTmaWarpSpecializedCooperativeEEENS5_IJNSA_ILi192EEENSA_ILi384EEENSA_ILi64EEEEEEaNS5_IJlSC_lEEEaSK_NS4_8TiledMMAINS4_8MMA_AtomIJNS4_4SM904GMMA27MMA_64x192x32_S32S8S8_SS_TNEEEENS4_6LayoutISD_NS5_IJSC_NSA_ILi0EEESS_EEEEENS5_IJNS4_10UnderscoreESV_SV_EEEEENS4_13SM90_TMA_LOADENS4_14ComposedLayoutINS4_7SwizzleILi2ELi4ELi3EEENS4_18smem_ptr_flag_bitsILi8EEENSR_INS5_IJNSA_ILi8EEESI_EEENS5_IJSI_SC_EEEEEEEvNS4_8identityENS4_23SM90_TMA_LOAD_MULTICASTES18_vS19_EENS_8epilogue10collective6detail29Sm90TmaWarpSpecializedAdapterINS1D_15DefaultEpilogueIaSK_SK_NS1C_6thread17LinearCombinationIaLi1EiiLNS1H_9ScaleType4KindE0ELNS_15FloatRoundStyleE2EaEENS1_15EpilogueDefaultEEEEEvvEEEEvNT_6ParamsE:
[----:B------:R-:W0:Y:S02]  /*0000*/  LDC R1, c[0x0][0x28] ;  /* 0x00000a00ff017b82 */ /* 0x000e240000000800 */
[----:B0-----:R-:W-:Y:S01]  /*0010*/  VIADD R1, R1, 0xfffff710 ;  /* 0xfffff71001017836 */ /* 0x001fe20000000000 */
[----:B------:R-:W0:Y:S01]  /*0020*/  S2R R6, SR_TID.X ;  /* 0x0000000000067919 */ /* 0x000e220000002100 */
[----:B------:R-:W-:Y:S01]  /*0030*/  ELECT P0, URZ, PT ;  /* 0x00000000003f782f */ /* 0x000fe20003800000 */
[----:B------:R-:W-:Y:S01]  /*0040*/  BSSY B0, `(.L_x_0) ;  /* 0x000000f000007945 */ /* 0x000fe20003800000 */
[--C-:B0-----:R-:W-:Y:S02]  /*0050*/  SHF.R.U32.HI R0, RZ, 0x5, R6.reuse ;  /* 0x00000005ff007819 */ /* 0x101fe40000011606 */
[----:B------:R-:W-:-:S03]  /*0060*/  SHF.R.U32.HI R3, RZ, 0x7, R6 ;  /* 0x00000007ff037819 */ /* 0x000fc60000011606 */
[----:B------:R-:W0:Y:S04]  /*0070*/  SHFL.IDX PT, R2, R0, RZ, 0x1f ;  /* 0x00001fff00027589 */ /* 0x000e2800000e0000 */
[----:B------:R1:W2:Y:S01]  /*0080*/  SHFL.IDX PT, R4, R3, RZ, 0x1f ;  /* 0x00001fff03047589 */ /* 0x0002a200000e0000 */
[----:B0-----:R-:W-:-:S13]  /*0090*/  ISETP.NE.OR P0, PT, R2, RZ, !P0 ;  /* 0x000000ff0200720c */ /* 0x001fda0004705670 */
[----:B-12---:R-:W-:Y:S05]  /*00a0*/  @P0 BRA `(.L_x_1) ;  /* 0x0000000000200947 */ /* 0x006fea0003800000 */
[----:B------:R-:W-:Y:S02]  /*00b0*/  ULDC.64 UR4, c[0x0][0x198] ;  /* 0x0000660000047ab9 */ /* 0x000fe40000000a00 */
[----:B------:R-:W-:Y:S02]  /*00c0*/  UIADD3 UR6, UP0, UR4, 0xf0, URZ ;  /* 0x000000f004067890 */ /* 0x000fe4000ff1e03f */
[----:B------:R-:W-:Y:S02]  /*00d0*/  UIADD3 UR4, UP1, UR4, 0x1f0, URZ ;  /* 0x000001f004047890 */ /* 0x000fe4000ff3e03f */
[----:B------:R-:W-:Y:S02]  /*00e0*/  UIADD3.X UR7, URZ, UR5, URZ, UP0, !UPT ;  /* 0x000000053f077290 */ /* 0x000fe400087fe43f */
[----:B------:R-:W-:-:S07]  /*00f0*/  UIADD3.X UR5, URZ, UR5, URZ, UP1, !UPT ;  /* 0x000000053f057290 */ /* 0x000fce0008ffe43f */
[----:B------:R0:W-:Y:S02]  /*0100*/  UTMACCTL.PF [UR6] ;  /* 0x00000000060079b9 */ /* 0x0001e40008040000 */
[----:B------:R0:W-:Y:S02]  /*0110*/  UTMACCTL.PF [UR4] ;  /* 0x00000000040079b9 */ /* 0x0001e40008040000 */
[----:B0-----:R-:W-:Y:S01]  /*0120*/  NOP ;  /* 0x0000000000007918 */ /* 0x001fe20000000000 */
.L_x_1:
[----:B------:R-:W-:Y:S05]  /*0130*/  BSYNC B0 ;  /* 0x0000000000007941 */ /* 0x000fea0003800000 */
.L_x_0:
[----:B------:R-:W0:Y:S02]  /*0140*/  SHFL.IDX PT, R3, R0, RZ, 0x1f ;  /* 0x00001fff00037589 */ /* 0x000e2400000e0000 */
[----:B0-----:R-:W-:-:S13]  /*0150*/  ISETP.NE.AND P0, PT, R3, RZ, PT ;  /* 0x000000ff0300720c */ /* 0x001fda0003f05270 */
[----:B------:R-:W-:Y:S05]  /*0160*/  @P0 BRA `(.L_x_2) ;  /* 0x0000000000680947 */ /* 0x000fea0003800000 */
[----:B------:R-:W0:Y:S01]  /*0170*/  S2UR UR8, SR_CgaCtaId ;  /* 0x00000000000879c3 */ /* 0x000e220000008800 */
[----:B------:R-:W-:Y:S01]  /*0180*/  UMOV UR4, 0x400 ;  /* 0x0000040000047882 */ /* 0x000fe20000000000 */
[----:B------:R-:W-:Y:S01]  /*0190*/  UMOV UR5, 0x1 ;  /* 0x0000000100057882 */ /* 0x000fe20000000000 */
[----:B------:R-:W-:Y:S01]  /*01a0*/  UMOV UR6, 0x4 ;  /* 0x0000000400067882 */ /* 0x000fe20000000000 */
[----:B------:R-:W-:Y:S01]  /*01b0*/  ELECT P0, URZ, PT ;  /* 0x00000000003f782f */ /* 0x000fe20003800000 */
[----:B------:R-:W-:-:S04]  /*01c0*/  UIADD3 UR6, -UR6, 0x100000, URZ ;  /* 0x0010000006067890 */ /* 0x000fc8000fffe13f */
[----:B------:R-:W-:Y:S02]  /*01d0*/  USHF.L.U32 UR7, UR6, 0xb, URZ ;  /* 0x0000000b06077899 */ /* 0x000fe4000800063f */
[----:B------:R-:W-:Y:S02]  /*01e0*/  USHF.L.U32 UR6, UR6, 0x1, URZ ;  /* 0x0000000106067899 */ /* 0x000fe4000800063f */
[----:B0-----:R-:W-:Y:S02]  /*01f0*/  ULEA UR8, UR8, UR4, 0x18 ;  /* 0x0000000408087291 */ /* 0x001fe4000f8ec03f */
[----:B------:R-:W-:-:S04]  /*0200*/  UIADD3 UR4, -UR5, 0x100000, URZ ;  /* 0x0010000005047890 */ /* 0x000fc8000fffe13f */
[----:B------:R-:W-:Y:S02]  /*0210*/  USHF.L.U32 UR5, UR4, 0xb, URZ ;  /* 0x0000000b04057899 */ /* 0x000fe4000800063f */
[----:B------:R-:W-:Y:S01]  /*0220*/  USHF.L.U32 UR4, UR4, 0x1, URZ ;  /* 0x0000000104047899 */ /* 0x000fe2000800063f */
[----:B------:R-:W0:Y:S11]  /*0230*/  FENCE.VIEW.ASYNC.S ;  /* 0x00000000000073c6 */ /* 0x000e360000000000 */
[----:B0-----:R0:W1:Y:S01]  /*0240*/  SYNCS.EXCH.64 URZ, [UR8], UR4 ;  /* 0x00000004083f75b2 */ /* 0x0010620008000100 */
[----:B------:R0:W2:Y:S01]  /*0250*/  SYNCS.EXCH.64 URZ, [UR8+0x30], UR6 ;  /* 0x00003006083f75b2 */ /* 0x0000a20008000100 */
[----:B------:R0:W3:Y:S01]  /*0260*/  SYNCS.EXCH.64 URZ, [UR8+0x8], UR4 ;  /* 0x00000804083f75b2 */ /* 0x0000e20008000100 */
[----:B------:R0:W4:Y:S01]  /*0270*/  SYNCS.EXCH.64 URZ, [UR8+0x38], UR6 ;  /* 0x00003806083f75b2 */ /* 0x0001220008000100 */
[----:B------:R0:W0:Y:S01]  /*0280*/  SYNCS.EXCH.64 URZ, [UR8+0x10], UR4 ;  /* 0x00001004083f75b2 */ /* 0x0000220008000100 */
[----:B------:R0:W0:Y:S01]  /*0290*/  SYNCS.EXCH.64 URZ, [UR8+0x40], UR6 ;  /* 0x00004006083f75b2 */ /* 0x0000220008000100 */
[----:B------:R0:W0:Y:S01]  /*02a0*/  SYNCS.EXCH.64 URZ, [UR8+0x18], UR4 ;  /* 0x00001804083f75b2 */ /* 0x0000220008000100 */
[----:B------:R0:W0:Y:S01]  /*02b0*/  SYNCS.EXCH.64 URZ, [UR8+0x48], UR6 ;  /* 0x00004806083f75b2 */ /* 0x0000220008000100 */
[----:B------:R0:W0:Y:S01]  /*02c0*/  SYNCS.EXCH.64 URZ, [UR8+0x20], UR4 ;  /* 0x00002004083f75b2 */ /* 0x0000220008000100 */
[----:B------:R0:W0:Y:S01]  /*02d0*/  SYNCS.EXCH.64 URZ, [UR8+0x50], UR6 ;  /* 0x00005006083f75b2 */ /* 0x0000220008000100 */
[----:B------:R0:W0:Y:S01]  /*02e0*/  SYNCS.EXCH.64 URZ, [UR8+0x28], UR4 ;  /* 0x00002804083f75b2 */ /* 0x0000220008000100 */
[----:B------:R0:W0:Y:S01]  /*02f0*/  SYNCS.EXCH.64 URZ, [UR8+0x58], UR6 ;  /* 0x00005806083f75b2 */ /* 0x0000220008000100 */
[----:B------:R-:W-:Y:S01]  /*0300*/  NOP ;  /* 0x0000000000007918 */ /* 0x000fe20000000000 */
.L_x_2:
[----:B------:R-:W-:Y:S01]  /*0310*/  SHF.R.S32.HI R5, RZ, 0x1f, R6 ;  /* 0x0000001fff057819 */ /* 0x000fe20000011406 */
[----:B------:R-:W5:Y:S01]  /*0320*/  SHFL.IDX PT, R0, R0, RZ, 0x1f ;  /* 0x00001fff00007589 */ /* 0x000f6200000e0000 */
[----:B0-----:R-:W0:Y:S01]  /*0330*/  S2UR UR8, SR_CTAID.X ;  /* 0x00000000000879c3 */ /* 0x001e220000002500 */
[----:B------:R-:W-:Y:S02]  /*0340*/  ELECT P0, URZ, PT ;  /* 0x00000000003f782f */ /* 0x000fe40003800000 */
[----:B------:R-:W-:Y:S01]  /*0350*/  LEA.HI R5, R5, R6, RZ, 0x7 ;  /* 0x0000000605057211 */ /* 0x000fe200078f38ff */
[----:B------:R-:W-:Y:S01]  /*0360*/  ULDC UR4, c[0x0][0x150] ;  /* 0x0000540000047ab9 */ /* 0x000fe20000000800 */
[----:B------:R-:W-:Y:S01]  /*0370*/  NOP ;  /* 0x0000000000007918 */ /* 0x000fe20000000000 */
[----:B------:R-:W-:Y:S01]  /*0380*/  NOP ;  /* 0x0000000000007918 */ /* 0x000fe20000000000 */
[----:B------:R-:W-:Y:S01]  /*0390*/  LOP3.LUT R5, R5, 0xffffff80, RZ, 0xc0, !PT ;  /* 0xffffff8005057812 */ /* 0x000fe200078ec0ff */
[----:B------:R-:W-:Y:S01]  /*03a0*/  IMAD.MOV.U32 R19, RZ, RZ, 0x1 ;  /* 0x00000001ff137424 */ /* 0x000fe200078e00ff */
[----:B------:R-:W1:Y:S01]  /*03b0*/  LDC R10, c[0x0][0x144] ;  /* 0x00005100ff0a7b82 */ /* 0x000e620000000800 */
[----:B------:R-:W-:-:S02]  /*03c0*/  ISETP.NE.AND P3, PT, R4, RZ, PT ;  /* 0x000000ff0400720c */ /* 0x000fc40003f65270 */
[----:B------:R-:W-:Y:S02]  /*03d0*/  IMAD.IADD R7, R6, 0x1, -R5 ;  /* 0x0000000106077824 */ /* 0x000fe400078e0a05 */
[----:B------:R-:W2:Y:S03]  /*03e0*/  S2R R6, SR_CTAID.Y ;  /* 0x0000000000067919 */ /* 0x000ea60000002600 */
[----:B------:R-:W-:Y:S01]  /*03f0*/  SHF.R.S32.HI R8, RZ, 0x1f, R7 ;  /* 0x0000001fff087819 */ /* 0x000fe20000011407 */
[----:B------:R-:W3:Y:S03]  /*0400*/  LDC R13, c[0x0][0x140] ;  /* 0x00005000ff0d7b82 */ /* 0x000ee60000000800 */
[----:B------:R-:W-:Y:S02]  /*0410*/  LEA.HI R8, R8, R7, RZ, 0x3 ;  /* 0x0000000708087211 */ /* 0x000fe400078f18ff */
[----:B-----5:R-:W-:-:S02]  /*0420*/  ISETP.NE.OR P0, PT, R0, RZ, !P0 ;  /* 0x000000ff0000720c */ /* 0x020fc40004705670 */
[--C-:B------:R-:W-:Y:S02]  /*0430*/  SHF.R.S32.HI R0, RZ, 0x3, R8.reuse ;  /* 0x00000003ff007819 */ /* 0x100fe40000011408 */
[----:B------:R-:W-:Y:S02]  /*0440*/  SHF.R.S32.HI R5, RZ, 0x1f, R8 ;  /* 0x0000001fff057819 */ /* 0x000fe40000011408 */
[----:B------:R-:W-:Y:S02]  /*0450*/  SHF.R.S32.HI R8, RZ, 0x1f, R3 ;  /* 0x0000001fff087819 */ /* 0x000fe40000011403 */
[----:B0-----:R-:W-:Y:S02]  /*0460*/  I2FP.F32.U32 R9, UR8 ;  /* 0x0000000800097c45 */ /* 0x001fe40008201000 */
[----:B------:R-:W-:Y:S02]  /*0470*/  LEA.HI R5, R5, R0, RZ, 0x2 ;  /* 0x0000000005057211 */ /* 0x000fe400078f10ff */
[----:B------:R-:W-:Y:S01]  /*0480*/  LEA.HI R8, R8, R3, RZ, 0x2 ;  /* 0x0000000308087211 */ /* 0x000fe200078f10ff */
[----:B------:R-:W-:Y:S01]  /*0490*/  FMUL R9, R9, UR4 ;  /* 0x0000000409097c20 */ /* 0x000fe20008400000 */
[----:B------:R-:W-:Y:S01]  /*04a0*/  LOP3.LUT R5, R5, 0xfffffffc, RZ, 0xc0, !PT ;  /* 0xfffffffc05057812 */ /* 0x000fe200078ec0ff */
[----:B------:R-:W-:Y:S01]  /*04b0*/  ULDC UR4, c[0x0][0x154] ;  /* 0x0000550000047ab9 */ /* 0x000fe20000000800 */
[----:B------:R-:W-:Y:S01]  /*04c0*/  LOP3.LUT R8, R8, 0x3ffffffc, RZ, 0xc0, !PT ;  /* 0x3ffffffc08087812 */ /* 0x000fe200078ec0ff */
[----:B------:R-:W-:Y:S01]  /*04d0*/  VOTEU.ALL UP0, P0 ;  /* 0x00000000003f7886 */ /* 0x000fe20000000000 */
[----:B---3--:R-:W-:Y:S01]  /*04e0*/  ISETP.EQ.U32.AND P2, PT, R13, 0x1, PT ;  /* 0x000000010d00780c */ /* 0x008fe20003f42070 */
[----:B------:R-:W0:Y:S01]  /*04f0*/  F2I.U32.TRUNC.NTZ R9, R9 ;  /* 0x0000000900097305 */ /* 0x000e22000020f000 */
[----:B------:R-:W-:Y:S01]  /*0500*/  IADD3 R8, R3, -R8, RZ ;  /* 0x8000000803087210 */ /* 0x000fe20007ffe0ff */
[----:B------:R-:W-:Y:S01]  /*0510*/  IMAD.IADD R5, R0, 0x1, -R5 ;  /* 0x0000000100057824 */ /* 0x000fe200078e0a05 */
[----:B--2---:R-:W-:Y:S01]  /*0520*/  I2FP.F32.U32 R3, R6 ;  /* 0x0000000600037245 */ /* 0x004fe20000201000 */
[----:B------:R-:W2:Y:S01]  /*0530*/  @!UP0 S2UR UR7, SR_CgaCtaId ;  /* 0x00000000000789c3 */ /* 0x000ea20000008800 */
[----:B------:R-:W-:Y:S01]  /*0540*/  @!UP0 UMOV UR6, 0x400 ;  /* 0x0000040000068882 */ /* 0x000fe20000000000 */
[----:B------:R-:W-:Y:S01]  /*0550*/  IMAD R8, R8, 0x4, R5 ;  /* 0x0000000408087824 */ /* 0x000fe200078e0205 */
[----:B------:R-:W-:Y:S01]  /*0560*/  VOTEU.ALL UP1, P0 ;  /* 0x00000000003f7886 */ /* 0x000fe20000020000 */
[----:B------:R-:W-:Y:S01]  /*0570*/  FMUL R12, R3, UR4 ;  /* 0x00000004030c7c20 */ /* 0x000fe20008400000 */
[----:B------:R-:W-:-:S02]  /*0580*/  UMOV UR4, 0x20 ;  /* 0x0000002000047882 */ /* 0x000fc40000000000 */
[----:B------:R-:W-:Y:S01]  /*0590*/  LEA.HI R0, R8, R8, RZ, 0x1 ;  /* 0x0000000808007211 */ /* 0x000fe200078f08ff */
[----:B------:R-:W3:Y:S01]  /*05a0*/  LDC R5, c[0x0][0x148] ;  /* 0x00005200ff057b82 */ /* 0x000ee20000000800 */
[----:B------:R-:W-:-:S04]  /*05b0*/  @!UP0 UIADD3 UR4, -UR4, 0x100000, URZ ;  /* 0x0010000004048890 */ /* 0x000fc8000fffe13f */
[----:B------:R-:W-:Y:S02]  /*05c0*/  @!UP0 USHF.L.U32 UR5, UR4, 0xb, URZ ;  /* 0x0000000b04058899 */ /* 0x000fe4000800063f */
[----:B------:R-:W-:Y:S01]  /*05d0*/  @!UP0 USHF.L.U32 UR4, UR4, 0x1, URZ ;  /* 0x0000000104048899 */ /* 0x000fe2000800063f */
[----:B------:R-:W5:Y:S01]  /*05e0*/  F2I.U32.TRUNC.NTZ R12, R12 ;  /* 0x0000000c000c7305 */ /* 0x000f62000020f000 */
[----:B------:R-:W-:Y:S01]  /*05f0*/  LOP3.LUT R11, R0, 0xfffffffe, RZ, 0xc0, !PT ;  /* 0xfffffffe000b7812 */ /* 0x000fe200078ec0ff */
[----:B0-----:R-:W-:Y:S01]  /*0600*/  IMAD.MOV R15, RZ, RZ, -R9 ;  /* 0x000000ffff0f7224 */ /* 0x001fe200078e0a09 */
[----:B------:R-:W-:-:S03]  /*0610*/  SHF.R.S32.HI R9, RZ, 0x1f, R2 ;  /* 0x0000001fff097819 */ /* 0x000fc60000011402 */
[----:B-1----:R-:W-:Y:S01]  /*0620*/  IMAD R3, R10, R15, UR8 ;  /* 0x000000080a037e24 */ /* 0x002fe2000f8e020f */
[----:B------:R-:W-:Y:S01]  /*0630*/  LEA.HI R9, R9, R2, RZ, 0x2 ;  /* 0x0000000209097211 */ /* 0x000fe200078f10ff */
[C---:B------:R-:W-:Y:S01]  /*0640*/  IMAD.IADD R0, R8.reuse, 0x1, -R11 ;  /* 0x0000000108007824 */ /* 0x040fe200078e0a0b */
[----:B------:R-:W-:Y:S02]  /*0650*/  SHF.L.U32 R11, R8, 0x2, RZ ;  /* 0x00000002080b7819 */ /* 0x000fe400000006ff */
[----:B------:R-:W-:Y:S02]  /*0660*/  LOP3.LUT R9, R9, 0xfffffffc, RZ, 0xc0, !PT ;  /* 0xfffffffc09097812 */ /* 0x000fe400078ec0ff */
[----:B------:R-:W-:Y:S01]  /*0670*/  ISETP.NE.AND P4, PT, R0, R3, PT ;  /* 0x000000030000720c */ /* 0x000fe20003f85270 */
[----:B--2---:R-:W-:Y:S01]  /*0680*/  @!UP0 ULEA UR6, UR7, UR6, 0x18 ;  /* 0x0000000607068291 */ /* 0x004fe2000f8ec03f */
[----:B------:R-:W-:Y:S01]  /*0690*/  LOP3.LUT R16, R8, 0xc, R11, 0x78, !PT ;  /* 0x0000000c08107812 */ /* 0x000fe200078e780b */
[----:B------:R-:W-:Y:S01]  /*06a0*/  IMAD.IADD R0, R2, 0x1, -R9 ;  /* 0x0000000102007824 */ /* 0x000fe200078e0a09 */
[----:B------:R-:W-:Y:S01]  /*06b0*/  VOTEU.ALL UP0, P0 ;  /* 0x00000000003f7886 */ /* 0x000fe20000000000 */
[----:B-----5:R-:W-:Y:S01]  /*06c0*/  IMAD.MOV R14, RZ, RZ, -R12 ;  /* 0x000000ffff0e7224 */ /* 0x020fe200078e0a0c */
[----:B------:R-:W-:Y:S01]  /*06d0*/  IADD3 R12, R4, -0x1, RZ ;  /* 0xffffffff040c7810 */ /* 0x000fe20007ffe0ff */
[----:B------:R0:W-:Y:S01]  /*06e0*/  STL [R1+0x300], R16 ;  /* 0x0003001001007387 */ /* 0x0001e20000100800 */
[----:B------:R-:W-:Y:S01]  /*06f0*/  ISETP.NE.AND P1, PT, R0, 0x3, PT ;  /* 0x000000030000780c */ /* 0x000fe20003f25270 */
[----:B---3--:R-:W-:Y:S01]  /*0700*/  IMAD R9, R5, R14, R6 ;  /* 0x0000000e05097224 */ /* 0x008fe200078e0206 */
[----:B------:R-:W-:-:S02]  /*0710*/  ISETP.GE.U32.AND P6, PT, R12, 0x2, PT ;  /* 0x000000020c00780c */ /* 0x000fc40003fc6070 */
[----:B------:R-:W-:Y:S01]  /*0720*/  ISETP.EQ.OR P1, PT, R0, RZ, !P1 ;  /* 0x000000ff0000720c */ /* 0x000fe20004f22670 */
[----:B------:R-:W1:Y:S02]  /*0730*/  FENCE.VIEW.ASYNC.S ;  /* 0x00000000000073c6 */ /* 0x000e640000000000 */
[----:B-1----:R0:W1:Y:S01]  /*0740*/  @!UP0 SYNCS.EXCH.64 URZ, [UR6+0x70], UR4 ;  /* 0x00007004063f85b2 */ /* 0x0020620008000100 */
[----:B------:R-:W-:Y:S02]  /*0750*/  @P4 LEA.HI R2, R16, R16, RZ, 0x1 ;  /* 0x0000001010024211 */ /* 0x000fe400078f08ff */
[----:B------:R-:W-:Y:S02]  /*0760*/  ISETP.EQ.AND P1, PT, R4, RZ, P1 ;  /* 0x000000ff0400720c */ /* 0x000fe40000f22270 */
[----:B------:R-:W-:Y:S02]  /*0770*/  @P4 SHF.R.S32.HI R2, RZ, 0x1, R2 ;  /* 0x00000001ff024819 */ /* 0x000fe40000011402 */
[----:B------:R-:W-:-:S02]  /*0780*/  LOP3.LUT P0, RZ, R7, 0x7, RZ, 0xc0, !PT ;  /* 0x0000000707ff7812 */ /* 0x000fc4000780c0ff */
[----:B------:R-:W-:Y:S02]  /*0790*/  @P4 ISETP.NE.AND P5, PT, R2, R9, PT ;  /* 0x000000090200420c */ /* 0x000fe40003fa5270 */
[----:B------:R-:W-:Y:S02]  /*07a0*/  SEL R2, RZ, 0x1, !P1 ;  /* 0x00000001ff027807 */ /* 0x000fe40004800000 */
[----:B------:R-:W-:Y:S02]  /*07b0*/  ISETP.LT.U32.AND P0, PT, R16, 0x2, !P0 ;  /* 0x000000021000780c */ /* 0x000fe40004701070 */
[----:B------:R-:W-:Y:S01]  /*07c0*/  SEL R2, R2, 0x2, P6 ;  /* 0x0000000202027807 */ /* 0x000fe20003000000 */
[----:B------:R0:W2:Y:S01]  /*07d0*/  @!UP1 SYNCS.EXCH.64 URZ, [UR6+0x78], UR4 ;  /* 0x00007804063f95b2 */ /* 0x0000a20008000100 */
[----:B------:R-:W-:Y:S01]  /*07e0*/  SEL R4, RZ, 0x1, !P0 ;  /* 0x00000001ff047807 */ /* 0x000fe20004000000 */
[----:B------:R-:W-:Y:S01]  /*07f0*/  NOP ;  /* 0x0000000000007918 */ /* 0x000fe20000000000 */
[----:B------:R-:W-:Y:S01]  /*0800*/  @P4 SEL R19, RZ, 0x1, P5 ;  /* 0x00000001ff134807 */ /* 0x000fe20002800000 */
[----:B------:R0:W-:Y:S03]  /*0810*/  STL [R1+0x304], R2 ;  /* 0x0003040201007387 */ /* 0x0001e60000100800 */
[----:B------:R-:W-:Y:S01]  /*0820*/  LOP3.LUT R19, R19, R4, RZ, 0xc0, !PT ;  /* 0x0000000413137212 */ /* 0x000fe200078ec0ff */
[----:B-1----:R-:W-:Y:S06]  /*0830*/  @!P2 BRA `(.L_x_3) ;  /* 0x000000000008a947 */ /* 0x002fec0003800000 */
[----:B--2-4-:R-:W-:Y:S01]  /*0840*/  UCGABAR_ARV ;  /* 0x00000000000079c7 */ /* 0x014fe20008000000 */
[----:B------:R-:W-:Y:S05]  /*0850*/  BRA `(.L_x_4) ;  /* 0x0000000000047947 */ /* 0x000fea0003800000 */
.L_x_3:
[----:B--2-4-:R-:W-:Y:S01]  /*0860*/  NOP ;  /* 0x0000000000007918 */ /* 0x014fe20000000000 */
.L_x_4:
[----:B0-----:R-:W0:Y:S01]  /*0870*/  LDC R2, c[0x0][0x65c] ;  /* 0x00019700ff027b82 */ /* 0x001e220000000800 */
[----:B------:R-:W-:Y:S01]  /*0880*/  MOV R9, RZ ;  /* 0x000000ff00097202 */ /* 0x000fe20000000f00 */
[----:B------:R-:W-:Y:S01]  /*0890*/  IMAD.U32 R8, RZ, RZ, UR8 ;  /* 0x00000008ff087e24 */ /* 0x000fe2000f8e00ff */
[----:B0-----:R-:W-:-:S13]  /*08a0*/  ISETP.NE.AND P1, PT, R2, 0x1, PT ;  /* 0x000000010200780c */ /* 0x001fda0003f25270 */
[----:B------:R-:W0:Y:S01]  /*08b0*/  @P1 LDC R11, c[0x0][0x10] ;  /* 0x00000400ff0b1b82 */ /* 0x000e220000000800 */
[----:B------:R-:W-:Y:S02]  /*08c0*/  @P1 IMAD.MOV.U32 R7, RZ, RZ, RZ ;  /* 0x000000ffff071224 */ /* 0x000fe400078e00ff */
[----:B------:R-:W-:-:S05]  /*08d0*/  @P1 IMAD.MOV.U32 R15, RZ, RZ, RZ ;  /* 0x000000ffff0f1224 */ /* 0x000fca00078e00ff */
[----:B------:R-:W1:Y:S01]  /*08e0*/  @!P1 LDC R13, c[0x0][0xc] ;  /* 0x00000300ff0d9b82 */ /* 0x000e620000000800 */
[----:B0-----:R-:W-:-:S04]  /*08f0*/  @P1 IMAD.WIDE.U32 R10, R11, UR8, R6 ;  /* 0x000000080b0a1c25 */ /* 0x001fc8000f8e0006 */
[----:B------:R-:W-:Y:S02]  /*0900*/  @P1 IMAD.MOV.U32 R4, RZ, RZ, R10 ;  /* 0x000000ffff041224 */ /* 0x000fe400078e000a */
[----:B------:R-:W-:Y:S02]  /*0910*/  @P1 IMAD.IADD R24, R11, 0x1, R15 ;  /* 0x000000010b181824 */ /* 0x000fe400078e020f */
[----:B-1----:R-:W-:-:S04]  /*0920*/  @!P1 IMAD.WIDE.U32 R8, R6, R13, R8 ;  /* 0x0000000d06089225 */ /* 0x002fc800078e0008 */
[----:B------:R-:W-:Y:S01]  /*0930*/  @!P1 IMAD.MOV.U32 R4, RZ, RZ, R8 ;  /* 0x000000ffff049224 */ /* 0x000fe200078e0008 */
[----:B------:R-:W-:-:S04]  /*0940*/  @!P1 MOV R24, R9 ;  /* 0x0000000900189202 */ /* 0x000fc80000000f00 */
[----:B------:R0:W-:Y:S04]  /*0950*/  STL [R1+0x30c], R4 ;  /* 0x00030c0401007387 */ /* 0x0001e80000100800 */
[----:B------:R0:W-:Y:S01]  /*0960*/  STL [R1+0x308], R24 ;  /* 0x0003081801007387 */ /* 0x0001e20000100800 */
[----:B------:R-:W-:Y:S05]  /*0970*/  @!P2 BRA `(.L_x_5) ;  /* 0x00000000000ca947 */ /* 0x000fea0003800000 */
[----:B------:R-:W-:Y:S01]  /*0980*/  UCGABAR_WAIT ;  /* 0x0000000000007dc7 */ /* 0x000fe20008000000 */
[----:B------:R-:W-:Y:S01]  /*0990*/  CCTL.IVALL ;  /* 0x00000000ff00798f */ /* 0x000fe20002000000 */
[----:B------:R-:W-:Y:S05]  /*09a0*/  BRA `(.L_x_6) ;  /* 0x0000000000047947 */ /* 0x000fea0003800000 */
.L_x_5:
[----:B------:R-:W-:Y:S06]  /*09b0*/  BAR.SYNC.DEFER_BLOCKING 0x0 ;  /* 0x0000000000007b1d */ /* 0x000fec0000010000 */
.L_x_6:
[----:B------:R-:W-:Y:S05]  /*09c0*/  @!P3 BRA `(.L_x_7) ;  /* 0x000001c000f4b947 */ /* 0x000fea0003800000 */
[----:B------:R-:W-:-:S13]  /*09d0*/  ISETP.GT.U32.AND P0, PT, R12, 0x1, PT ;  /* 0x000000010c00780c */ /* 0x000fda0003f04070 */
[----:B------:R-:W-:Y:S05]  /*09e0*/  @P0 EXIT ;  /* 0x000000000000094d */ /* 0x000fea0003800000 */
[----:B------:R-:W-:Y:S01]  /*09f0*/  IMAD.MOV.U32 R2, RZ, RZ, -0x1 ;  /* 0xffffffffff027424 */ /* 0x000fe200078e00ff */
[----:B------:R-:W-:Y:S01]  /*0a00*/  ULDC.64 UR4, c[0x0][0x650] ;  /* 0x0001940000047ab9 */ /* 0x000fe20000000a00 */
[----:B------:R-:W-:Y:S01]  /*0a10*/  PRMT R0, RZ, 0x7610, R0 ;  /* 0x00007610ff007816 */ /* 0x000fe20000000000 */
[----:B------:R-:W-:Y:S01]  /*0a20*/  IMAD.MOV.U32 R23, RZ, RZ, -0x1 ;  /* 0xffffffffff177424 */ /* 0x000fe200078e00ff */
[----:B------:R-:W-:Y:S01]  /*0a30*/  ISETP.GE.U32.AND P0, PT, R4, UR4, PT ;  /* 0x0000000404007c0c */ /* 0x000fe2000bf06070 */
[----:B------:R1:W-:Y:S01]  /*0a40*/  STL [R1+0x310], R2 ;  /* 0x0003100201007387 */ /* 0x0003e20000100800 */
[----:B------:R-:W-:Y:S02]  /*0a50*/  IMAD.MOV.U32 R22, RZ, RZ, -0x1 ;  /* 0xffffffffff167424 */ /* 0x000fe400078e00ff */
[----:B------:R-:W-:-:S13]  /*0a60*/  ISETP.GE.U32.AND.EX P0, PT, R24, UR5, PT, P0 ;  /* 0x0000000518007c0c */ /* 0x000fda000bf06100 */
[----:B-1----:R-:W-:Y:S05]  /*0a70*/  @P0 BRA `(.L_x_8) ;  /* 0x0000000400380947 */ /* 0x002fea0003800000 */
[----:B------:R-:W1:Y:S01]  /*0a80*/  LDC.64 R16, c[0x0][0x628] ;  /* 0x00018a00ff107b82 */ /* 0x000e620000000a00 */
[----:B------:R-:W-:Y:S01]  /*0a90*/  MOV R8, R4 ;  /* 0x0000000400087202 */ /* 0x000fe20000000f00 */
[----:B------:R-:W-:-:S06]  /*0aa0*/  IMAD.MOV.U32 R9, RZ, RZ, R24 ;  /* 0x000000ffff097224 */ /* 0x000fcc00078e0018 */
[----:B------:R-:W2:Y:S08]  /*0ab0*/  LDC R0, c[0x0][0x630] ;  /* 0x00018c00ff007b82 */ /* 0x000eb00000000800 */
[----:B------:R-:W3:Y:S01]  /*0ac0*/  LDC.64 R20, c[0x0][0x620] ;  /* 0x00018800ff147b82 */ /* 0x000ee20000000a00 */
[----:B-1----:R-:W-:-:S04]  /*0ad0*/  ISETP.NE.U32.AND P0, PT, R16, RZ, PT ;  /* 0x000000ff1000720c */ /* 0x002fc80003f05070 */
[----:B------:R-:W-:-:S13]  /*0ae0*/  ISETP.NE.AND.EX P0, PT, R17, RZ, PT, P0 ;  /* 0x000000ff1100720c */ /* 0x000fda0003f05300 */
[----:B--23--:R-:W-:Y:S05]  /*0af0*/  @!P0 BRA `(.L_x_9) ;  /* 0x0000000000288947 */ /* 0x00cfea0003800000 */
[----:B------:R-:W1:Y:S02]  /*0b00*/  LDC R13, c[0x0][0x634] ;  /* 0x00018d00ff0d7b82 */ /* 0x000e640000000800 */
[----:B-1----:R-:W-:-:S05]  /*0b10*/  IADD3 R13, P0, R4, R13, RZ ;  /* 0x0000000d040d7210 */ /* 0x002fca0007f1e0ff */
[----:B------:R-:W-:-:S04]  /*0b20*/  IMAD.X R15, RZ, RZ, R24, P0 ;  /* 0x000000ffff0f7224 */ /* 0x000fc800000e0618 */
[----:B------:R-:W-:-:S04]  /*0b30*/  IMAD.WIDE.U32 R8, R15, R16, RZ ;  /* 0x000000100f087225 */ /* 0x000fc800078e00ff */
[----:B------:R-:W-:-:S04]  /*0b40*/  IMAD.WIDE.U32 R10, P0, R13, R17, R8 ;  /* 0x000000110d0a7225 */ /* 0x000fc80007800008 */
[----:B------:R-:W-:Y:S01]  /*0b50*/  IMAD.WIDE.U32 R8, R13, R16, RZ ;  /* 0x000000100d087225 */ /* 0x000fe200078e00ff */
[----:B------:R-:W-:-:S03]  /*0b60*/  MOV R12, R11 ;  /* 0x0000000b000c7202 */ /* 0x000fc60000000f00 */
[----:B------:R-:W-:Y:S01]  /*0b70*/  IMAD.X R13, RZ, RZ, RZ, P0 ;  /* 0x000000ffff0d7224 */ /* 0x000fe200000e06ff */
[----:B------:R-:W-:-:S05]  /*0b80*/  IADD3 RZ, P0, R9, R10, RZ ;  /* 0x0000000a09ff7210 */ /* 0x000fca0007f1e0ff */
[----:B------:R-:W-:-:S08]  /*0b90*/  IMAD.WIDE.U32.X R8, R15, R17, R12, P0 ;  /* 0x000000110f087225 */ /* 0x000fd000000e040c */
.L_x_9:
[-CC-:B------:R-:W-:Y:S01]  /*0ba0*/  SHF.R.U64 R18, R8, R0.reuse, R9.reuse ;  /* 0x0000000008127219 */ /* 0x180fe20000001209 */
[----:B------:R-:W1:Y:S01]  /*0bb0*/  LDC.64 R22, c[0x0][0x640] ;  /* 0x00019000ff167b82 */ /* 0x000e620000000a00 */
[----:B------:R-:W-:Y:S01]  /*0bc0*/  SHF.R.U32.HI R0, RZ, R0, R9 ;  /* 0x00000000ff007219 */ /* 0x000fe20000011609 */
[----:B------:R-:W-:Y:S01]  /*0bd0*/  IMAD.MOV.U32 R8, RZ, RZ, R4 ;  /* 0x000000ffff087224 */ /* 0x000fe200078e0004 */
[----:B------:R-:W-:Y:S02]  /*0be0*/  IADD3 R7, P0, RZ, -R18, RZ ;  /* 0x80000012ff077210 */ /* 0x000fe40007f1e0ff */
[----:B------:R-:W-:-:S03]  /*0bf0*/  MOV R12, 0x1 ;  /* 0x00000001000c7802 */ /* 0x000fc60000000f00 */
[----:B------:R-:W2:Y:S01]  /*0c00*/  LDC R2, c[0x0][0x618] ;  /* 0x00018600ff027b82 */ /* 0x000ea20000000800 */
[----:B------:R-:W-:-:S04]  /*0c10*/  IMAD.X R9, RZ, RZ, ~R0, P0 ;  /* 0x000000ffff097224 */ /* 0x000fc800000e0e00 */
[----:B------:R-:W-:Y:S01]  /*0c20*/  IMAD R0, R9, R20, RZ ;  /* 0x0000001409007224 */ /* 0x000fe200078e02ff */
[----:B------:R-:W-:Y:S02]  /*0c30*/  MOV R9, R24 ;  /* 0x0000001800097202 */ /* 0x000fe40000000f00 */
[----:B------:R-:W3:Y:S01]  /*0c40*/  LDC R11, c[0x0][0x608] ;  /* 0x00018200ff0b7b82 */ /* 0x000ee20000000800 */
[----:B------:R-:W-:-:S04]  /*0c50*/  IMAD.WIDE.U32 R8, R7, R20, R8 ;  /* 0x0000001407087225 */ /* 0x000fc800078e0008 */
[----:B------:R-:W-:-:S03]  /*0c60*/  IMAD R7, R7, R21, R0 ;  /* 0x0000001507077224 */ /* 0x000fc600078e0200 */
[----:B------:R-:W4:Y:S01]  /*0c70*/  LDC R17, c[0x0][0x658] ;  /* 0x00019600ff117b82 */ /* 0x000f220000000800 */
[----:B-1----:R-:W-:Y:S01]  /*0c80*/  ISETP.NE.U32.AND P0, PT, R22, RZ, PT ;  /* 0x000000ff1600720c */ /* 0x002fe20003f05070 */
[----:B------:R-:W-:Y:S02]  /*0c90*/  IMAD.MOV.U32 R0, RZ, RZ, -0x1 ;  /* 0xffffffffff007424 */ /* 0x000fe400078e00ff */
[----:B------:R-:W-:Y:S01]  /*0ca0*/  IMAD.IADD R7, R9, 0x1, R7 ;  /* 0x0000000109077824 */ /* 0x000fe200078e0207 */
[----:B------:R-:W-:Y:S01]  /*0cb0*/  ISETP.NE.AND.EX P0, PT, R23, RZ, PT, P0 ;  /* 0x000000ff1700720c */ /* 0x000fe20003f05300 */
[----:B------:R-:W-:Y:S02]  /*0cc0*/  IMAD R20, R5, R14, R6 ;  /* 0x0000000e05147224 */ /* 0x000fe400078e0206 */
[----:B------:R-:W1:Y:S01]  /*0cd0*/  LDC R15, c[0x0][0x600] ;  /* 0x00018000ff0f7b82 */ /* 0x000e620000000800 */
[-CC-:B--2---:R-:W-:Y:S02]  /*0ce0*/  SHF.R.U64 R13, R8, R2.reuse, R7.reuse ;  /* 0x00000002080d7219 */ /* 0x184fe40000001207 */
[----:B------:R-:W-:-:S05]  /*0cf0*/  SHF.R.U32.HI R2, RZ, R2, R7 ;  /* 0x00000002ff027219 */ /* 0x000fca0000011607 */
[----:B------:R-:W2:Y:S01]  /*0d00*/  LDC R10, c[0x0][0x648] ;  /* 0x00019200ff0a7b82 */ /* 0x000ea20000000800 */
[-CC-:B---3--:R-:W-:Y:S02]  /*0d10*/  SHF.R.U64 R25, R13, R11.reuse, R2.reuse ;  /* 0x0000000b0d197219 */ /* 0x188fe40000001202 */
[----:B------:R-:W-:-:S05]  /*0d20*/  SHF.R.U32.HI R2, RZ, R11, R2 ;  /* 0x0000000bff027219 */ /* 0x000fca0000011602 */
[----:B------:R-:W3:Y:S01]  /*0d30*/  LDC R21, c[0x0][0x638] ;  /* 0x00018e00ff157b82 */ /* 0x000ee20000000800 */
[-CC-:B----4-:R-:W-:Y:S02]  /*0d40*/  SHF.R.U64 R14, R25, R17.reuse, R2.reuse ;  /* 0x00000011190e7219 */ /* 0x190fe40000001202 */
[-C--:B------:R-:W-:Y:S02]  /*0d50*/  SHF.L.U32 R0, R0, R17.reuse, RZ ;  /* 0x0000001100007219 */ /* 0x080fe400000006ff */
[----:B------:R-:W-:Y:S01]  /*0d60*/  SHF.R.U32.HI R5, RZ, R17, R2 ;  /* 0x00000011ff057219 */ /* 0x000fe20000011602 */
[----:B0-----:R-:W-:Y:S01]  /*0d70*/  IMAD.MOV.U32 R4, RZ, RZ, R14 ;  /* 0x000000ffff047224 */ /* 0x001fe200078e000e */
[----:B------:R-:W-:Y:S01]  /*0d80*/  LOP3.LUT R2, RZ, R0, RZ, 0x33, !PT ;  /* 0x00000000ff027212 */ /* 0x000fe200078e33ff */
[----:B------:R-:W0:Y:S01]  /*0d90*/  LDC R16, c[0x0][0x610] ;  /* 0x00018400ff107b82 */ /* 0x000e220000000800 */
[----:B------:R-:W-:Y:S05]  /*0da0*/  @!P0 BRA `(.L_x_10) ;  /* 0x0000000000288947 */ /* 0x000fea0003800000 */
[----:B------:R-:W4:Y:S02]  /*0db0*/  LDC R9, c[0x0][0x64c] ;  /* 0x00019300ff097b82 */ /* 0x000f240000000800 */
[----:B----4-:R-:W-:-:S05]  /*0dc0*/  IADD3 R9, P0, R14, R9, RZ ;  /* 0x000000090e097210 */ /* 0x010fca0007f1e0ff */
[----:B------:R-:W-:-:S04]  /*0dd0*/  IMAD.X R11, RZ, RZ, R5, P0 ;  /* 0x000000ffff0b7224 */ /* 0x000fc800000e0605 */
[----:B------:R-:W-:-:S04]  /*0de0*/  IMAD.WIDE.U32 R4, R11, R22, RZ ;  /* 0x000000160b047225 */ /* 0x000fc800078e00ff */
[----:B------:R-:W-:-:S04]  /*0df0*/  IMAD.WIDE.U32 R6, P0, R9, R23, R4 ;  /* 0x0000001709067225 */ /* 0x000fc80007800004 */
[----:B------:R-:W-:Y:S01]  /*0e00*/  IMAD.WIDE.U32 R4, R9, R22, RZ ;  /* 0x0000001609047225 */ /* 0x000fe200078e00ff */
[----:B------:R-:W-:-:S03]  /*0e10*/  IADD3.X R9, RZ, RZ, RZ, P0, !PT ;  /* 0x000000ffff097210 */ /* 0x000fc600007fe4ff */
[----:B------:R-:W-:Y:S01]  /*0e20*/  IMAD.MOV.U32 R8, RZ, RZ, R7 ;  /* 0x000000ffff087224 */ /* 0x000fe200078e0007 */
[----:B------:R-:W-:-:S05]  /*0e30*/  IADD3 RZ, P0, R5, R6, RZ ;  /* 0x0000000605ff7210 */ /* 0x000fca0007f1e0ff */
[----:B------:R-:W-:-:S08]  /*0e40*/  IMAD.WIDE.U32.X R4, R11, R23, R8, P0 ;  /* 0x000000170b047225 */ /* 0x000fd000000e0408 */
.L_x_10:
[----:B--2---:R-:W-:Y:S01]  /*0e50*/  SHF.R.U64 R4, R4, R10, R5 ;  /* 0x0000000a04047219 */ /* 0x004fe20000001205 */
[----:B------:R-:W-:Y:S01]  /*0e60*/  IMAD.MOV.U32 R22, RZ, RZ, R18 ;  /* 0x000000ffff167224 */ /* 0x000fe200078e0012 */
[----:B------:R-:W-:Y:S02]  /*0e70*/  SHF.L.U32 R0, R12, R17, RZ ;  /* 0x000000110c007219 */ /* 0x000fe400000006ff */
[----:B------:R-:W-:Y:S01]  /*0e80*/  LOP3.LUT R5, R25, R2, RZ, 0xc0, !PT ;  /* 0x0000000219057212 */ /* 0x000fe200078ec0ff */
[----:B-1----:R-:W-:Y:S01]  /*0e90*/  VIADD R2, R15, 0xffffffff ;  /* 0xffffffff0f027836 */ /* 0x002fe20000000000 */
[----:B------:R-:W-:Y:S02]  /*0ea0*/  IADD3 R6, -R4, RZ, RZ ;  /* 0x000000ff04067210 */ /* 0x000fe40007ffe1ff */
[----:B------:R-:W-:Y:S01]  /*0eb0*/  SEL R3, R3, R20, !P1 ;  /* 0x0000001403037207 */ /* 0x000fe20004800000 */
[----:B------:R-:W-:Y:S01]  /*0ec0*/  IMAD R4, R0, R4, R5 ;  /* 0x0000000400047224 */ /* 0x000fe200078e0205 */
[----:B------:R-:W-:Y:S01]  /*0ed0*/  LOP3.LUT R2, R13, R2, RZ, 0xc0, !PT ;  /* 0x000000020d027212 */ /* 0x000fe200078ec0ff */
[----:B---3--:R-:W-:-:S02]  /*0ee0*/  IMAD R0, R6, R21, R14 ;  /* 0x0000001506007224 */ /* 0x008fc400078e020e */
[----:B0-----:R-:W-:Y:S02]  /*0ef0*/  IMAD R3, R4, R16, R3 ;  /* 0x0000001004037224 */ /* 0x001fe400078e0203 */
[----:B------:R-:W-:Y:S02]  /*0f00*/  IMAD.MOV.U32 R4, RZ, RZ, 0x1 ;  /* 0x00000001ff047424 */ /* 0x000fe400078e00ff */
[----:B------:R-:W-:-:S03]  /*0f10*/  IMAD R2, R0, R15, R2 ;  /* 0x0000000f00027224 */ /* 0x000fc600078e0202 */
[----:B------:R-:W-:Y:S02]  /*0f20*/  PRMT R0, R4, 0x7610, R0 ;  /* 0x0000761004007816 */ /* 0x000fe40000000000 */
[----:B------:R-:W-:Y:S02]  /*0f30*/  SEL R4, R2, R3, !P1 ;  /* 0x0000000302047207 */ /* 0x000fe40004800000 */
[----:B------:R-:W-:-:S03]  /*0f40*/  SEL R23, R3, R2, !P1 ;  /* 0x0000000203177207 */ /* 0x000fc60004800000 */
[----:B------:R1:W-:Y:S04]  /*0f50*/  STL [R1+0x310], R4 ;  /* 0x0003100401007387 */ /* 0x0003e80000100800 */
.L_x_8:
[----:B------:R-:W-:-:S08]  /*0f60*/  NOP ;  /* 0x0000000000007918 */ /* 0x000fd00000000000 */
[----:B------:R-:W2:Y:S02]  /*0f70*/  USETMAXREG.TRY_ALLOC.CTAPOOL UP0, 0xf0 ;  /* 0x000000f0000079c8 */ /* 0x000ea40008000600 */
[----:B--2---:R-:W-:-:S13]  /*0f80*/  PLOP3.LUT P0, PT, PT, PT, UP0, 0x80, 0x0 ;  /* 0x000000000000781c */ /* 0x004fda0003f0f008 */
[----:B------:R-:W-:Y:S05]  /*0f90*/  @!P0 BRA `(.L_x_8) ;  /* 0xfffffffc00f08947 */ /* 0x000fea000383ffff */
[----:B------:R-:W-:Y:S01]  /*0fa0*/  ULDC.64 UR4, c[0x0][0x598] ;  /* 0x0001660000047ab9 */ /* 0x000fe20000000a00 */
[----:B------:R-:W-:Y:S01]  /*0fb0*/  ULDC.64 UR36, c[0x0][0x208] ;  /* 0x0000820000247ab9 */ /* 0x000fe20000000a00 */
[----:B------:R-:W-:-:S04]  /*0fc0*/  ISETP.NE.U32.AND P0, PT, RZ, UR4, PT ;  /* 0x00000004ff007c0c */ /* 0x000fc8000bf05070 */
[----:B------:R-:W-:-:S13]  /*0fd0*/  ISETP.NE.AND.EX P0, PT, RZ, UR5, PT, P0 ;  /* 0x00000005ff007c0c */ /* 0x000fda000bf05300 */
[----:B------:R-:W-:Y:S05]  /*0fe0*/  @!P0 BRA `(.L_x_11) ;  /* 0x00000000001c8947 */ /* 0x000fea0003800000 */
[----:B------:R-:W2:Y:S02]  /*0ff0*/  LDC.64 R2, c[0x0][0x598] ;  /* 0x00016600ff027b82 */ /* 0x000ea40000000a00 */
[----:B--2---:R-:W2:Y:S02]  /*1000*/  LDG.E.64 R2, desc[UR36][R2.64] ;  /* 0x0000002402027981 */ /* 0x004ea4000c1e1b00 */
[----:B--2---:R-:W-:-:S04]  /*1010*/  ISETP.NE.U32.AND P0, PT, R2, RZ, PT ;  /* 0x000000ff0200720c */ /* 0x004fc80003f05070 */
[----:B------:R-:W-:-:S13]  /*1020*/  ISETP.NE.AND.EX P0, PT, R3, RZ, PT, P0 ;  /* 0x000000ff0300720c */ /* 0x000fda0003f05300 */
[----:B------:R-:W-:Y:S05]  /*1030*/  @!P0 BRA `(.L_x_11) ;  /* 0x0000000000088947 */ /* 0x000fea0003800000 */
[----:B------:R2:W5:Y:S01]  /*1040*/  LD.E R17, desc[UR36][R2.64] ;  /* 0x0000002402117980 */ /* 0x000562000c101900 */
[----:B------:R-:W-:Y:S05]  /*1050*/  BRA `(.L_x_12) ;  /* 0x0000000000247947 */ /* 0x000fea0003800000 */
.L_x_11:
[----:B------:R-:W-:Y:S02]  /*1060*/  ULDC.64 UR4, c[0x0][0x588] ;  /* 0x0001620000047ab9 */ /* 0x000fe40000000a00 */
[----:B------:R-:W-:-:S04]  /*1070*/  ISETP.NE.U32.AND P0, PT, RZ, UR4, PT ;  /* 0x00000004ff007c0c */ /* 0x000fc8000bf05070 */
[----:B------:R-:W-:-:S13]  /*1080*/  ISETP.NE.AND.EX P0, PT, RZ, UR5, PT, P0 ;  /* 0x00000005ff007c0c */ /* 0x000fda000bf05300 */
[----:B------:R-:W-:Y:S05]  /*1090*/  @!P0 BRA `(.L_x_13) ;  /* 0x00000000000c8947 */ /* 0x000fea0003800000 */
[----:B------:R-:W2:Y:S02]  /*10a0*/  LDC.64 R2, c[0x0][0x588] ;  /* 0x00016200ff027b82 */ /* 0x000ea40000000a00 */
[----:B--2---:R3:W5:Y:S01]  /*10b0*/  LDG.E R17, desc[UR36][R2.64] ;  /* 0x0000002402117981 */ /* 0x004762000c1e1900 */
[----:B------:R-:W-:Y:S05]  /*10c0*/  BRA `(.L_x_12) ;  /* 0x0000000000087947 */ /* 0x000fea0003800000 */
.L_x_13:
[----:B------:R-:W-:Y:S02]  /*10d0*/  ULDC UR4, c[0x0][0x580] ;  /* 0x0001600000047ab9 */ /* 0x000fe40000000800 */
[----:B------:R-:W-:-:S07]  /*10e0*/  MOV R17, UR4 ;  /* 0x0000000400117c02 */ /* 0x000fce0008000f00 */
.L_x_12:
[----:B------:R-:W-:Y:S02]  /*10f0*/  ULDC.64 UR4, c[0x0][0x5a0] ;  /* 0x0001680000047ab9 */ /* 0x000fe40000000a00 */
[----:B------:R-:W-:-:S04]  /*1100*/  ISETP.NE.U32.AND P0, PT, RZ, UR4, PT ;  /* 0x00000004ff007c0c */ /* 0x000fc8000bf05070 */
[----:B------:R-:W-:-:S13]  /*1110*/  ISETP.NE.AND.EX P0, PT, RZ, UR5, PT, P0 ;  /* 0x00000005ff007c0c */ /* 0x000fda000bf05300 */
[----:B------:R-:W-:Y:S05]  /*1120*/  @!P0 BRA `(.L_x_14) ;  /* 0x00000000001c8947 */ /* 0x000fea0003800000 */
[----:B--23--:R-:W2:Y:S02]  /*1130*/  LDC.64 R2, c[0x0][0x5a0] ;  /* 0x00016800ff027b82 */ /* 0x00cea40000000a00 */
[----:B--2---:R-:W2:Y:S02]  /*1140*/  LDG.E.64 R2, desc[UR36][R2.64] ;  /* 0x0000002402027981 */ /* 0x004ea4000c1e1b00 */
[----:B--2---:R-:W-:-:S04]  /*1150*/  ISETP.NE.U32.AND P0, PT, R2, RZ, PT ;  /* 0x000000ff0200720c */ /* 0x004fc80003f05070 */
[----:B------:R-:W-:-:S13]  /*1160*/  ISETP.NE.AND.EX P0, PT, R3, RZ, PT, P0 ;  /* 0x000000ff0300720c */ /* 0x000fda0003f05300 */
[----:B------:R-:W-:Y:S05]  /*1170*/  @!P0 BRA `(.L_x_14) ;  /* 0x0000000000088947 */ /* 0x000fea0003800000 */
[----:B------:R2:W5:Y:S01]  /*1180*/  LD.E R18, desc[UR36][R2.64] ;  /* 0x0000002402127980 */ /* 0x000562000c101900 */
[----:B------:R-:W-:Y:S05]  /*1190*/  BRA `(.L_x_15) ;  /* 0x0000000000247947 */ /* 0x000fea0003800000 */
.L_x_14:
[----:B------:R-:W-:Y:S02]  /*11a0*/  ULDC.64 UR4, c[0x0][0x590] ;  /* 0x0001640000047ab9 */ /* 0x000fe40000000a00 */
[----:B------:R-:W-:-:S04]  /*11b0*/  ISETP.NE.U32.AND P0, PT, RZ, UR4, PT ;  /* 0x00000004ff007c0c */ /* 0x000fc8000bf05070 */
[----:B------:R-:W-:-:S13]  /*11c0*/  ISETP.NE.AND.EX P0, PT, RZ, UR5, PT, P0 ;  /* 0x00000005ff007c0c */ /* 0x000fda000bf05300 */
[----:B------:R-:W-:Y:S05]  /*11d0*/  @!P0 BRA `(.L_x_16) ;  /* 0x00000000000c8947 */ /* 0x000fea0003800000 */
[----:B--23--:R-:W2:Y:S02]  /*11e0*/  LDC.64 R2, c[0x0][0x590] ;  /* 0x00016400ff027b82 */ /* 0x00cea40000000a00 */
[----:B--2---:R3:W5:Y:S01]  /*11f0*/  LDG.E R18, desc[UR36][R2.64] ;  /* 0x0000002402127981 */ /* 0x004762000c1e1900 */
[----:B------:R-:W-:Y:S05]  /*1200*/  BRA `(.L_x_15) ;  /* 0x0000000000087947 */ /* 0x000fea0003800000 */
.L_x_16:
[----:B------:R-:W-:Y:S02]  /*1210*/  ULDC UR4, c[0x0][0x584] ;  /* 0x0001610000047ab9 */ /* 0x000fe40000000800 */
[----:B------:R-:W-:-:S07]  /*1220*/  IMAD.U32 R18, RZ, RZ, UR4 ;  /* 0x00000004ff127e24 */ /* 0x000fce000f8e00ff */
.L_x_15:
[----:B------:R-:W-:-:S13]  /*1230*/  LOP3.LUT P0, RZ, R0, 0xff, RZ, 0xc0, !PT ;  /* 0x000000ff00ff7812 */ /* 0x000fda000780c0ff */
[----:B------:R-:W-:Y:S05]  /*1240*/  @!P0 EXIT ;  /* 0x000000000000894d */ /* 0x000fea0003800000 */
[----:B------:R-:W-:Y:S01]  /*1250*/  ULDC UR4, c[0x0][0x28c] ;  /* 0x0000a30000047ab9 */ /* 0x000fe20000000800 */
[----:B------:R-:W-:Y:S01]  /*1260*/  UMOV UR38, URZ ;  /* 0x0000003f00267c82 */ /* 0x000fe20008000000 */
[----:B------:R-:W-:Y:S01]  /*1270*/  UIADD3 UR4, UR4, 0x3f, URZ ;  /* 0x0000003f04047890 */ /* 0x000fe2000fffe03f */
[----:B------:R-:W-:-:S03]  /*1280*/  UMOV UR39, URZ ;  /* 0x0000003f00277c82 */ /* 0x000fc60008000000 */
[----:B------:R-:W-:-:S04]  /*1290*/  USHF.R.S32.HI UR5, URZ, 0x1f, UR4 ;  /* 0x0000001f3f057899 */ /* 0x000fc80008011404 */
[----:B------:R-:W-:-:S04]  /*12a0*/  ULEA.HI UR5, UR5, UR4, URZ, 0x6 ;  /* 0x0000000405057291 */ /* 0x000fc8000f8f303f */
[----:B------:R-:W-:-:S12]  /*12b0*/  USHF.R.S32.HI UR40, URZ, 0x6, UR5 ;  /* 0x000000063f287899 */ /* 0x000fd80008011405 */
.L_x_808:
[----:B----4-:R-:W4:Y:S01]  /*12c0*/  S2R R0, SR_TID.X ;  /* 0x0000000000007919 */ /* 0x010f220000002100 */
[----:B------:R-:W0:Y:S01]  /*12d0*/  S2UR UR7, SR_CgaCtaId ;  /* 0x00000000000779c3 */ /* 0x000e220000008800 */
[----:B------:R-:W-:Y:S02]  /*12e0*/  UMOV UR6, 0x400 ;  /* 0x0000040000067882 */ /* 0x000fe40000000000 */
[----:B0-----:R-:W-:Y:S01]  /*12f0*/  ULEA UR6, UR7, UR6, 0x18 ;  /* 0x0000000607067291 */ /* 0x001fe2000f8ec03f */
[----:B----4-:R-:W-:-:S04]  /*1300*/  LOP3.LUT R0, R0, 0x80, RZ, 0xc0, !PT ;  /* 0x0000008000007812 */ /* 0x010fc800078ec0ff */
[----:B------:R-:W-:-:S06]  /*1310*/  SHF.R.U32.HI R0, RZ, 0x7, R0 ;  /* 0x00000007ff007819 */ /* 0x000fcc0000011600 */
[----:B------:R-:W0:Y:S02]  /*1320*/  SHFL.IDX PT, R0, R0, RZ, 0x1f ;  /* 0x00001fff00007589 */ /* 0x000e2400000e0000 */
[----:B0-----:R-:W-:-:S13]  /*1330*/  R2UR UR4, R0 ;  /* 0x00000000000472ca */ /* 0x001fda00000e0000 */
[----:B------:R-:W-:-:S04]  /*1340*/  ULEA.HI UR5, UR4, UR4, URZ, 0x1 ;  /* 0x0000000404057291 */ /* 0x000fc8000f8f083f */
[----:B------:R-:W-:-:S04]  /*1350*/  ULOP3.LUT UR5, UR5, 0xffffe, URZ, 0xc0, !UPT ;  /* 0x000ffffe05057892 */ /* 0x000fc8000f8ec03f */
[----:B------:R-:W-:-:S03]  /*1360*/  UIADD3 UR5, UR4, -UR5, URZ ;  /* 0x8000000504057290 */ /* 0x000fc6000fffe03f */
[----:B------:R-:W-:Y:S01]  /*1370*/  ULDC UR4, c[0x0][0x28c] ;  /* 0x0000a30000047ab9 */ /* 0x000fe20000000800 */
[----:B------:R-:W-:Y:S01]  /*1380*/  ULEA UR5, UR5, UR6, 0xc ;  /* 0x0000000605057291 */ /* 0x000fe2000f8e603f */
[----:B------:R-:W-:-:S03]  /*1390*/  ISETP.LT.AND P0, PT, RZ, UR4, PT ;  /* 0x00000004ff007c0c */ /* 0x000fc6000bf01270 */
[----:B------:R-:W-:-:S04]  /*13a0*/  UIADD3 UR5, UR5, 0x180, URZ ;  /* 0x0000018005057890 */ /* 0x000fc8000fffe03f */
[----:B------:R-:W-:-:S04]  /*13b0*/  USHF.R.U32.HI UR5, URZ, 0x4, UR5 ;  /* 0x000000043f057899 */ /* 0x000fc80008011605 */
[----:B------:R-:W-:-:S04]  /*13c0*/  ULOP3.LUT UR5, UR5, 0x3fff, URZ, 0xc0, !UPT ;  /* 0x00003fff05057892 */ /* 0x000fc8000f8ec03f */
[----:B------:R-:W-:Y:S01]  /*13d0*/  ULOP3.LUT UR41, UR5, 0x10000, URZ, 0xfc, !UPT ;  /* 0x0001000005297892 */ /* 0x000fe2000f8efc3f */
[----:B-12---:R-:W-:Y:S11]  /*13e0*/  @P0 BRA `(.L_x_17) ;  /* 0x0000000000400947 */ /* 0x006ff60003800000 */
[----:B------:R-:W-:Y:S01]  /*13f0*/  MOV R0, 0x0 ;  /* 0x0000000000007802 */ /* 0x000fe20000000f00 */
[----:B------:R-:W-:Y:S01]  /*1400*/  ULDC.64 UR4, c[0x4][0x68] ;  /* 0x01001a0000047ab9 */ /* 0x000fe20000000a00 */
[----:B------:R-:W-:Y:S01]  /*1410*/  ULDC.64 UR6, c[0x4][0x8] ;  /* 0x0100020000067ab9 */ /* 0x000fe20000000a00 */
[----:B-1----:R-:W-:Y:S01]  /*1420*/  IMAD.U32 R4, RZ, RZ, UR4 ;  /* 0x00000004ff047e24 */ /* 0x002fe2000f8e00ff */
[----:B--23--:R0:W1:Y:S01]  /*1430*/  LDC.64 R2, c[0x4][R0] ;  /* 0x0100000000027b82 */ /* 0x00c0620000000a00 */
[----:B------:R-:W-:Y:S01]  /*1440*/  MOV R5, UR5 ;  /* 0x0000000500057c02 */ /* 0x000fe20008000f00 */
[----:B------:R-:W-:Y:S01]  /*1450*/  ULDC.64 UR4, c[0x4][0x70] ;  /* 0x01001c0000047ab9 */ /* 0x000fe20000000a00 */
[----:B------:R-:W-:Y:S01]  /*1460*/  MOV R10, UR6 ;  /* 0x00000006000a7c02 */ /* 0x000fe20008000f00 */
[----:B------:R-:W-:Y:S01]  /*1470*/  IMAD.U32 R6, RZ, RZ, UR4 ;  /* 0x00000004ff067e24 */ /* 0x000fe2000f8e00ff */
[----:B------:R-:W-:Y:S01]  /*1480*/  MOV R12, 0x1 ;  /* 0x00000001000c7802 */ /* 0x000fe20000000f00 */
[----:B------:R-:W-:-:S02]  /*1490*/  IMAD.U32 R7, RZ, RZ, UR5 ;  /* 0x00000005ff077e24 */ /* 0x000fc4000f8e00ff */
[----:B------:R-:W-:Y:S02]  /*14a0*/  IMAD.U32 R11, RZ, RZ, UR7 ;  /* 0x00000007ff0b7e24 */ /* 0x000fe4000f8e00ff */
[----:B------:R-:W-:Y:S02]  /*14b0*/  IMAD.MOV.U32 R8, RZ, RZ, 0x1e1 ;  /* 0x000001e1ff087424 */ /* 0x000fe400078e00ff */
[----:B0-----:R-:W-:-:S07]  /*14c0*/  IMAD.MOV.U32 R13, RZ, RZ, RZ ;  /* 0x000000ffff0d7224 */ /* 0x001fce00078e00ff */
[----:B------:R-:W-:-:S07]  /*14d0*/  LEPC R20, `(.L_x_17) ;  /* 0x000000001014794e */ /* 0x000fce0000000000 */
[----:B-1---5:R-:W-:Y:S05]  /*14e0*/  CALL.ABS.NOINC R2 ;  /* 0x0000000002007343 */ /* 0x022fea0003c00000 */
.L_x_17:
[----:B--23--:R-:W2:Y:S02]  /*14f0*/  LDL R2, [R1+0x304] ;  /* 0x0003040001027983 */ /* 0x00cea40000100800 */
[----:B--2---:R-:W-:-:S04]  /*1500*/  LOP3.LUT R0, R2, 0x1, RZ, 0xfc, !PT ;  /* 0x0000000102007812 */ /* 0x004fc800078efcff */
[----:B------:R-:W-:-:S13]  /*1510*/  ISETP.NE.AND P0, PT, R0, 0x3, PT ;  /* 0x000000030000780c */ /* 0x000fda0003f05270 */
[----:B------:R-:W-:Y:S05]  /*1520*/  @!P0 BRA `(.L_x_18) ;  /* 0x0000000000048947 */ /* 0x000fea0003800000 */
[----:B------:R-:W-:Y:S01]  /*1530*/  BPT.TRAP 0x1 ;  /* 0x000000040000795c */ /* 0x000fe20000300000 */
.L_x_18:
[----:B------:R-:W0:Y:S01]  /*1540*/  S2UR UR5, SR_CgaCtaId ;  /* 0x00000000000579c3 */ /* 0x000e220000008800 */
[----:B------:R-:W-:Y:S01]  /*1550*/  UMOV UR4, 0x400 ;  /* 0x0000040000047882 */ /* 0x000fe20000000000 */
[----:B------:R-:W-:Y:S01]  /*1560*/  IMAD.U32 R3, RZ, RZ, UR39 ;  /* 0x00000027ff037e24 */ /* 0x000fe2000f8e00ff */
[----:B------:R-:W-:-:S04]  /*1570*/  MOV R2, UR38 ;  /* 0x0000002600027c02 */ /* 0x000fc80008000f00 */
[----:B------:R-:W-:Y:S01]  /*1580*/  SHF.L.U32 R2, R2, 0x1f, RZ ;  /* 0x0000001f02027819 */ /* 0x000fe200000006ff */
[----:B0-----:R-:W-:-:S06]  /*1590*/  ULEA UR4, UR5, UR4, 0x18 ;  /* 0x0000000405047291 */ /* 0x001fcc000f8ec03f */
[----:B------:R-:W-:-:S04]  /*15a0*/  IMAD.U32 R0, RZ, RZ, UR4 ;  /* 0x00000004ff007e24 */ /* 0x000fc8000f8e00ff */
[----:B------:R-:W-:-:S04]  /*15b0*/  IMAD R3, R3, 0x8, R0 ;  /* 0x0000000803037824 */ /* 0x000fc800078e0200 */
[----:B------:R0:W2:Y:S01]  /*15c0*/  SYNCS.PHASECHK.TRANS64.TRYWAIT P1, [R3+URZ], R2 ;  /* 0x00000002030075a7 */ /* 0x0000a2000802017f */
[----:B------:R-:W-:Y:S05]  /*15d0*/  @!P0 BRA `(.L_x_19) ;  /* 0x0000000000048947 */ /* 0x000fea0003800000 */
[----:B------:R-:W-:Y:S01]  /*15e0*/  BPT.TRAP 0x1 ;  /* 0x000000040000795c */ /* 0x000fe20000300000 */
.L_x_19:
[----:B--2---:R-:W-:Y:S05]  /*15f0*/  @P1 BRA `(.L_x_20) ;  /* 0x0000000000081947 */ /* 0x004fea0003800000 */
[----:B------:R-:W2:Y:S02]  /*1600*/  SYNCS.PHASECHK.TRANS64.TRYWAIT P1, [R3+URZ], R2 ;  /* 0x00000002030075a7 */ /* 0x000ea4000802017f */
[----:B--2---:R-:W-:Y:S05]  /*1610*/  @!P1 BRA `(.L_x_21) ;  /* 0x000001cc00c49947 */ /* 0x004fea0003800000 */
.L_x_20:
[----:B------:R-:W-:-:S04]  /*1620*/  UISETP.LT.AND UP0, UPT, UR40, 0x1, UPT ;  /* 0x000000012800788c */ /* 0x000fc8000bf01270 */
[----:B------:R-:W-:-:S06]  /*1630*/  USEL UR4, UR40, 0x1, UP0 ;  /* 0x0000000128047887 */ /* 0x000fcc0008000000 */
[----:B-1----:R-:W-:Y:S01]  /*1640*/  MOV R4, UR4 ;  /* 0x0000000400047c02 */ /* 0x002fe20008000f00 */
[----:B------:R-:W-:Y:S05]  /*1650*/  WARPSYNC.ALL ;  /* 0x0000000000007948 */ /* 0x000fea0003800000 */
[----:B------:R-:W-:-:S04]  /*1660*/  IADD3 R4, -R4, UR40, RZ ;  /* 0x0000002804047c10 */ /* 0x000fc8000fffe1ff */
[----:B------:R-:W-:Y:S02]  /*1670*/  ISETP.GE.AND P1, PT, R4, 0x1, PT ;  /* 0x000000010400780c */ /* 0x000fe40003f26270 */
[----:B------:R-:W-:Y:S01]  /*1680*/  R2UR UR4, R0 ;  /* 0x00000000000472ca */ /* 0x000fe200000e0000 */
[----:B------:R-:W-:Y:S01]  /*1690*/  UIMAD UR5, UR39, 0x300, UR41 ;  /* 0x00000300270578a4 */ /* 0x000fe2000f8e0229 */
[----:B------:R-:W-:Y:S01]  /*16a0*/  WARPGROUP.ARRIVE ;  /* 0x00000000000079c5 */ /* 0x000fe20000000000 */
[----:B------:R-:W-:Y:S01]  /*16b0*/  UMOV UR9, 0x80000020 ;  /* 0x8000002000097882 */ /* 0x000fe20000000000 */
[----:B------:R-:W-:Y:S01]  /*16c0*/  UMOV UR11, 0x80000020 ;  /* 0x80000020000b7882 */ /* 0x000fe20000000000 */
[----:B------:R-:W-:Y:S01]  /*16d0*/  STL [R1+0x460], R23 ;  /* 0x0004601701007387 */ /* 0x000fe20000100800 */
[----:B------:R-:W-:Y:S01]  /*16e0*/  UMOV UR13, UR9 ;  /* 0x00000009000d7c82 */ /* 0x000fe20008000000 */
[----:B------:R-:W-:Y:S01]  /*16f0*/  UMOV UR15, 0x80000020 ;  /* 0x80000020000f7882 */ /* 0x000fe20000000000 */
[----:B------:R-:W-:Y:S01]  /*1700*/  UMOV UR8, UR5 ;  /* 0x0000000500087c82 */ /* 0x000fe20008000000 */
[----:B------:R1:W-:Y:S01]  /*1710*/  STL [R1+0x45c], R22 ;  /* 0x00045c1601007387 */ /* 0x0003e20000100800 */
[----:B------:R-:W-:-:S03]  /*1720*/  UMOV UR12, UR8 ;  /* 0x00000008000c7c82 */ /* 0x000fc60008000000 */
[----:B------:R-:W-:Y:S01]  /*1730*/  UIADD3 UR4, UR4, 0x12180, URZ ;  /* 0x0001218004047890 */ /* 0x000fe2000fffe03f */
[----:B------:R3:W-:Y:S03]  /*1740*/  STL [R1+0x458], R19 ;  /* 0x0004581301007387 */ /* 0x0007e60000100800 */
[----:B------:R-:W-:Y:S01]  /*1750*/  USHF.R.U32.HI UR4, URZ, 0x4, UR4 ;  /* 0x000000043f047899 */ /* 0x000fe20008011604 */
[----:B-----5:R-:W-:Y:S03]  /*1760*/  STL [R1+0x454], R18 ;  /* 0x0004541201007387 */ /* 0x020fe60000100800 */
[----:B------:R-:W-:Y:S01]  /*1770*/  ULOP3.LUT UR4, UR4, 0x3fff, URZ, 0xc0, !UPT ;  /* 0x00003fff04047892 */ /* 0x000fe2000f8ec03f */
[----:B------:R-:W-:Y:S03]  /*1780*/  STL [R1+0x450], R17 ;  /* 0x0004501101007387 */ /* 0x000fe60000100800 */
[----:B------:R-:W-:Y:S01]  /*1790*/  ULOP3.LUT UR4, UR4, 0x10000, URZ, 0xfc, !UPT ;  /* 0x0001000004047892 */ /* 0x000fe2000f8efc3f */
[----:B------:R4:W-:Y:S03]  /*17a0*/  STL [R1+0x44c], R16 ;  /* 0x00044c1001007387 */ /* 0x0009e60000100800 */
[----:B------:R-:W-:Y:S01]  /*17b0*/  UIMAD UR6, UR39, 0x600, UR4 ;  /* 0x00000600270678a4 */ /* 0x000fe2000f8e0204 */
[----:B------:R0:W-:Y:S03]  /*17c0*/  STL [R1+0x448], R4 ;  /* 0x0004480401007387 */ /* 0x0001e60000100800 */
[----:B------:R-:W-:Y:S01]  /*17d0*/  UIADD3 UR14, UR6, 0x300, URZ ;  /* 0x00000300060e7890 */ /* 0x000fe2000fffe03f */
[----:B------:R2:W-:Y:S02]  /*17e0*/  STL [R1+0x464], R0 ;  /* 0x0004640001007387 */ /* 0x0005e40000100800 */
[----:B------:R-:W-:-:S02]  /*17f0*/  UMOV UR10, UR6 ;  /* 0x00000006000a7c82 */ /* 0x000fc40008000000 */
[----:B------:R-:W-:Y:S03]  /*1800*/  IGMMA.64x192x32.S8.S8 R100, gdesc[UR8], RZ, !UPT, gsb0 ;  /* 0x04e00000086479f1 */ /* 0x000fe6000c0410ff */
[----:B------:R-:W-:Y:S02]  /*1810*/  WARPGROUP.DEPBAR.LE gsb0, 0x0 ;  /* 0x00008000000079c5 */ /* 0x000fe40000010000 */
[----:B------:R-:W-:Y:S01]  /*1820*/  MOV R76, R120 ;  /* 0x00000078004c7202 */ /* 0x000fe20000000f00 */
[----:B------:R-:W-:Y:S01]  /*1830*/  IMAD.MOV.U32 R75, RZ, RZ, R121 ;  /* 0x000000ffff4b7224 */ /* 0x000fe200078e0079 */
        /* <DEDUP_REMOVED lines=34> */
[----:B-1----:R-:W-:Y:S01]  /*1a60*/  MOV R22, R174 ;  /* 0x000000ae00167202 */ /* 0x002fe20000000f00 */
[----:B------:R-:W-:Y:S01]  /*1a70*/  IMAD.MOV.U32 R48, RZ, RZ, R148 ;  /* 0x000000ffff307224 */ /* 0x000fe200078e0094 */
[----:B---3--:R-:W-:Y:S01]  /*1a80*/  MOV R19, R177 ;  /* 0x000000b100137202 */ /* 0x008fe20000000f00 */
[----:B------:R-:W-:Y:S01]  /*1a90*/  IMAD.MOV.U32 R47, RZ, RZ, R149 ;  /* 0x000000ffff2f7224 */ /* 0x000fe200078e0095 */
[----:B----4-:R-:W-:Y:S01]  /*1aa0*/  MOV R16, R180 ;  /* 0x000000b400107202 */ /* 0x010fe20000000f00 */
[----:B------:R-:W-:Y:S01]  /*1ab0*/  IMAD.MOV.U32 R45, RZ, RZ, R151 ;  /* 0x000000ffff2d7224 */ /* 0x000fe200078e0097 */
[----:B------:R-:W-:Y:S01]  /*1ac0*/  MOV R13, R183 ;  /* 0x000000b7000d7202 */ /* 0x000fe20000000f00 */
[----:B------:R-:W-:Y:S01]  /*1ad0*/  IMAD.MOV.U32 R44, RZ, RZ, R152 ;  /* 0x000000ffff2c7224 */ /* 0x000fe200078e0098 */
[----:B------:R-:W-:Y:S01]  /*1ae0*/  MOV R10, R186 ;  /* 0x000000ba000a7202 */ /* 0x000fe20000000f00 */
[----:B------:R-:W-:Y:S01]  /*1af0*/  IMAD.MOV.U32 R42, RZ, RZ, R154 ;  /* 0x000000ffff2a7224 */ /* 0x000fe200078e009a */
[----:B------:R-:W-:Y:S01]  /*1b00*/  MOV R7, R189 ;  /* 0x000000bd00077202 */ /* 0x000fe20000000f00 */
[----:B------:R-:W-:Y:S01]  /*1b10*/  IMAD.MOV.U32 R41, RZ, RZ, R155 ;  /* 0x000000ffff297224 */ /* 0x000fe200078e009b */
[----:B0-----:R-:W-:Y:S01]  /*1b20*/  MOV R4, R192 ;  /* 0x000000c000047202 */ /* 0x001fe20000000f00 */
[----:B------:R-:W-:Y:S01]  /*1b30*/  IMAD.MOV.U32 R39, RZ, RZ, R157 ;  /* 0x000000ffff277224 */ /* 0x000fe200078e009d */
[----:B--2---:R-:W-:Y:S01]  /*1b40*/  MOV R0, R195 ;  /* 0x000000c300007202 */ /* 0x004fe20000000f00 */
        /* <DEDUP_REMOVED lines=12> */
[----:B------:R-:W-:-:S02]  /*1c10*/  IMAD.MOV.U32 R29, RZ, RZ, R167 ;  /* 0x000000ffff1d7224 */ /* 0x000fc400078e00a7 */
[----:B------:R-:W-:Y:S02]  /*1c20*/  IMAD.MOV.U32 R27, RZ, RZ, R169 ;  /* 0x000000ffff1b7224 */ /* 0x000fe400078e00a9 */
[----:B------:R-:W-:Y:S02]  /*1c30*/  IMAD.MOV.U32 R26, RZ, RZ, R170 ;  /* 0x000000ffff1a7224 */ /* 0x000fe400078e00aa */
[----:B------:R-:W-:Y:S02]  /*1c40*/  IMAD.MOV.U32 R24, RZ, RZ, R172 ;  /* 0x000000ffff187224 */ /* 0x000fe400078e00ac */
[----:B------:R-:W-:Y:S02]  /*1c50*/  IMAD.MOV.U32 R23, RZ, RZ, R173 ;  /* 0x000000ffff177224 */ /* 0x000fe400078e00ad */
[----:B------:R-:W-:Y:S02]  /*1c60*/  IMAD.MOV.U32 R21, RZ, RZ, R175 ;  /* 0x000000ffff157224 */ /* 0x000fe400078e00af */
        /* <DEDUP_REMOVED lines=13> */
[----:B------:R-:W-:Y:S01]  /*1d40*/  WARPGROUP.ARRIVE ;  /* 0x00000000000079c5 */ /* 0x000fe20000000000 */
[----:B------:R-:W-:Y:S02]  /*1d50*/  IMAD.MOV.U32 R96, RZ, RZ, R100 ;  /* 0x000000ffff607224 */ /* 0x000fe400078e0064 */
[----:B------:R-:W-:Y:S02]  /*1d60*/  IMAD.MOV.U32 R95, RZ, RZ, R101 ;  /* 0x000000ffff5f7224 */ /* 0x000fe400078e0065 */
[----:B------:R-:W-:Y:S01]  /*1d70*/  IMAD.MOV.U32 R93, RZ, RZ, R103 ;  /* 0x000000ffff5d7224 */ /* 0x000fe200078e0067 */
[----:B------:R-:W-:Y:S01]  /*1d80*/  IGMMA.64x192x32.S8.S8 R120, gdesc[UR12], RZ, !UPT, gsb0 ;  /* 0x04e000000c7879f1 */ /* 0x000fe2000c0410ff */
[----:B------:R-:W-:Y:S01]  /*1d90*/  IMAD.MOV.U32 R92, RZ, RZ, R104 ;  /* 0x000000ffff5c7224 */ /* 0x000fe200078e0068 */
[----:B------:R-:W-:Y:S01]  /*1da0*/  UIADD3 UR12, UR5, 0x200, URZ ;  /* 0x00000200050c7890 */ /* 0x000fe2000fffe03f */
[----:B------:R-:W-:Y:S01]  /*1db0*/  IMAD.MOV.U32 R90, RZ, RZ, R106 ;  /* 0x000000ffff5a7224 */ /* 0x000fe200078e006a */
[----:B------:R-:W-:Y:S01]  /*1dc0*/  UMOV UR13, 0x80000020 ;  /* 0x80000020000d7882 */ /* 0x000fe20000000000 */
        /* <DEDUP_REMOVED lines=8> */
[----:B------:R-:W-:Y:S01]  /*1e50*/  IMAD.MOV.U32 R77, RZ, RZ, R119 ;  /* 0x000000ffff4d7224 */ /* 0x000fe200078e0077 */
[----:B------:R-:W-:Y:S02]  /*1e60*/  WARPGROUP.DEPBAR.LE gsb0, 0x0 ;  /* 0x00008000000079c5 */ /* 0x000fe40000010000 */
[----:B------:R0:W-:Y:S04]  /*1e70*/  STL.64 [R1+0x5e0], R214 ;  /* 0x0005e0d601007387 */ /* 0x0001e80000100a00 */
[----:B------:R1:W-:Y:S04]  /*1e80*/  STL.64 [R1+0x5d8], R212 ;  /* 0x0005d8d401007387 */ /* 0x0003e80000100a00 */
[----:B------:R2:W-:Y:S04]  /*1e90*/  STL.64 [R1+0x5d0], R210 ;  /* 0x0005d0d201007387 */ /* 0x0005e80000100a00 */
[----:B------:R3:W-:Y:S01]  /*1ea0*/  STL.64 [R1+0x5c8], R208 ;  /* 0x0005c8d001007387 */ /* 0x0007e20000100a00 */
[----:B0-----:R-:W-:Y:S01]  /*1eb0*/  IMAD.MOV.U32 R214, RZ, RZ, R2 ;  /* 0x000000ffffd67224 */ /* 0x001fe200078e0002 */
[----:B------:R-:W-:-:S02]  /*1ec0*/  MOV R215, R0 ;  /* 0x0000000000d77202 */ /* 0x000fc40000000f00 */
[----:B------:R0:W-:Y:S01]  /*1ed0*/  STL.64 [R1+0x5c0], R206 ;  /* 0x0005c0ce01007387 */ /* 0x0001e20000100a00 */
[----:B-1----:R-:W-:Y:S01]  /*1ee0*/  MOV R212, R4 ;  /* 0x0000000400d47202 */ /* 0x002fe20000000f00 */
[----:B------:R-:W-:Y:S02]  /*1ef0*/  IMAD.MOV.U32 R213, RZ, RZ, R3 ;  /* 0x000000ffffd57224 */ /* 0x000fe400078e0003 */
[----:B------:R1:W-:Y:S01]  /*1f00*/  STL.64 [R1+0x5b8], R204 ;  /* 0x0005b8cc01007387 */ /* 0x0003e20000100a00 */
[----:B--2---:R-:W-:Y:S02]  /*1f10*/  IMAD.MOV.U32 R210, RZ, RZ, R6 ;  /* 0x000000ffffd27224 */ /* 0x004fe400078e0006 */
[----:B------:R-:W-:Y:S01]  /*1f20*/  IMAD.MOV.U32 R211, RZ, RZ, R5 ;  /* 0x000000ffffd37224 */ /* 0x000fe200078e0005 */
[----:B------:R2:W-:Y:S01]  /*1f30*/  STL.64 [R1+0x5b0], R202 ;  /* 0x0005b0ca01007387 */ /* 0x0005e20000100a00 */
[----:B---3--:R-:W-:Y:S01]  /*1f40*/  IMAD.MOV.U32 R208, RZ, RZ, R8 ;  /* 0x000000ffffd07224 */ /* 0x008fe200078e0008 */
[----:B------:R-:W-:-:S02]  /*1f50*/  MOV R209, R7 ;  /* 0x0000000700d17202 */ /* 0x000fc40000000f00 */
[----:B------:R3:W-:Y:S01]  /*1f60*/  STL.64 [R1+0x5a8], R200 ;  /* 0x0005a8c801007387 */ /* 0x0007e20000100a00 */
[----:B0-----:R-:W-:Y:S01]  /*1f70*/  MOV R206, R10 ;  /* 0x0000000a00ce7202 */ /* 0x001fe20000000f00 */
[----:B------:R-:W-:Y:S02]  /*1f80*/  IMAD.MOV.U32 R207, RZ, RZ, R9 ;  /* 0x000000ffffcf7224 */ /* 0x000fe400078e0009 */
[----:B------:R0:W-:Y:S01]  /*1f90*/  STL.64 [R1+0x5a0], R198 ;  /* 0x0005a0c601007387 */ /* 0x0001e20000100a00 */
[----:B-1----:R-:W-:Y:S02]  /*1fa0*/  IMAD.MOV.U32 R204, RZ, RZ, R12 ;  /* 0x000000ffffcc7224 */ /* 0x002fe400078e000c */
[----:B------:R-:W-:Y:S01]  /*1fb0*/  IMAD.MOV.U32 R205, RZ, RZ, R11 ;  /* 0x000000ffffcd7224 */ /* 0x000fe200078e000b */
[----:B------:R1:W-:Y:S01]  /*1fc0*/  STL.64 [R1+0x598], R196 ;  /* 0x000598c401007387 */ /* 0x0003e20000100a00 */
[----:B--2---:R-:W-:Y:S01]  /*1fd0*/  IMAD.MOV.U32 R202, RZ, RZ, R14 ;  /* 0x000000ffffca7224 */ /* 0x004fe200078e000e */
[----:B------:R-:W-:-:S02]  /*1fe0*/  MOV R203, R13 ;  /* 0x0000000d00cb7202 */ /* 0x000fc40000000f00 */
[----:B------:R2:W-:Y:S01]  /*1ff0*/  STL.64 [R1+0x590], R194 ;  /* 0x000590c201007387 */ /* 0x0005e20000100a00 */
[----:B---3--:R-:W-:Y:S01]  /*2000*/  MOV R200, R16 ;  /* 0x0000001000c87202 */ /* 0x008fe20000000f00 */
[----:B------:R-:W-:Y:S02]  /*2010*/  IMAD.MOV.U32 R201, RZ, RZ, R15 ;  /* 0x000000ffffc97224 */ /* 0x000fe400078e000f */
[----:B------:R3:W-:Y:S01]  /*2020*/  STL.64 [R1+0x588], R192 ;  /* 0x000588c001007387 */ /* 0x0007e20000100a00 */
[----:B0-----:R-:W-:Y:S02]  /*2030*/  IMAD.MOV.U32 R198, RZ, RZ, R18 ;  /* 0x000000ffffc67224 */ /* 0x001fe400078e0012 */
[----:B------:R-:W-:Y:S01]  /*2040*/  IMAD.MOV.U32 R199, RZ, RZ, R17 ;  /* 0x000000ffffc77224 */ /* 0x000fe200078e0011 */
[----:B------:R0:W-:Y:S01]  /*2050*/  STL.64 [R1+0x580], R190 ;  /* 0x000580be01007387 */ /* 0x0001e20000100a00 */
[----:B-1----:R-:W-:Y:S01]  /*2060*/  IMAD.MOV.U32 R196, RZ, RZ, R20 ;  /* 0x000000ffffc47224 */ /* 0x002fe200078e0014 */
[----:B------:R-:W-:-:S02]  /*2070*/  MOV R197, R19 ;  /* 0x0000001300c57202 */ /* 0x000fc40000000f00 */
[----:B------:R1:W-:Y:S01]  /*2080*/  STL.64 [R1+0x578], R188 ;  /* 0x000578bc01007387 */ /* 0x0003e20000100a00 */
[----:B--2---:R-:W-:Y:S01]  /*2090*/  MOV R194, R22 ;  /* 0x0000001600c27202 */ /* 0x004fe20000000f00 */
[----:B------:R-:W-:Y:S02]  /*20a0*/  IMAD.MOV.U32 R195, RZ, RZ, R21 ;  /* 0x000000ffffc37224 */ /* 0x000fe400078e0015 */
[----:B------:R2:W-:Y:S01]  /*20b0*/  STL.64 [R1+0x570], R186 ;  /* 0x000570ba01007387 */ /* 0x0005e20000100a00 */
[----:B---3--:R-:W-:Y:S02]  /*20c0*/  IMAD.MOV.U32 R192, RZ, RZ, R24 ;  /* 0x000000ffffc07224 */ /* 0x008fe400078e0018 */
[----:B------:R-:W-:Y:S01]  /*20d0*/  IMAD.MOV.U32 R193, RZ, RZ, R23 ;  /* 0x000000ffffc17224 */ /* 0x000fe200078e0017 */
        /* <DEDUP_REMOVED lines=99> */
[----:B-1----:R-:W-:Y:S01]  /*2710*/  MOV R125, R91 ;  /* 0x0000005b007d7202 */ /* 0x002fe20000000f00 */
[----:B------:R-:W-:Y:S01]  /*2720*/  IMAD.MOV.U32 R124, RZ, RZ, R92 ;  /* 0x000000ffff7c7224 */ /* 0x000fe200078e005c */
[----:B------:R-:W-:Y:S01]  /*2730*/  STL.64 [R1+0x760], R214 ;  /* 0x000760d601007387 */ /* 0x000fe20000100a00 */
[----:B--2---:R-:W-:Y:S01]  /*2740*/  MOV R122, R94 ;  /* 0x0000005e007a7202 */ /* 0x004fe20000000f00 */
[----:B------:R-:W-:-:S02]  /*2750*/  IMAD.MOV.U32 R123, RZ, RZ, R93 ;  /* 0x000000ffff7b7224 */ /* 0x000fc400078e005d */
[----:B------:R-:W-:Y:S01]  /*2760*/  STL.64 [R1+0x758], R212 ;  /* 0x000758d401007387 */ /* 0x000fe20000100a00 */
[----:B---3--:R-:W-:Y:S02]  /*2770*/  IMAD.MOV.U32 R120, RZ, RZ, R96 ;  /* 0x000000ffff787224 */ /* 0x008fe400078e0060 */
[----:B------:R-:W-:Y:S01]  /*2780*/  IMAD.MOV.U32 R121, RZ, RZ, R95 ;  /* 0x000000ffff797224 */ /* 0x000fe200078e005f */
[----:B------:R-:W-:Y:S01]  /*2790*/  STL.64 [R1+0x750], R210 ;  /* 0x000750d201007387 */ /* 0x000fe20000100a00 */
[----:B------:R-:W-:-:S03]  /*27a0*/  WARPGROUP.ARRIVE ;  /* 0x00000000000079c5 */ /* 0x000fc60000000000 */
[----:B------:R-:W-:Y:S03]  /*27b0*/  STL.64 [R1+0x748], R208 ;  /* 0x000748d001007387 */ /* 0x000fe60000100a00 */
[----:B------:R-:W-:Y:S01]  /*27c0*/  IGMMA.64x192x32.S8.S8 R24, gdesc[UR12], RZ, !UPT, gsb0 ;  /* 0x04e000000c1879f1 */ /* 0x000fe2000c0410ff */
[----:B------:R-:W-:Y:S01]  /*27d0*/  STL.64 [R1+0x740], R206 ;  /* 0x000740ce01007387 */ /* 0x000fe20000100a00 */
[----:B------:R-:W-:Y:S01]  /*27e0*/  UMOV UR14, UR10 ;  /* 0x0000000a000e7c82 */ /* 0x000fe20008000000 */
[----:B------:R-:W-:Y:S02]  /*27f0*/  UMOV UR15, UR11 ;  /* 0x0000000b000f7c82 */ /* 0x000fe40008000000 */
[----:B------:R-:W-:Y:S04]  /*2800*/  STL.64 [R1+0x738], R204 ;  /* 0x000738cc01007387 */ /* 0x000fe80000100a00 */
        /* <DEDUP_REMOVED lines=41> */
[----:B------:R0:W-:Y:S01]  /*2aa0*/  STL.64 [R1+0x5e8], R120 ;  /* 0x0005e87801007387 */ /* 0x0001e20000100a00 */
[----:B------:R-:W-:-:S02]  /*2ab0*/  WARPGROUP.DEPBAR.LE gsb0, 0x0 ;  /* 0x00008000000079c5 */ /* 0x000fc40000010000 */
[----:B0-----:R-:W-:-:S06]  /*2ac0*/  WARPGROUP.ARRIVE ;  /* 0x00000000000079c5 */ /* 0x001fcc0000000000 */
[----:B------:R-:W-:Y:S03]  /*2ad0*/  IGMMA.64x192x32.S8.S8 R120, gdesc[UR12], RZ, !UPT, gsb0 ;  /* 0x04e000000c7879f1 */ /* 0x000fe6000c0410ff */
[----:B------:R-:W-:Y:S02]  /*2ae0*/  WARPGROUP.DEPBAR.LE gsb0, 0x0 ;  /* 0x00008000000079c5 */ /* 0x000fe40000010000 */
[----:B------:R-:W-:Y:S01]  /*2af0*/  STL.64 [R1], R120 ;  /* 0x0000007801007387 */ /* 0x000fe20000100a00 */
[----:B------:R-:W-:Y:S01]  /*2b00*/  MOV R3, R214 ;  /* 0x000000d600037202 */ /* 0x000fe20000000f00 */
[----:B------:R-:W-:Y:S01]  /*2b10*/  IMAD.MOV.U32 R2, RZ, RZ, R215 ;  /* 0x000000ffff027224 */ /* 0x000fe200078e00d7 */
[----:B------:R-:W-:Y:S01]  /*2b20*/  MOV R7, R211 ;  /* 0x000000d300077202 */ /* 0x000fe20000000f00 */
[----:B------:R-:W-:Y:S01]  /*2b30*/  STL.64 [R1+0x8], R122 ;  /* 0x0000087a01007387 */ /* 0x000fe20000100a00 */
[----:B------:R-:W-:Y:S01]  /*2b40*/  IMAD.MOV.U32 R6, RZ, RZ, R212 ;  /* 0x000000ffff067224 */ /* 0x000fe200078e00d4 */
[----:B------:R-:W-:Y:S01]  /*2b50*/  MOV R10, R208 ;  /* 0x000000d0000a7202 */ /* 0x000fe20000000f00 */
[----:B------:R-:W-:Y:S01]  /*2b60*/  IMAD.MOV.U32 R5, RZ, RZ, R213 ;  /* 0x000000ffff057224 */ /* 0x000fe200078e00d5 */
        /* <DEDUP_REMOVED lines=45> */
[----:B------:R-:W-:-:S02]  /*2e40*/  IMAD.MOV.U32 R19, RZ, RZ, R176 ;  /* 0x000000ffff137224 */ /* 0x000fc400078e00b0 */
[----:B------:R-:W-:Y:S01]  /*2e50*/  IMAD.MOV.U32 R18, RZ, RZ, R177 ;  /* 0x000000ffff127224 */ /* 0x000fe200078e00b1 */
[----:B------:R-:W-:Y:S01]  /*2e60*/  STL.64 [R1+0x70], R148 ;  /* 0x0000709401007387 */ /* 0x000fe20000100a00 */
[----:B------:R-:W-:Y:S02]  /*2e70*/  IMAD.MOV.U32 R23, RZ, RZ, R174 ;  /* 0x000000ffff177224 */ /* 0x000fe400078e00ae */
[----:B------:R-:W-:Y:S01]  /*2e80*/  IMAD.MOV.U32 R0, RZ, RZ, R173 ;  /* 0x000000ffff007224 */ /* 0x000fe200078e00ad */
        /* <DEDUP_REMOVED lines=11> */
[----:B------:R0:W-:Y:S04]  /*2f40*/  STL [R1+0xd0], R172 ;  /* 0x0000d0ac01007387 */ /* 0x0001e80000100800 */
[----:B------:R-:W2:Y:S04]  /*2f50*/  LDL.LU.64 R214, [R1+0x760] ;  /* 0x0007600001d67983 */ /* 0x000ea80000300a00 */
        /* <DEDUP_REMOVED lines=20> */
[----:B0-----:R-:W2:Y:S04]  /*30a0*/  LDL.LU.64 R172, [R1+0x6b8] ;  /* 0x0006b80001ac7983 */ /* 0x001ea80000300a00 */
        /* <DEDUP_REMOVED lines=25> */
[----:B------:R-:W2:Y:S01]  /*3240*/  LDL.LU.64 R120, [R1+0x5e8] ;  /* 0x0005e80001787983 */ /* 0x000ea20000300a00 */
[----:B------:R-:W-:-:S02]  /*3250*/  UIADD3 UR8, UR5, 0x2, URZ ;  /* 0x0000000205087890 */ /* 0x000fc4000fffe03f */
[----:B------:R-:W-:Y:S01]  /*3260*/  UIADD3 UR10, UR6, 0x2, URZ ;  /* 0x00000002060a7890 */ /* 0x000fe2000fffe03f */
[----:B------:R-:W-:Y:S01]  /*3270*/  UMOV UR9, 0x80000020 ;  /* 0x8000002000097882 */ /* 0x000fe20000000000 */
[----:B------:R-:W-:Y:S01]  /*3280*/  UMOV UR11, 0x80000020 ;  /* 0x80000020000b7882 */ /* 0x000fe20000000000 */
[----:B--2---:R-:W-:-:S06]  /*3290*/  WARPGROUP.ARRIVE ;  /* 0x00000000000079c5 */ /* 0x004fcc0000000000 */
[----:B------:R-:W-:Y:S03]  /*32a0*/  IGMMA.64x192x32.S8.S8 R120, gdesc[UR8], R120, gsb0 ;  /* 0x04e00000087879f1 */ /* 0x000fe60008041078 */
[----:B------:R-:W-:Y:S02]  /*32b0*/  WARPGROUP.DEPBAR.LE gsb0, 0x0 ;  /* 0x00008000000079c5 */ /* 0x000fe40000010000 */
        /* <DEDUP_REMOVED lines=47> */
[----:B------:R0:W-:Y:S04]  /*35b0*/  STL.64 [R1+0x2f8], R214 ;  /* 0x0002f8d601007387 */ /* 0x0001e80000100a00 */
        /* <DEDUP_REMOVED lines=48> */
[----:B------:R-:W-:Y:S01]  /*38c0*/  UIADD3 UR14, UR6, 0x302, URZ ;  /* 0x00000302060e7890 */ /* 0x000fe2000fffe03f */
[----:B------:R-:W-:Y:S01]  /*38d0*/  UMOV UR12, UR8 ;  /* 0x00000008000c7c82 */ /* 0x000fe20008000000 */
[----:B------:R-:W-:Y:S01]  /*38e0*/  UMOV UR13, UR9 ;  /* 0x00000009000d7c82 */ /* 0x000fe20008000000 */
        /* <DEDUP_REMOVED lines=42> */
[----:B0-----:R-:W2:Y:S04]  /*3b90*/  LDL.LU R140, [R1] ;  /* 0x00000000018c7983 */ /* 0x001ea80000300800 */
[----:B------:R-:W2:Y:S04]  /*3ba0*/  LDL.LU R141, [R1+0x4] ;  /* 0x00000400018d7983 */ /* 0x000ea80000300800 */
        /* <DEDUP_REMOVED lines=50> */
[----:B------:R-:W2:Y:S01]  /*3ed0*/  LDL.LU R192, [R1+0xd0] ;  /* 0x0000d00001c07983 */ /* 0x000ea20000300800 */
[----:B------:R-:W-:Y:S01]  /*3ee0*/  UIADD3 UR12, UR5, 0x202, URZ ;  /* 0x00000202050c7890 */ /* 0x000fe2000fffe03f */
[----:B------:R-:W-:Y:S01]  /*3ef0*/  WARPGROUP.ARRIVE ;  /* 0x00000000000079c5 */ /* 0x000fe20000000000 */
[----:B------:R-:W-:Y:S01]  /*3f00*/  UMOV UR13, 0x80000020 ;  /* 0x80000020000d7882 */ /* 0x000fe20000000000 */
[----:B------:R-:W-:Y:S01]  /*3f10*/  IMAD.MOV.U32 R201, RZ, RZ, R235 ;  /* 0x000000ffffc97224 */ /* 0x000fe200078e00eb */
[----:B------:R-:W-:Y:S01]  /*3f20*/  MOV R203, R233 ;  /* 0x000000e900cb7202 */ /* 0x000fe20000000f00 */
[----:B------:R-:W-:Y:S01]  /*3f30*/  IMAD.MOV.U32 R202, RZ, RZ, R234 ;  /* 0x000000ffffca7224 */ /* 0x000fe200078e00ea */
[----:B------:R-:W-:Y:S01]  /*3f40*/  MOV R206, R230 ;  /* 0x000000e600ce7202 */ /* 0x000fe20000000f00 */
[----:B------:R-:W-:-:S02]  /*3f50*/  IMAD.MOV.U32 R204, RZ, RZ, R232 ;  /* 0x000000ffffcc7224 */ /* 0x000fc400078e00e8 */
[----:B------:R-:W-:Y:S01]  /*3f60*/  IGMMA.64x192x32.S8.S8 R24, gdesc[UR12], R24, gsb0 ;  /* 0x04e000000c1879f1 */ /* 0x000fe20008041018 */
        /* <DEDUP_REMOVED lines=23> */
[----:B------:R-:W-:Y:S01]  /*40e0*/  UMOV UR8, UR12 ;  /* 0x0000000c00087c82 */ /* 0x000fe20008000000 */
[----:B------:R-:W-:Y:S01]  /*40f0*/  IMAD.MOV.U32 R221, RZ, RZ, R21 ;  /* 0x000000ffffdd7224 */ /* 0x000fe200078e0015 */
[----:B------:R-:W-:Y:S01]  /*4100*/  UMOV UR9, UR13 ;  /* 0x0000000d00097c82 */ /* 0x000fe20008000000 */
[----:B------:R-:W-:Y:S01]  /*4110*/  IMAD.MOV.U32 R222, RZ, RZ, R20 ;  /* 0x000000ffffde7224 */ /* 0x000fe200078e0014 */
[----:B------:R0:W5:Y:S01]  /*4120*/  LDL.LU R0, [R1+0x464] ;  /* 0x0004640001007983 */ /* 0x0001620000300800 */
[----:B------:R-:W-:-:S02]  /*4130*/  IMAD.MOV.U32 R224, RZ, RZ, R14 ;  /* 0x000000ffffe07224 */ /* 0x000fc400078e000e */
[----:B------:R-:W-:Y:S01]  /*4140*/  IMAD.MOV.U32 R225, RZ, RZ, R13 ;  /* 0x000000ffffe17224 */ /* 0x000fe200078e000d */
[----:B------:R0:W5:Y:S01]  /*4150*/  LDL.LU R23, [R1+0x460] ;  /* 0x0004600001177983 */ /* 0x0001620000300800 */
[----:B------:R-:W-:Y:S02]  /*4160*/  IMAD.MOV.U32 R227, RZ, RZ, R11 ;  /* 0x000000ffffe37224 */ /* 0x000fe400078e000b */
[----:B------:R-:W-:Y:S01]  /*4170*/  IMAD.MOV.U32 R228, RZ, RZ, R10 ;  /* 0x000000ffffe47224 */ /* 0x000fe200078e000a */
[----:B------:R0:W5:Y:S01]  /*4180*/  LDL.LU R22, [R1+0x45c] ;  /* 0x00045c0001167983 */ /* 0x0001620000300800 */
[----:B------:R-:W-:Y:S02]  /*4190*/  IMAD.MOV.U32 R230, RZ, RZ, R8 ;  /* 0x000000ffffe67224 */ /* 0x000fe400078e0008 */
[----:B------:R-:W-:Y:S01]  /*41a0*/  IMAD.MOV.U32 R231, RZ, RZ, R7 ;  /* 0x000000ffffe77224 */ /* 0x000fe200078e0007 */
[----:B------:R0:W5:Y:S01]  /*41b0*/  LDL.LU R19, [R1+0x458] ;  /* 0x0004580001137983 */ /* 0x0001620000300800 */
[----:B------:R-:W-:-:S02]  /*41c0*/  IMAD.MOV.U32 R233, RZ, RZ, R5 ;  /* 0x000000ffffe97224 */ /* 0x000fc400078e0005 */
[----:B------:R-:W-:Y:S01]  /*41d0*/  IMAD.MOV.U32 R234, RZ, RZ, R3 ;  /* 0x000000ffffea7224 */ /* 0x000fe200078e0003 */
[----:B------:R0:W5:Y:S04]  /*41e0*/  LDL.LU R18, [R1+0x454] ;  /* 0x0004540001127983 */ /* 0x0001680000300800 */
[----:B------:R0:W5:Y:S04]  /*41f0*/  LDL.LU R17, [R1+0x450] ;  /* 0x0004500001117983 */ /* 0x0001680000300800 */
[----:B------:R0:W5:Y:S04]  /*4200*/  LDL.LU R16, [R1+0x44c] ;  /* 0x00044c0001107983 */ /* 0x0001680000300800 */
[----:B------:R0:W5:Y:S01]  /*4210*/  LDL.LU R4, [R1+0x448] ;  /* 0x0004480001047983 */ /* 0x0001620000300800 */
[----:B------:R-:W-:-:S02]  /*4220*/  WARPGROUP.DEPBAR.LE gsb0, 0x0 ;  /* 0x00008000000079c5 */ /* 0x000fc40000010000 */
[----:B--2---:R-:W-:-:S06]  /*4230*/  WARPGROUP.ARRIVE ;  /* 0x00000000000079c5 */ /* 0x004fcc0000000000 */
[----:B------:R-:W-:Y:S03]  /*4240*/  IGMMA.64x192x32.S8.S8 R140, gdesc[UR8], R140, gsb0 ;  /* 0x04e00000088c79f1 */ /* 0x000fe6000804108c */
[----:B------:R-:W-:Y:S02]  /*4250*/  WARPGROUP.DEPBAR.LE gsb0, 0x0 ;  /* 0x00008000000079c5 */ /* 0x000fe40000010000 */
[----:B------:R-:W-:Y:S04]  /*4260*/  STL.64 [R1], R140 ;  /* 0x0000008c01007387 */ /* 0x000fe80000100a00 */
        /* <DEDUP_REMOVED lines=47> */
[----:B-1----:R0:W5:Y:S04]  /*4560*/  LDL.LU.64 R214, [R1+0x440] ;  /* 0x0004400001d67983 */ /* 0x0021680000300a00 */
[----:B------:R0:W5:Y:S04]  /*4570*/  LDL.LU.64 R212, [R1+0x438] ;  /* 0x0004380001d47983 */ /* 0x0001680000300a00 */
        /* <DEDUP_REMOVED lines=35> */
[----:B------:R0:W5:Y:S01]  /*47b0*/  LDL.LU.64 R140, [R1+0x318] ;  /* 0x00031800018c7983 */ /* 0x0001620000300a00 */
[----:B------:R-:W-:Y:S05]  /*47c0*/  @!P1 BRA `(.L_x_22) ;  /* 0x0000003c00909947 */ /* 0x000fea0003800000 */
[----:B------:R-:W-:Y:S02]  /*47d0*/  UIADD3 UR5, UR39, 0x1, URZ ;  /* 0x0000000127057890 */ /* 0x000fe4000fffe03f */
[----:B------:R-:W-:Y:S02]  /*47e0*/  IMAD.U32 R2, RZ, RZ, UR39 ;  /* 0x00000027ff027e24 */ /* 0x000fe4000f8e00ff */
[----:B------:R-:W-:-:S04]  /*47f0*/  UISETP.NE.AND UP0, UPT, UR5, 0x6, UPT ;  /* 0x000000060500788c */ /* 0x000fc8000bf05270 */
[----:B------:R-:W-:Y:S02]  /*4800*/  USEL UR6, URZ, 0x1, UP0 ;  /* 0x000000013f067887 */ /* 0x000fe40008000000 */
[----:B------:R-:W-:Y:S02]  /*4810*/  USEL UR5, UR5, URZ, UP0 ;  /* 0x0000003f05057287 */ /* 0x000fe40008000000 */
[----:B------:R-:W-:-:S06]  /*4820*/  ULOP3.LUT UR6, UR38, UR6, URZ, 0x3c, !UPT ;  /* 0x0000000626067292 */ /* 0x000fcc000f8e3c3f */
[----:B------:R-:W-:-:S07]  /*4830*/  IMAD.U32 R3, RZ, RZ, UR6 ;  /* 0x00000006ff037e24 */ /* 0x000fce000f8e00ff */
.L_x_29:
[----:B------:R-:W-:Y:S05]  /*4840*/  @!P0 BRA `(.L_x_23) ;  /* 0x0000000000048947 */ /* 0x000fea0003800000 */
[----:B------:R-:W-:Y:S01]  /*4850*/  BPT.TRAP 0x1 ;  /* 0x000000040000795c */ /* 0x000fe20000300000 */
.L_x_23:
[----:B------:R-:W1:Y:S01]  /*4860*/  S2UR UR7, SR_CgaCtaId ;  /* 0x00000000000779c3 */ /* 0x000e620000008800 */
[----:B------:R-:W-:Y:S01]  /*4870*/  UMOV UR6, 0x400 ;  /* 0x0000040000067882 */ /* 0x000fe20000000000 */
[----:B------:R-:W-:Y:S02]  /*4880*/  MOV R5, UR5 ;  /* 0x0000000500057c02 */ /* 0x000fe40008000f00 */
[----:B------:R-:W-:Y:S01]  /*4890*/  SHF.L.U32 R6, R3, 0x1f, RZ ;  /* 0x0000001f03067819 */ /* 0x000fe200000006ff */
[----:B-1----:R-:W-:-:S06]  /*48a0*/  ULEA UR6, UR7, UR6, 0x18 ;  /* 0x0000000607067291 */ /* 0x002fcc000f8ec03f */
[----:B-----5:R-:W-:-:S04]  /*48b0*/  IMAD.U32 R0, RZ, RZ, UR6 ;  /* 0x00000006ff007e24 */ /* 0x020fc8000f8e00ff */
[----:B------:R-:W-:-:S04]  /*48c0*/  IMAD R5, R5, 0x8, R0 ;  /* 0x0000000805057824 */ /* 0x000fc800078e0200 */
[----:B------:R1:W2:Y:S01]  /*48d0*/  SYNCS.PHASECHK.TRANS64.TRYWAIT P1, [R5+URZ], R6 ;  /* 0x00000006050075a7 */ /* 0x0002a2000802017f */
[----:B------:R-:W-:Y:S05]  /*48e0*/  @!P0 BRA `(.L_x_24) ;  /* 0x0000000000048947 */ /* 0x000fea0003800000 */
[----:B------:R-:W-:Y:S01]  /*48f0*/  BPT.TRAP 0x1 ;  /* 0x000000040000795c */ /* 0x000fe20000300000 */
.L_x_24:
[----:B--2---:R-:W-:Y:S05]  /*4900*/  @P1 BRA `(.L_x_25) ;  /* 0x0000000000081947 */ /* 0x004fea0003800000 */
[----:B------:R-:W2:Y:S02]  /*4910*/  SYNCS.PHASECHK.TRANS64.TRYWAIT P1, [R5+URZ], R6 ;  /* 0x00000006050075a7 */ /* 0x000ea4000802017f */
[----:B--2---:R-:W-:Y:S05]  /*4920*/  @!P1 BRA `(.L_x_26) ;  /* 0x0000019c00149947 */ /* 0x004fea0003800000 */
.L_x_25:
        /* <DEDUP_REMOVED lines=48> */
[----:B---3--:R-:W3:Y:S04]  /*4c30*/  LDL.LU.64 R24, [R1+0x180] ;  /* 0x0001800001187983 */ /* 0x008ee80000300a00 */
[----:B------:R-:W3:Y:S04]  /*4c40*/  LDL.LU.64 R26, [R1+0x188] ;  /* 0x00018800011a7983 */ /* 0x000ee80000300a00 */
        /* <DEDUP_REMOVED lines=45> */
[----:B------:R-:W3:Y:S01]  /*4f20*/  LDL.LU.64 R118, [R1+0x2f8] ;  /* 0x0002f80001767983 */ /* 0x000ee20000300a00 */
[----:B------:R-:W-:-:S02]  /*4f30*/  UIMAD UR6, UR5, 0x300, UR41 ;  /* 0x00000300050678a4 */ /* 0x000fc4000f8e0229 */
[----:B------:R-:W-:Y:S01]  /*4f40*/  UIMAD UR7, UR5, 0x600, UR4 ;  /* 0x00000600050778a4 */ /* 0x000fe2000f8e0204 */
[----:B------:R-:W-:Y:S01]  /*4f50*/  STL [R1+0x46c], R23 ;  /* 0x00046c1701007387 */ /* 0x000fe20000100800 */
[----:B------:R-:W-:Y:S01]  /*4f60*/  UMOV UR9, 0x80000020 ;  /* 0x8000002000097882 */ /* 0x000fe20000000000 */
[----:B------:R-:W-:Y:S02]  /*4f70*/  UMOV UR11, 0x80000020 ;  /* 0x80000020000b7882 */ /* 0x000fe40000000000 */
[----:B------:R-:W-:Y:S02]  /*4f80*/  UMOV UR8, UR6 ;  /* 0x0000000600087c82 */ /* 0x000fe40008000000 */
[----:B------:R-:W-:Y:S01]  /*4f90*/  UMOV UR10, UR7 ;  /* 0x00000007000a7c82 */ /* 0x000fe20008000000 */
[----:B------:R-:W-:Y:S01]  /*4fa0*/  UIADD3 UR14, UR7, 0x300, URZ ;  /* 0x00000300070e7890 */ /* 0x000fe2000fffe03f */
[----:B------:R-:W-:Y:S01]  /*4fb0*/  STL [R1+0x468], R22 ;  /* 0x0004681601007387 */ /* 0x000fe20000100800 */
[----:B------:R-:W-:Y:S01]  /*4fc0*/  UMOV UR12, UR8 ;  /* 0x00000008000c7c82 */ /* 0x000fe20008000000 */
[----:B------:R-:W-:Y:S01]  /*4fd0*/  UMOV UR13, UR9 ;  /* 0x00000009000d7c82 */ /* 0x000fe20008000000 */
[----:B------:R-:W-:Y:S01]  /*4fe0*/  UMOV UR15, 0x80000020 ;  /* 0x80000020000f7882 */ /* 0x000fe20000000000 */
[----:B------:R-:W-:Y:S04]  /*4ff0*/  STL [R1+0x464], R19 ;  /* 0x0004641301007387 */ /* 0x000fe80000100800 */
[----:B------:R-:W-:Y:S04]  /*5000*/  STL [R1+0x460], R18 ;  /* 0x0004601201007387 */ /* 0x000fe80000100800 */
[----:B------:R-:W-:Y:S04]  /*5010*/  STL [R1+0x45c], R17 ;  /* 0x00045c1101007387 */ /* 0x000fe80000100800 */
[----:B------:R-:W-:Y:S04]  /*5020*/  STL [R1+0x458], R16 ;  /* 0x0004581001007387 */ /* 0x000fe80000100800 */
[----:B------:R-:W-:Y:S04]  /*5030*/  STL [R1+0x454], R4 ;  /* 0x0004540401007387 */ /* 0x000fe80000100800 */
[----:B------:R-:W-:Y:S04]  /*5040*/  STL [R1+0x450], R3 ;  /* 0x0004500301007387 */ /* 0x000fe80000100800 */
[----:B------:R4:W-:Y:S04]  /*5050*/  STL [R1+0x44c], R2 ;  /* 0x00044c0201007387 */ /* 0x0009e80000100800 */
[----:B------:R0:W-:Y:S01]  /*5060*/  STL [R1+0x448], R0 ;  /* 0x0004480001007387 */ /* 0x0001e20000100800 */
[----:B---3--:R-:W-:-:S06]  /*5070*/  WARPGROUP.ARRIVE ;  /* 0x00000000000079c5 */ /* 0x008fcc0000000000 */
[----:B------:R-:W-:Y:S03]  /*5080*/  IGMMA.64x192x32.S8.S8 R24, gdesc[UR8], R24, gsb0 ;  /* 0x04e00000081879f1 */ /* 0x000fe60008041018 */
[----:B------:R-:W-:Y:S02]  /*5090*/  WARPGROUP.DEPBAR.LE gsb0, 0x0 ;  /* 0x00008000000079c5 */ /* 0x000fe40000010000 */
[----:B------:R-:W-:Y:S01]  /*50a0*/  WARPGROUP.ARRIVE ;  /* 0x00000000000079c5 */ /* 0x000fe20000000000 */
[----:B------:R-:W-:Y:S01]  /*50b0*/  STL.64 [R1+0x180], R24 ;  /* 0x0001801801007387 */ /* 0x000fe20000100a00 */
[----:B----4-:R-:W-:Y:S01]  /*50c0*/  IMAD.MOV.U32 R2, RZ, RZ, R118 ;  /* 0x000000ffff027224 */ /* 0x010fe200078e0076 */
[----:B0-----:R-:W-:Y:S01]  /*50d0*/  MOV R0, R119 ;  /* 0x0000007700007202 */ /* 0x001fe20000000f00 */
[----:B------:R-:W-:Y:S01]  /*50e0*/  IMAD.MOV.U32 R3, RZ, RZ, R117 ;  /* 0x000000ffff037224 */ /* 0x000fe200078e0075 */
[----:B------:R-:W-:Y:S01]  /*50f0*/  STL.64 [R1+0x188], R26 ;  /* 0x0001881a01007387 */ /* 0x000fe20000100a00 */
[----:B------:R-:W-:Y:S01]  /*5100*/  IGMMA.64x192x32.S8.S8 R120, gdesc[UR12], R120, gsb0 ;  /* 0x04e000000c7879f1 */ /* 0x000fe20008041078 */
[----:B------:R-:W-:Y:S01]  /*5110*/  MOV R4, R116 ;  /* 0x0000007400047202 */ /* 0x000fe20000000f00 */
[----:B-12---:R-:W-:Y:S01]  /*5120*/  IMAD.MOV.U32 R6, RZ, RZ, R114 ;  /* 0x000000ffff067224 */ /* 0x006fe200078e0072 */
[----:B------:R-:W-:Y:S01]  /*5130*/  STL.64 [R1+0x190], R28 ;  /* 0x0001901c01007387 */ /* 0x000fe20000100a00 */
[----:B------:R-:W-:Y:S01]  /*5140*/  IMAD.MOV.U32 R5, RZ, RZ, R115 ;  /* 0x000000ffff057224 */ /* 0x000fe200078e0073 */
[----:B------:R-:W-:Y:S01]  /*5150*/  MOV R7, R113 ;  /* 0x0000007100077202 */ /* 0x000fe20000000f00 */
[----:B------:R-:W-:Y:S01]  /*5160*/  IMAD.MOV.U32 R8, RZ, RZ, R112 ;  /* 0x000000ffff087224 */ /* 0x000fe200078e0070 */
[----:B------:R-:W-:Y:S01]  /*5170*/  STL.64 [R1+0x198], R30 ;  /* 0x0001981e01007387 */ /* 0x000fe20000100a00 */
        /* <DEDUP_REMOVED lines=103> */
[----:B------:R-:W-:-:S03]  /*57f0*/  WARPGROUP.DEPBAR.LE gsb0, 0x0 ;  /* 0x00008000000079c5 */ /* 0x000fc60000010000 */
[----:B------:R-:W2:Y:S04]  /*5800*/  LDL.LU.64 R28, [R1+0x780] ;  /* 0x00078000011c7983 */ /* 0x000ea80000300a00 */
[----:B------:R-:W2:Y:S04]  /*5810*/  LDL.LU.64 R26, [R1+0x778] ;  /* 0x00077800011a7983 */ /* 0x000ea80000300a00 */
[----:B------:R-:W2:Y:S04]  /*5820*/  LDL.LU.64 R24, [R1+0x770] ;  /* 0x0007700001187983 */ /* 0x000ea80000300a00 */
        /* <DEDUP_REMOVED lines=48> */
[----:B0-----:R-:W3:Y:S04]  /*5b30*/  LDL.LU R120, [R1+0x180] ;  /* 0x0001800001787983 */ /* 0x001ee80000300800 */
[----:B------:R-:W3:Y:S04]  /*5b40*/  LDL.LU R121, [R1+0x184] ;  /* 0x0001840001797983 */ /* 0x000ee80000300800 */
[----:B------:R-:W4:Y:S04]  /*5b50*/  LDL.LU R122, [R1+0x188] ;  /* 0x00018800017a7983 */ /* 0x000f280000300800 */
[----:B------:R-:W4:Y:S04]  /*5b60*/  LDL.LU R123, [R1+0x18c] ;  /* 0x00018c00017b7983 */ /* 0x000f280000300800 */
[----:B------:R-:W2:Y:S04]  /*5b70*/  LDL.LU R124, [R1+0x190] ;  /* 0x00019000017c7983 */ /* 0x000ea80000300800 */
[----:B------:R-:W2:Y:S04]  /*5b80*/  LDL.LU R125, [R1+0x194] ;  /* 0x00019400017d7983 */ /* 0x000ea80000300800 */
[----:B------:R-:W3:Y:S04]  /*5b90*/  LDL.LU R126, [R1+0x198] ;  /* 0x00019800017e7983 */ /* 0x000ee80000300800 */
        /* <DEDUP_REMOVED lines=45> */
[----:B------:R-:W2:Y:S01]  /*5e70*/  LDL.LU R172, [R1+0x250] ;  /* 0x0002500001ac7983 */ /* 0x000ea20000300800 */
        /* <DEDUP_REMOVED lines=54> */
[----:B------:R-:W-:Y:S01]  /*61e0*/  STL.64 [R1+0x708], R190 ;  /* 0x000708be01007387 */ /* 0x000fe20000100a00 */
[----:B------:R-:W-:-:S03]  /*61f0*/  IMAD.MOV.U32 R173, RZ, RZ, R235 ;  /* 0x000000ffffad7224 */ /* 0x000fc600078e00eb */
        /* <DEDUP_REMOVED lines=8> */
[----:B--2---:R-:W-:Y:S04]  /*6280*/  STL.64 [R1+0x6c0], R172 ;  /* 0x0006c0ac01007387 */ /* 0x004fe80000100a00 */
[----:B----4-:R-:W-:Y:S04]  /*6290*/  STL.64 [R1+0x6b8], R170 ;  /* 0x0006b8aa01007387 */ /* 0x010fe80000100a00 */
[----:B---3--:R-:W-:Y:S04]  /*62a0*/  STL.64 [R1+0x6b0], R168 ;  /* 0x0006b0a801007387 */ /* 0x008fe80000100a00 */
        /* <DEDUP_REMOVED lines=24> */
[----:B0-----:R-:W2:Y:S04]  /*6430*/  LDL.LU.64 R120, [R1] ;  /* 0x0000000001787983 */ /* 0x001ea80000300a00 */
        /* <DEDUP_REMOVED lines=48> */
[----:B------:R-:W-:Y:S01]  /*6740*/  WARPGROUP.ARRIVE ;  /* 0x00000000000079c5 */ /* 0x000fe20000000000 */
[----:B------:R-:W-:-:S07]  /*6750*/  UMOV UR13, 0x80000020 ;  /* 0x80000020000d7882 */ /* 0x000fce0000000000 */
[----:B------:R-:W-:Y:S01]  /*6760*/  IGMMA.64x192x32.S8.S8 R24, gdesc[UR12], R24, gsb0 ;  /* 0x04e000000c1879f1 */ /* 0x000fe20008041018 */
[----:B------:R-:W-:Y:S01]  /*6770*/  UMOV UR14, UR10 ;  /* 0x0000000a000e7c82 */ /* 0x000fe20008000000 */
[----:B------:R-:W-:Y:S01]  /*6780*/  UMOV UR15, UR11 ;  /* 0x0000000b000f7c82 */ /* 0x000fe20008000000 */
[----:B------:R-:W-:Y:S02]  /*6790*/  WARPGROUP.DEPBAR.LE gsb0, 0x0 ;  /* 0x00008000000079c5 */ /* 0x000fe40000010000 */
[----:B--2---:R-:W-:-:S06]  /*67a0*/  WARPGROUP.ARRIVE ;  /* 0x00000000000079c5 */ /* 0x004fcc0000000000 */
[----:B------:R-:W-:Y:S03]  /*67b0*/  IGMMA.64x192x32.S8.S8 R120, gdesc[UR12], R120, gsb0 ;  /* 0x04e000000c7879f1 */ /* 0x000fe60008041078 */
[----:B------:R-:W-:Y:S02]  /*67c0*/  WARPGROUP.DEPBAR.LE gsb0, 0x0 ;  /* 0x00008000000079c5 */ /* 0x000fe40000010000 */
[----:B------:R-:W-:Y:S01]  /*67d0*/  STL.64 [R1], R120 ;  /* 0x0000007801007387 */ /* 0x000fe20000100a00 */
        /* <DEDUP_REMOVED lines=325> */
[----:B------:R-:W-:Y:S01]  /*7c30*/  IMAD.MOV.U32 R206, RZ, RZ, R232 ;  /* 0x000000ffffce7224 */ /* 0x000fe200078e00e8 */
[----:B------:R-:W-:Y:S01]  /*7c40*/  MOV R211, R227 ;  /* 0x000000e300d37202 */ /* 0x000fe20000000f00 */
        /* <DEDUP_REMOVED lines=21> */
[----:B------:R-:W-:Y:S01]  /*7da0*/  IMAD.MOV.U32 R201, RZ, RZ, R2 ;  /* 0x000000ffffc97224 */ /* 0x000fe200078e0002 */
[----:B------:R-:W-:Y:S01]  /*7db0*/  UMOV UR8, UR12 ;  /* 0x0000000c00087c82 */ /* 0x000fe20008000000 */
[----:B------:R-:W-:Y:S01]  /*7dc0*/  IMAD.MOV.U32 R223, RZ, RZ, R21 ;  /* 0x000000ffffdf7224 */ /* 0x000fe200078e0015 */
[----:B------:R-:W-:Y:S01]  /*7dd0*/  UMOV UR9, UR13 ;  /* 0x0000000d00097c82 */ /* 0x000fe20008000000 */
[----:B------:R-:W-:Y:S01]  /*7de0*/  IMAD.MOV.U32 R225, RZ, RZ, R15 ;  /* 0x000000ffffe17224 */ /* 0x000fe200078e000f */
[----:B------:R0:W5:Y:S01]  /*7df0*/  LDL.LU R23, [R1+0x46c] ;  /* 0x00046c0001177983 */ /* 0x0001620000300800 */
[----:B------:R-:W-:Y:S02]  /*7e00*/  IMAD.MOV.U32 R226, RZ, RZ, R14 ;  /* 0x000000ffffe27224 */ /* 0x000fe400078e000e */
        /* <DEDUP_REMOVED lines=8> */
[----:B------:R-:W-:-:S03]  /*7e90*/  IMAD.MOV.U32 R235, RZ, RZ, R5 ;  /* 0x000000ffffeb7224 */ /* 0x000fc600078e0005 */
[----:B------:R0:W5:Y:S04]  /*7ea0*/  LDL.LU R17, [R1+0x45c] ;  /* 0x00045c0001117983 */ /* 0x0001680000300800 */
[----:B------:R0:W5:Y:S04]  /*7eb0*/  LDL.LU R16, [R1+0x458] ;  /* 0x0004580001107983 */ /* 0x0001680000300800 */
        /* <DEDUP_REMOVED lines=95> */
[----:B------:R-:W-:Y:S01]  /*84b0*/  BPT.TRAP 0x1 ;  /* 0x000000040000795c */ /* 0x000fe20000300000 */
.L_x_27:
[----:B------:R-:W2:Y:S04]  /*84c0*/  LDL R7, [R1+0x300] ;  /* 0x0003000001077983 */ /* 0x000ea80000100800 */
[----:B------:R-:W3:Y:S01]  /*84d0*/  LDL R6, [R1+0x304] ;  /* 0x0003040001067983 */ /* 0x000ee20000100800 */
[----:B-----5:R-:W-:-:S13]  /*84e0*/  ISETP.NE.AND P1, PT, R19, RZ, PT ;  /* 0x000000ff1300720c */ /* 0x020fda0003f25270 */
[----:B------:R-:W-:-:S05]  /*84f0*/  @P1 LEA R5, R2, R0, 0x3 ;  /* 0x0000000002051211 */ /* 0x000fca00078e18ff */
[----:B------:R-:W-:-:S05]  /*8500*/  @P1 VIADD R5, R5, 0x30 ;  /* 0x0000003005051836 */ /* 0x000fca0000000000 */
[----:B--2---:R-:W-:-:S04]  /*8510*/  @P1 PRMT R5, R7, 0x654, R5 ;  /* 0x0000065407051816 */ /* 0x004fc80000000005 */
[----:B------:R1:W-:Y:S01]  /*8520*/  @P1 SYNCS.ARRIVE.TRANS64.RED.A1T0 RZ, [R5+URZ], RZ ;  /* 0x000000ff05ff19a7 */ /* 0x0003e2000810043f */
[----:B---3--:R-:W-:-:S13]  /*8530*/  ISETP.GT.U32.AND P1, PT, R6, 0x1, PT ;  /* 0x000000010600780c */ /* 0x008fda0003f24070 */
[----:B-1----:R-:W-:Y:S05]  /*8540*/  @P1 BRA `(.L_x_28) ;  /* 0x0000000000041947 */ /* 0x002fea0003800000 */
[----:B------:R-:W-:Y:S01]  /*8550*/  BPT.TRAP 0x1 ;  /* 0x000000040000795c */ /* 0x000fe20000300000 */
.L_x_28:
[----:B------:R-:W-:Y:S01]  /*8560*/  UIADD3 UR5, UR5, 0x1, URZ ;  /* 0x0000000105057890 */ /* 0x000fe2000fffe03f */
[----:B------:R-:W-:Y:S01]  /*8570*/  ISETP.GT.AND P2, PT, R4, 0x1, PT ;  /* 0x000000010400780c */ /* 0x000fe20003f44270 */
[----:B------:R-:W-:Y:S01]  /*8580*/  VIADD R2, R2, 0x1 ;  /* 0x0000000102027836 */ /* 0x000fe20000000000 */
[----:B------:R-:W-:Y:S01]  /*8590*/  IADD3 R4, R4, -0x1, RZ ;  /* 0xffffffff04047810 */ /* 0x000fe20007ffe0ff */
[----:B------:R-:W-:-:S03]  /*85a0*/  UISETP.NE.AND UP0, UPT, UR5, 0x6, UPT ;  /* 0x000000060500788c */ /* 0x000fc6000bf05270 */
[C---:B------:R-:W-:Y:S01]  /*85b0*/  ISETP.NE.AND P1, PT, R2.reuse, 0x6, PT ;  /* 0x000000060200780c */ /* 0x040fe20003f25270 */
[----:B------:R-:W-:Y:S02]  /*85c0*/  USEL UR6, URZ, 0x1, UP0 ;  /* 0x000000013f067887 */ /* 0x000fe40008000000 */
[----:B------:R-:W-:Y:S01]  /*85d0*/  USEL UR5, UR5, URZ, UP0 ;  /* 0x0000003f05057287 */ /* 0x000fe20008000000 */
[----:B------:R-:W-:-:S03]  /*85e0*/  SEL R2, R2, RZ, P1 ;  /* 0x000000ff02027207 */ /* 0x000fc60000800000 */
[----:B------:R-:W-:Y:S01]  /*85f0*/  LOP3.LUT R3, R3, UR6, RZ, 0x3c, !PT ;  /* 0x0000000603037c12 */ /* 0x000fe2000f8e3cff */
[----:B------:R-:W-:Y:S07]  /*8600*/  @P2 BRA `(.L_x_29) ;  /* 0xffffffc0008c2947 */ /* 0x000fee000383ffff */
.L_x_22:
[----:B------:R-:W1:Y:S02]  /*8610*/  LDC R2, c[0x0][0x28c] ;  /* 0x0000a300ff027b82 */ /* 0x000e640000000800 */
[----:B-1----:R-:W-:-:S13]  /*8620*/  ISETP.GE.AND P1, PT, R2, 0x1, PT ;  /* 0x000000010200780c */ /* 0x002fda0003f26270 */
[----:B------:R-:W-:Y:S05]  /*8630*/  @!P1 BRA `(.L_x_30) ;  /* 0x0000000000589947 */ /* 0x000fea0003800000 */
[----:B------:R-:W-:Y:S05]  /*8640*/  @!P0 BRA `(.L_x_31) ;  /* 0x0000000000048947 */ /* 0x000fea0003800000 */
[----:B------:R-:W-:Y:S01]  /*8650*/  BPT.TRAP 0x1 ;  /* 0x000000040000795c */ /* 0x000fe20000300000 */
.L_x_31:
[----:B-----5:R-:W-:Y:S01]  /*8660*/  ISETP.NE.AND P0, PT, R19, RZ, PT ;  /* 0x000000ff1300720c */ /* 0x020fe20003f05270 */
[----:B------:R-:W-:-:S12]  /*8670*/  BSSY B0, `(.L_x_32) ;  /* 0x000000e000007945 */ /* 0x000fd80003800000 */
[----:B------:R-:W-:Y:S05]  /*8680*/  @!P0 BRA `(.L_x_33) ;  /* 0x0000000000308947 */ /* 0x000fea0003800000 */
[----:B------:R-:W2:Y:S01]  /*8690*/  LDL R3, [R1+0x300] ;  /* 0x0003000001037983 */ /* 0x000ea20000100800 */
[----:B------:R-:W-:-:S04]  /*86a0*/  UISETP.LT.AND UP0, UPT, UR40, 0x1, UPT ;  /* 0x000000012800788c */ /* 0x000fc8000bf01270 */
[----:B------:R-:W-:-:S04]  /*86b0*/  USEL UR6, UR40, 0x1, UP0 ;  /* 0x0000000128067887 */ /* 0x000fc80008000000 */
[----:B------:R-:W-:-:S04]  /*86c0*/  UIADD3 UR6, UR39, UR40, -UR6 ;  /* 0x0000002827067290 */ /* 0x000fc8000fffe806 */
[----:B------:R-:W-:-:S04]  /*86d0*/  UIMAD.WIDE.U32 UR4, UR6, -0x55555555, URZ ;  /* 0xaaaaaaab060478a5 */ /* 0x000fc8000f8e003f */
[----:B------:R-:W-:-:S04]  /*86e0*/  USHF.R.U32.HI UR4, URZ, 0x2, UR5 ;  /* 0x000000023f047899 */ /* 0x000fc80008011605 */
[----:B------:R-:W-:-:S06]  /*86f0*/  UIMAD UR6, UR4, -0x6, UR6 ;  /* 0xfffffffa040678a4 */ /* 0x000fcc000f8e0206 */
[----:B------:R-:W-:-:S04]  /*8700*/  IMAD.U32 R2, RZ, RZ, UR6 ;  /* 0x00000006ff027e24 */ /* 0x000fc8000f8e00ff */
[----:B------:R-:W-:-:S05]  /*8710*/  IMAD R0, R2, 0x8, R0 ;  /* 0x0000000802007824 */ /* 0x000fca00078e0200 */
[----:B------:R-:W-:-:S04]  /*8720*/  IADD3 R0, R0, 0x30, RZ ;  /* 0x0000003000007810 */ /* 0x000fc80007ffe0ff */
[----:B--2---:R-:W-:-:S04]  /*8730*/  PRMT R0, R3, 0x654, R0 ;  /* 0x0000065403007816 */ /* 0x004fc80000000000 */
[----:B------:R1:W-:Y:S03]  /*8740*/  SYNCS.ARRIVE.TRANS64.RED.A1T0 RZ, [R0+URZ], RZ ;  /* 0x000000ff00ff79a7 */ /* 0x0003e6000810043f */
.L_x_33:
[----:B------:R-:W-:Y:S05]  /*8750*/  BSYNC B0 ;  /* 0x0000000000007941 */ /* 0x000fea0003800000 */
.L_x_32:
[----:B-1----:R-:W2:Y:S02]  /*8760*/  LDL R0, [R1+0x304] ;  /* 0x0003040001007983 */ /* 0x002ea40000100800 */
[----:B--2---:R-:W-:-:S13]  /*8770*/  ISETP.GT.U32.AND P0, PT, R0, 0x1, PT ;  /* 0x000000010000780c */ /* 0x004fda0003f04070 */
[----:B------:R-:W-:Y:S05]  /*8780*/  @P0 BRA `(.L_x_30) ;  /* 0x0000000000040947 */ /* 0x000fea0003800000 */
[----:B------:R-:W-:Y:S01]  /*8790*/  BPT.TRAP 0x1 ;  /* 0x000000040000795c */ /* 0x000fe20000300000 */
.L_x_30:
[----:B------:R-:W2:Y:S01]  /*87a0*/  LDL.LU R5, [R1+0x310] ;  /* 0x0003100001057983 */ /* 0x000ea20000300800 */
[----:B------:R-:W1:Y:S01]  /*87b0*/  LDC R3, c[0x0][0x288] ;  /* 0x0000a200ff037b82 */ /* 0x000e620000000800 */
[----:B------:R-:W-:Y:S01]  /*87c0*/  UIADD3 UR39, UR40, UR39, URZ ;  /* 0x0000002728277290 */ /* 0x000fe2000fffe03f */
[----:B-----5:R-:W-:Y:S01]  /*87d0*/  SHF.R.S32.HI R20, RZ, 0x1f, R22 ;  /* 0x0000001fff147819 */ /* 0x020fe20000011416 */
[----:B------:R-:W3:Y:S01]  /*87e0*/  S2R R4, SR_TID.X ;  /* 0x0000000000047919 */ /* 0x000ee20000002100 */
[----:B------:R-:W-:Y:S01]  /*87f0*/  ULDC UR4, c[0x0][0x284] ;  /* 0x0000a10000047ab9 */ /* 0x000fe20000000800 */
[----:B------:R-:W-:Y:S01]  /*8800*/  UISETP.GT.U32.AND UP0, UPT, UR39, 0x5, UPT ;  /* 0x000000052700788c */ /* 0x000fe2000bf04070 */
[----:B0-----:R-:W-:Y:S01]  /*8810*/  MOV R230, 0xffffffff ;  /* 0xffffffff00e67802 */ /* 0x001fe20000000f00 */
[----:B------:R-:W-:Y:S02]  /*8820*/  UISETP.GE.U32.AND UP1, UPT, UR40, 0x6, UPT ;  /* 0x000000062800788c */ /* 0x000fe4000bf26070 */
[----:B------:R-:W-:Y:S01]  /*8830*/  UISETP.LT.U32.AND UP0, UPT, UR40, 0x6, UP0 ;  /* 0x000000062800788c */ /* 0x000fe20008701070 */
[----:B------:R-:W-:-:S03]  /*8840*/  ULDC.64 UR8, c[0x0][0x5d0] ;  /* 0x0001740000087ab9 */ /* 0x000fc60000000a00 */
[----:B------:R-:W-:-:S04]  /*8850*/  USEL UR6, URZ, 0x1, !UP0 ;  /* 0x000000013f067887 */ /* 0x000fc8000c000000 */
[----:B------:R-:W-:Y:S01]  /*8860*/  ULOP3.LUT UR38, UR38, UR6, URZ, 0x3c, !UPT ;  /* 0x0000000626267292 */ /* 0x000fe2000f8e3c3f */
[--C-:B---3--:R-:W-:Y:S01]  /*8870*/  SHF.R.U32.HI R224, RZ, 0x7, R4.reuse ;  /* 0x00000007ffe07819 */ /* 0x108fe20000011604 */
[----:B------:R-:W-:Y:S01]  /*8880*/  IMAD.SHL.U32 R15, R4, 0x2, RZ ;  /* 0x00000002040f7824 */ /* 0x000fe200078e00ff */
[----:B------:R-:W-:Y:S02]  /*8890*/  SHF.R.U32.HI R2, RZ, 0x2, R4 ;  /* 0x00000002ff027819 */ /* 0x000fe40000011604 */
[----:B------:R-:W-:Y:S02]  /*88a0*/  LOP3.LUT R224, R224, 0x1, RZ, 0xc0, !PT ;  /* 0x00000001e0e07812 */ /* 0x000fe400078ec0ff */
[----:B------:R-:W-:Y:S02]  /*88b0*/  LOP3.LUT R13, R4, 0x60, RZ, 0xc0, !PT ;  /* 0x00000060040d7812 */ /* 0x000fe400078ec0ff */
[----:B------:R-:W-:Y:S01]  /*88c0*/  LOP3.LUT R2, R2, 0x7, RZ, 0xc0, !PT ;  /* 0x0000000702027812 */ /* 0x000fe200078ec0ff */
[----:B------:R-:W-:Y:S01]  /*88d0*/  IMAD.SHL.U32 R12, R224, 0x40, RZ ;  /* 0x00000040e00c7824 */ /* 0x000fe200078e00ff */
[----:B------:R-:W-:-:S04]  /*88e0*/  SHF.R.U32.HI R13, RZ, 0x1, R13 ;  /* 0x00000001ff0d7819 */ /* 0x000fc8000001160d */
[-CC-:B------:R-:W-:Y:S02]  /*88f0*/  IADD3 R0, RZ, -R13.reuse, -R2.reuse ;  /* 0x8000000dff007210 */ /* 0x180fe40007ffe802 */
[----:B------:R-:W-:Y:S02]  /*8900*/  LOP3.LUT R12, R12, 0x40, R2, 0xe2, !PT ;  /* 0x000000400c0c7812 */ /* 0x000fe400078ee202 */
[----:B------:R-:W-:Y:S01]  /*8910*/  LOP3.LUT R2, R4, 0x3, RZ, 0xc0, !PT ;  /* 0x0000000304027812 */ /* 0x000fe200078ec0ff */
[----:B------:R-:W-:Y:S01]  /*8920*/  IMAD R224, R224, -0x40, R0 ;  /* 0xffffffc0e0e07824 */ /* 0x000fe200078e0200 */
[----:B------:R-:W-:Y:S01]  /*8930*/  LOP3.LUT R12, R12, R13, RZ, 0xfc, !PT ;  /* 0x0000000d0c0c7212 */ /* 0x000fe200078efcff */
[C---:B------:R-:W-:Y:S02]  /*8940*/  IMAD R0, R23.reuse, 0xc0, RZ ;  /* 0x000000c017007824 */ /* 0x040fe400078e02ff */
[----:B-1----:R-:W-:Y:S02]  /*8950*/  IMAD R2, R2, -0x2, R3 ;  /* 0xfffffffe02027824 */ /* 0x002fe400078e0203 */
[----:B------:R-:W-:Y:S01]  /*8960*/  IMAD.MOV.U32 R13, RZ, RZ, RZ ;  /* 0x000000ffff0d7224 */ /* 0x000fe200078e00ff */
[----:B------:R-:W-:Y:S01]  /*8970*/  IADD3 R224, -R0, UR4, R224 ;  /* 0x0000000400e07c10 */ /* 0x000fe2000fffe1e0 */
[----:B------:R-:W-:-:S04]  /*8980*/  IMAD.WIDE R12, R23, 0xc0, R12 ;  /* 0x000000c0170c7825 */ /* 0x000fc800078e020c */
[----:B--2---:R-:W-:-:S05]  /*8990*/  IMAD R14, R5, 0x180, RZ ;  /* 0x00000180050e7824 */ /* 0x004fca00078e02ff */
[----:B------:R-:W-:-:S04]  /*89a0*/  ISETP.GE.AND P0, PT, R14, R3, PT ;  /* 0x000000030e00720c */ /* 0x000fc80003f06270 */
[----:B------:R-:W-:Y:S01]  /*89b0*/  ISETP.GE.OR P0, PT, R0, UR4, P0 ;  /* 0x0000000400007c0c */ /* 0x000fe20008706670 */
[----:B------:R-:W-:Y:S01]  /*89c0*/  UIMAD.WIDE.U32 UR4, UR39, -0x55555555, URZ ;  /* 0xaaaaaaab270478a5 */ /* 0x000fe2000f8e003f */
[----:B------:R-:W-:Y:S01]  /*89d0*/  IADD3 R0, -R14, R2, RZ ;  /* 0x000000020e007210 */ /* 0x000fe20007ffe1ff */
[----:B------:R-:W-:Y:S01]  /*89e0*/  IMAD R2, R20, UR8, RZ ;  /* 0x0000000814027c24 */ /* 0x000fe2000f8e02ff */
[----:B------:R-:W-:Y:S01]  /*89f0*/  LOP3.LUT R14, R14, 0x6, R15, 0xf8, !PT ;  /* 0x000000060e0e7812 */ /* 0x000fe200078ef80f */
[----:B------:R-:W-:Y:S02]  /*8a00*/  USHF.R.U32.HI UR4, URZ, 0x2, UR5 ;  /* 0x000000023f047899 */ /* 0x000fe40008011605 */
[C---:B------:R-:W-:Y:S01]  /*8a10*/  IMAD R2, R22.reuse, UR9, R2 ;  /* 0x0000000916027c24 */ /* 0x040fe2000f8e0202 */
[--C-:B------:R-:W-:Y:S01]  /*8a20*/  SHF.R.S32.HI R15, RZ, 0x1f, R14.reuse ;  /* 0x0000001fff0f7819 */ /* 0x100fe2000001140e */
[----:B------:R-:W-:Y:S02]  /*8a30*/  UIMAD UR39, UR4, -0x6, UR39 ;  /* 0xfffffffa042778a4 */ /* 0x000fe4000f8e0227 */
[----:B------:R-:W-:Y:S01]  /*8a40*/  @UP1 ULOP3.LUT UR38, UR38, 0x1, UR4, 0x78, !UPT ;  /* 0x0000000126261892 */ /* 0x000fe2000f8e7804 */
[----:B------:R-:W-:-:S04]  /*8a50*/  IMAD.WIDE.U32 R4, R22, UR8, R14 ;  /* 0x0000000816047c25 */ /* 0x000fc8000f8e000e */
[----:B------:R-:W-:Y:S01]  /*8a60*/  IMAD.IADD R5, R5, 0x1, R2 ;  /* 0x0000000105057824 */ /* 0x000fe200078e0202 */
[----:B------:R-:W-:Y:S06]  /*8a70*/  @P0 BRA `(.L_x_34) ;  /* 0x0000013800f40947 */ /* 0x000fec0003800000 */
[----:B------:R-:W0:Y:S01]  /*8a80*/  LDC.64 R2, c[0x0][0x5c8] ;  /* 0x00017200ff027b82 */ /* 0x000e220000000a00 */
[----:B------:R-:W-:Y:S01]  /*8a90*/  ULDC.64 UR4, c[0x0][0x5c0] ;  /* 0x0001700000047ab9 */ /* 0x000fe20000000a00 */
[----:B------:R-:W-:Y:S01]  /*8aa0*/  BSSY B0, `(.L_x_34) ;  /* 0x00013ba000007945 */ /* 0x000fe20003800000 */
[-C--:B0-----:R-:W-:Y:S01]  /*8ab0*/  IMAD R6, R13, R2.reuse, RZ ;  /* 0x000000020d067224 */ /* 0x081fe200078e02ff */
[----:B------:R-:W-:Y:S01]  /*8ac0*/  SHF.L.U64.HI R9, R2, 0x3, R3 ;  /* 0x0000000302097819 */ /* 0x000fe20000010203 */
[----:B------:R-:W-:-:S04]  /*8ad0*/  IMAD.WIDE.U32 R4, R12, R2, R4 ;  /* 0x000000020c047225 */ /* 0x000fc800078e0004 */
[----:B------:R-:W-:Y:S01]  /*8ae0*/  IMAD R6, R12, R3, R6 ;  /* 0x000000030c067224 */ /* 0x000fe200078e0206 */
[----:B------:R-:W-:Y:S01]  /*8af0*/  IADD3 R4, P0, R4, UR4, RZ ;  /* 0x0000000404047c10 */ /* 0x000fe2000ff1e0ff */
[----:B------:R-:W-:Y:S02]  /*8b00*/  IMAD.SHL.U32 R8, R2, 0x8, RZ ;  /* 0x0000000802087824 */ /* 0x000fe400078e00ff */
[----:B------:R-:W-:-:S03]  /*8b10*/  IMAD.IADD R6, R5, 0x1, R6 ;  /* 0x0000000105067824 */ /* 0x000fc600078e0206 */
[-C--:B------:R-:W-:Y:S02]  /*8b20*/  IADD3 R10, P1, R8, R4.reuse, RZ ;  /* 0x00000004080a7210 */ /* 0x080fe40007f3e0ff */
[----:B------:R-:W-:Y:S02]  /*8b30*/  IADD3.X R5, R6, UR5, RZ, P0, !PT ;  /* 0x0000000506057c10 */ /* 0x000fe400087fe4ff */
[C---:B------:R-:W-:Y:S02]  /*8b40*/  LEA R6, P0, R2.reuse, R4, 0x7 ;  /* 0x0000000402067211 */ /* 0x040fe400078038ff */
[-C--:B------:R-:W-:Y:S02]  /*8b50*/  IADD3.X R11, R9, R5.reuse, RZ, P1, !PT ;  /* 0x00000005090b7210 */ /* 0x080fe40000ffe4ff */
[----:B------:R-:W-:Y:S02]  /*8b60*/  LEA.HI.X R7, R2, R5, R3, 0x7, P0 ;  /* 0x0000000502077211 */ /* 0x000fe400000f3c03 */
[----:B------:R-:W-:-:S02]  /*8b70*/  ISETP.NE.AND P0, PT, R18, RZ, PT ;  /* 0x000000ff1200720c */ /* 0x000fc40003f05270 */
[----:B------:R-:W-:-:S05]  /*8b80*/  IADD3 R8, P2, R8, R6, RZ ;  /* 0x0000000608087210 */ /* 0x000fca0007f5e0ff */
[----:B------:R-:W-:-:S06]  /*8b90*/  IMAD.X R9, R9, 0x1, R7, P2 ;  /* 0x0000000109097824 */ /* 0x000fcc00010e0607 */
[----:B------:R-:W-:Y:S05]  /*8ba0*/  @!P0 BRA `(.L_x_35) ;  /* 0x000000e400948947 */ /* 0x000fea0003800000 */
[----:B------:R-:W0:Y:S01]  /*8bb0*/  LDC.64 R216, c[0x0][0x5b0] ;  /* 0x00016c00ffd87b82 */ /* 0x000e220000000a00 */
[----:B------:R-:W-:Y:S01]  /*8bc0*/  ULDC.64 UR4, c[0x0][0x5b8] ;  /* 0x00016e0000047ab9 */ /* 0x000fe20000000a00 */
[----:B------:R-:W-:Y:S01]  /*8bd0*/  ISETP.GE.AND P3, PT, R224, 0x1, PT ;  /* 0x00000001e000780c */ /* 0x000fe20003f66270 */
[----:B------:R-:W-:Y:S01]  /*8be0*/  IMAD R20, R20, UR4, RZ ;  /* 0x0000000414147c24 */ /* 0x000fe2000f8e02ff */
[----:B------:R-:W-:Y:S01]  /*8bf0*/  BSSY B1, `(.L_x_36) ;  /* 0x000000e000017945 */ /* 0x000fe20003800000 */
[----:B------:R-:W-:Y:S01]  /*8c00*/  IMAD.WIDE.U32 R222, R22, UR4, R14 ;  /* 0x0000000416de7c25 */ /* 0x000fe2000f8e000e */
[----:B------:R-:W-:Y:S02]  /*8c10*/  ISETP.LT.OR P1, PT, R0, 0x1, !P3 ;  /* 0x000000010000780c */ /* 0x000fe40005f21670 */
[----:B------:R-:W1:Y:S01]  /*8c20*/  LDC.64 R218, c[0x0][0x5a8] ;  /* 0x00016a00ffda7b82 */ /* 0x000e620000000a00 */
[----:B------:R-:W-:Y:S01]  /*8c30*/  IMAD R22, R22, UR5, R20 ;  /* 0x0000000516167c24 */ /* 0x000fe2000f8e0214 */
[----:B------:R-:W-:-:S03]  /*8c40*/  MOV R220, R222 ;  /* 0x000000de00dc7202 */ /* 0x000fc60000000f00 */
[----:B------:R-:W-:Y:S02]  /*8c50*/  IMAD.IADD R221, R223, 0x1, R22 ;  /* 0x00000001dfdd7824 */ /* 0x000fe400078e0216 */
[-C--:B0-----:R-:W-:Y:S02]  /*8c60*/  IMAD R14, R13, R216.reuse, RZ ;  /* 0x000000d80d0e7224 */ /* 0x081fe400078e02ff */
[----:B------:R-:W-:-:S04]  /*8c70*/  IMAD.WIDE.U32 R2, R12, R216, R220 ;  /* 0x000000d80c027225 */ /* 0x000fc800078e00dc */
[----:B------:R-:W-:Y:S01]  /*8c80*/  IMAD R14, R12, R217, R14 ;  /* 0x000000d90c0e7224 */ /* 0x000fe200078e020e */
[----:B-1----:R-:W-:-:S04]  /*8c90*/  IADD3 R22, P0, R2, R218, RZ ;  /* 0x000000da02167210 */ /* 0x002fc80007f1e0ff */
[----:B------:R-:W-:Y:S01]  /*8ca0*/  IADD3.X R23, R219, R3, R14, P0, !PT ;  /* 0x00000003db177210 */ /* 0x000fe200007fe40e */
[----:B------:R-:W-:Y:S08]  /*8cb0*/  @P1 BRA `(.L_x_37) ;  /* 0x0000000000041947 */ /* 0x000ff00003800000 */
[----:B------:R0:W5:Y:S02]  /*8cc0*/  LDG.E.U8 R16, desc[UR36][R22.64] ;  /* 0x0000002416107981 */ /* 0x000164000c1e1100 */
.L_x_37:
[----:B------:R-:W-:Y:S05]  /*8cd0*/  BSYNC B1 ;  /* 0x0000000000017941 */ /* 0x000fea0003800000 */
.L_x_36:
[----:B------:R-:W2:Y:S01]  /*8ce0*/  LDL.LU R3, [R1+0x180] ;  /* 0x0001800001037983 */ /* 0x000ea20000300800 */
[----:B-----5:R-:W-:Y:S01]  /*8cf0*/  LOP3.LUT R2, R16, 0xffff, RZ, 0xc0, !PT ;  /* 0x0000ffff10027812 */ /* 0x020fe200078ec0ff */
[----:B------:R-:W-:Y:S01]  /*8d00*/  BSSY B1, `(.L_x_38) ;  /* 0x000000a000017945 */ /* 0x000fe20003800000 */
[----:B------:R-:W-:Y:S02]  /*8d10*/  ISETP.LT.OR P0, PT, R0, 0x2, !P3 ;  /* 0x000000020000780c */ /* 0x000fe40005f01670 */
[----:B------:R-:W-:-:S05]  /*8d20*/  PRMT R2, R2, 0x8880, RZ ;  /* 0x0000888002027816 */ /* 0x000fca00000000ff */
[----:B------:R-:W-:-:S04]  /*8d30*/  IMAD R2, R2, R18, RZ ;  /* 0x0000001202027224 */ /* 0x000fc800078e02ff */
[----:B--2---:R-:W-:-:S05]  /*8d40*/  @!P1 IMAD R3, R3, R17, R2 ;  /* 0x0000001103039224 */ /* 0x004fca00078e0202 */
[----:B------:R1:W-:Y:S01]  /*8d50*/  @!P1 STG.E.U8 desc[UR36][R4.64], R3 ;  /* 0x0000000304009986 */ /* 0x0003e2000c101124 */
[----:B------:R-:W-:Y:S05]  /*8d60*/  @P0 BRA `(.L_x_39) ;  /* 0x00000000000c0947 */ /* 0x000fea0003800000 */
[----:B------:R-:W2:Y:S02]  /*8d70*/  LDG.E.U8 R16, desc[UR36][R22.64+0x1] ;  /* 0x0000012416107981 */ /* 0x000ea4000c1e1100 */
[----:B--2---:R-:W-:-:S05]  /*8d80*/  PRMT R2, R16, 0x8880, RZ ;  /* 0x0000888010027816 */ /* 0x004fca00000000ff */
[----:B------:R-:W-:-:S07]  /*8d90*/  IMAD R2, R2, R18, RZ ;  /* 0x0000001202027224 */ /* 0x000fce00078e02ff */
.L_x_39:
[----:B------:R-:W-:Y:S05]  /*8da0*/  BSYNC B1 ;  /* 0x0000000000017941 */ /* 0x000fea0003800000 */
.L_x_38:
[----:B-1----:R-:W2:Y:S01]  /*8db0*/  LDL.LU R3, [R1+0x184] ;  /* 0x0001840001037983 */ /* 0x002ea20000300800 */
[C---:B------:R-:W-:Y:S01]  /*8dc0*/  SHF.L.U64.HI R227, R216.reuse, 0x3, R217 ;  /* 0x00000003d8e37819 */ /* 0x040fe200000102d9 */
[----:B------:R-:W-:Y:S01]  /*8dd0*/  IMAD.SHL.U32 R226, R216, 0x8, RZ ;  /* 0x00000008d8e27824 */ /* 0x000fe200078e00ff */
[----:B------:R-:W-:Y:S03]  /*8de0*/  BSSY B1, `(.L_x_40) ;  /* 0x0000010000017945 */ /* 0x000fe60003800000 */
[----:B------:R-:W-:-:S04]  /*8df0*/  IMAD.WIDE.U32 R20, R12, R216, R226 ;  /* 0x000000d80c147225 */ /* 0x000fc800078e00e2 */
[----:B------:R-:W-:Y:S01]  /*8e00*/  IMAD.IADD R14, R14, 0x1, R21 ;  /* 0x000000010e0e7824 */ /* 0x000fe200078e0215 */
[----:B------:R-:W-:-:S04]  /*8e10*/  IADD3 R20, P4, P5, R222, R218, R20 ;  /* 0x000000dade147210 */ /* 0x000fc80007d9e014 */
[----:B------:R-:W-:Y:S02]  /*8e20*/  IADD3.X R21, R221, R219, R14, P4, P5 ;  /* 0x000000dbdd157210 */ /* 0x000fe400027ea40e */
[C---:B------:R-:W-:Y:S02]  /*8e30*/  ISETP.LT.OR P4, PT, R0.reuse, 0x9, !P3 ;  /* 0x000000090000780c */ /* 0x040fe40005f81670 */
[----:B------:R-:W-:Y:S01]  /*8e40*/  ISETP.LT.OR P5, PT, R0, 0xa, !P3 ;  /* 0x0000000a0000780c */ /* 0x000fe20005fa1670 */
[----:B--2---:R-:W-:-:S05]  /*8e50*/  @!P0 IMAD R3, R3, R17, R2 ;  /* 0x0000001103038224 */ /* 0x004fca00078e0202 */
[----:B------:R1:W-:Y:S01]  /*8e60*/  @!P0 STG.E.U8 desc[UR36][R4.64+0x1], R3 ;  /* 0x0000010304008986 */ /* 0x0003e2000c101124 */
[----:B------:R-:W-:-:S04]  /*8e70*/  ISETP.GE.AND P0, PT, R224, 0x9, PT ;  /* 0x00000009e000780c */ /* 0x000fc80003f06270 */
[C---:B------:R-:W-:Y:S02]  /*8e80*/  ISETP.LT.OR P2, PT, R0.reuse, 0x1, !P0 ;  /* 0x000000010000780c */ /* 0x040fe40004741670 */
[----:B------:R-:W-:-:S11]  /*8e90*/  ISETP.LT.OR P1, PT, R0, 0x2, !P0 ;  /* 0x000000020000780c */ /* 0x000fd60004721670 */
[----:B-1----:R-:W-:Y:S05]  /*8ea0*/  @P2 BRA `(.L_x_41) ;  /* 0x00000000000c2947 */ /* 0x002fea0003800000 */
[----:B------:R-:W2:Y:S02]  /*8eb0*/  LDG.E.U8 R16, desc[UR36][R20.64] ;  /* 0x0000002414107981 */ /* 0x000ea4000c1e1100 */
[----:B--2---:R-:W-:-:S05]  /*8ec0*/  PRMT R2, R16, 0x8880, RZ ;  /* 0x0000888010027816 */ /* 0x004fca00000000ff */
[----:B------:R-:W-:-:S07]  /*8ed0*/  IMAD R2, R2, R18, RZ ;  /* 0x0000001202027224 */ /* 0x000fce00078e02ff */
.L_x_41:
[----:B------:R-:W-:Y:S05]  /*8ee0*/  BSYNC B1 ;  /* 0x0000000000017941 */ /* 0x000fea0003800000 */
.L_x_40:
[----:B------:R-:W2:Y:S01]  /*8ef0*/  LDL.LU R3, [R1+0x188] ;  /* 0x0001880001037983 */ /* 0x000ea20000300800 */
[----:B------:R-:W-:Y:S01]  /*8f00*/  BSSY B1, `(.L_x_42) ;  /* 0x0000007000017945 */ /* 0x000fe20003800000 */
[----:B--2---:R-:W-:-:S05]  /*8f10*/  @!P2 IMAD R3, R3, R17, R2 ;  /* 0x000000110303a224 */ /* 0x004fca00078e0202 */
[----:B------:R1:W-:Y:S01]  /*8f20*/  @!P2 STG.E.U8 desc[UR36][R10.64], R3 ;  /* 0x000000030a00a986 */ /* 0x0003e2000c101124 */
[----:B------:R-:W-:Y:S05]  /*8f30*/  @P1 BRA `(.L_x_43) ;  /* 0x00000000000c1947 */ /* 0x000fea0003800000 */
[----:B------:R-:W2:Y:S02]  /*8f40*/  LDG.E.U8 R16, desc[UR36][R20.64+0x1] ;  /* 0x0000012414107981 */ /* 0x000ea4000c1e1100 */
[----:B--2---:R-:W-:-:S05]  /*8f50*/  PRMT R2, R16, 0x8880, RZ ;  /* 0x0000888010027816 */ /* 0x004fca00000000ff */
[----:B------:R-:W-:-:S07]  /*8f60*/  IMAD R2, R2, R18, RZ ;  /* 0x0000001202027224 */ /* 0x000fce00078e02ff */
.L_x_43:
[----:B------:R-:W-:Y:S05]  /*8f70*/  BSYNC B1 ;  /* 0x0000000000017941 */ /* 0x000fea0003800000 */
.L_x_42:
[----:B-1----:R-:W2:Y:S01]  /*8f80*/  LDL.LU R3, [R1+0x18c] ;  /* 0x00018c0001037983 */ /* 0x002ea20000300800 */
[----:B------:R-:W-:Y:S01]  /*8f90*/  BSSY B1, `(.L_x_44) ;  /* 0x0000007000017945 */ /* 0x000fe20003800000 */
[----:B--2---:R-:W-:-:S05]  /*8fa0*/  @!P1 IMAD R3, R3, R17, R2 ;  /* 0x0000001103039224 */ /* 0x004fca00078e0202 */
[----:B------:R1:W-:Y:S01]  /*8fb0*/  @!P1 STG.E.U8 desc[UR36][R10.64+0x1], R3 ;  /* 0x000001030a009986 */ /* 0x0003e2000c101124 */
[----:B------:R-:W-:Y:S05]  /*8fc0*/  @P4 BRA `(.L_x_45) ;  /* 0x00000000000c4947 */ /* 0x000fea0003800000 */
[----:B------:R-:W2:Y:S02]  /*8fd0*/  LDG.E.U8 R16, desc[UR36][R22.64+0x8] ;  /* 0x0000082416107981 */ /* 0x000ea4000c1e1100 */
[----:B--2---:R-:W-:-:S05]  /*8fe0*/  PRMT R2, R16, 0x8880, RZ ;  /* 0x0000888010027816 */ /* 0x004fca00000000ff */
[----:B------:R-:W-:-:S07]  /*8ff0*/  IMAD R2, R2, R18, RZ ;  /* 0x0000001202027224 */ /* 0x000fce00078e02ff */
.L_x_45:
[----:B------:R-:W-:Y:S05]  /*9000*/  BSYNC B1 ;  /* 0x0000000000017941 */ /* 0x000fea0003800000 */
.L_x_44:
        /* <DEDUP_REMOVED lines=8> */
.L_x_47:
[----:B------:R-:W-:Y:S05]  /*9090*/  BSYNC B1 ;  /* 0x0000000000017941 */ /* 0x000fea0003800000 */
.L_x_46:
[----:B-1----:R-:W2:Y:S01]  /*90a0*/  LDL.LU R3, [R1+0x194] ;  /* 0x0001940001037983 */ /* 0x002ea20000300800 */
[C---:B------:R-:W-:Y:S01]  /*90b0*/  ISETP.LT.OR P1, PT, R0.reuse, 0x9, !P0 ;  /* 0x000000090000780c */ /* 0x040fe20004721670 */
[----:B------:R-:W-:Y:S01]  /*90c0*/  BSSY B1, `(.L_x_48) ;  /* 0x000000a000017945 */ /* 0x000fe20003800000 */
[C---:B------:R-:W-:Y:S02]  /*90d0*/  ISETP.LT.OR P2, PT, R0.reuse, 0xa, !P0 ;  /* 0x0000000a0000780c */ /* 0x040fe40004741670 */
[----:B------:R-:W-:Y:S01]  /*90e0*/  ISETP.LT.OR P4, PT, R0, 0x11, !P3 ;  /* 0x000000110000780c */ /* 0x000fe20005f81670 */
[----:B--2---:R-:W-:-:S05]  /*90f0*/  @!P5 IMAD R3, R3, R17, R2 ;  /* 0x000000110303d224 */ /* 0x004fca00078e0202 */
[----:B------:R1:W-:Y:S01]  /*9100*/  @!P5 STG.E.U8 desc[UR36][R4.64+0x9], R3 ;  /* 0x000009030400d986 */ /* 0x0003e2000c101124 */
[----:B------:R-:W-:Y:S02]  /*9110*/  ISETP.LT.OR P5, PT, R0, 0x12, !P3 ;  /* 0x000000120000780c */ /* 0x000fe40005fa1670 */
[----:B------:R-:W-:Y:S11]  /*9120*/  @P1 BRA `(.L_x_49) ;  /* 0x00000000000c1947 */ /* 0x000ff60003800000 */
[----:B------:R-:W2:Y:S02]  /*9130*/  LDG.E.U8 R16, desc[UR36][R20.64+0x8] ;  /* 0x0000082414107981 */ /* 0x000ea4000c1e1100 */
[----:B--2---:R-:W-:-:S05]  /*9140*/  PRMT R2, R16, 0x8880, RZ ;  /* 0x0000888010027816 */ /* 0x004fca00000000ff */
[----:B------:R-:W-:-:S07]  /*9150*/  IMAD R2, R2, R18, RZ ;  /* 0x0000001202027224 */ /* 0x000fce00078e02ff */
.L_x_49:
[----:B------:R-:W-:Y:S05]  /*9160*/  BSYNC B1 ;  /* 0x0000000000017941 */ /* 0x000fea0003800000 */
.L_x_48:
        /* <DEDUP_REMOVED lines=8> */
.L_x_51:
[----:B------:R-:W-:Y:S05]  /*91f0*/  BSYNC B1 ;  /* 0x0000000000017941 */ /* 0x000fea0003800000 */
.L_x_50:
        /* <DEDUP_REMOVED lines=8> */
.L_x_53:
[----:B------:R-:W-:Y:S05]  /*9280*/  BSYNC B1 ;  /* 0x0000000000017941 */ /* 0x000fea0003800000 */
.L_x_52:
        /* <DEDUP_REMOVED lines=8> */
.L_x_55:
[----:B------:R-:W-:Y:S05]  /*9310*/  BSYNC B1 ;  /* 0x0000000000017941 */ /* 0x000fea0003800000 */
.L_x_54:
        /* <DEDUP_REMOVED lines=12> */
.L_x_57:
[----:B------:R-:W-:Y:S05]  /*93e0*/  BSYNC B1 ;  /* 0x0000000000017941 */ /* 0x000fea0003800000 */
.L_x_56:
        /* <DEDUP_REMOVED lines=8> */
.L_x_59:
[----:B------:R-:W-:Y:S05]  /*9470*/  BSYNC B1 ;  /* 0x0000000000017941 */ /* 0x000fea0003800000 */
.L_x_58:
        /* <DEDUP_REMOVED lines=8> */
.L_x_61:
[----:B------:R-:W-:Y:S05]  /*9500*/  BSYNC B1 ;  /* 0x0000000000017941 */ /* 0x000fea0003800000 */
.L_x_60:
        /* <DEDUP_REMOVED lines=8> */
.L_x_63:
[----:B------:R-:W-:Y:S05]  /*9590*/  BSYNC B1 ;  /* 0x0000000000017941 */ /* 0x000fea0003800000 */
.L_x_62:
        /* <DEDUP_REMOVED lines=12> */
.L_x_65:
[----:B------:R-:W-:Y:S05]  /*9660*/  BSYNC B1 ;  /* 0x0000000000017941 */ /* 0x000fea0003800000 */
.L_x_64:
        /* <DEDUP_REMOVED lines=8> */
.L_x_67:
[----:B------:R-:W-:Y:S05]  /*96f0*/  BSYNC B1 ;  /* 0x0000000000017941 */ /* 0x000fea0003800000 */
.L_x_66:
        /* <DEDUP_REMOVED lines=8> */
.L_x_69:
[----:B------:R-:W-:Y:S05]  /*9780*/  BSYNC B1 ;  /* 0x0000000000017941 */ /* 0x000fea0003800000 */
.L_x_68:
        /* <DEDUP_REMOVED lines=8> */
.L_x_71:
[----:B------:R-:W-:Y:S05]  /*9810*/  BSYNC B1 ;  /* 0x0000000000017941 */ /* 0x000fea0003800000 */
.L_x_70:
        /* <DEDUP_REMOVED lines=12> */
.L_x_73:
[----:B------:R-:W-:Y:S05]  /*98e0*/  BSYNC B1 ;  /* 0x0000000000017941 */ /* 0x000fea0003800000 */
.L_x_72:
        /* <DEDUP_REMOVED lines=8> */
.L_x_75:
[----:B------:R-:W-:Y:S05]  /*9970*/  BSYNC B1 ;  /* 0x0000000000017941 */ /* 0x000fea0003800000 */
.L_x_74:
        /* <DEDUP_REMOVED lines=8> */
.L_x_77:
[----:B------:R-:W-:Y:S05]  /*9a00*/  BSYNC B1 ;  /* 0x0000000000017941 */ /* 0x000fea0003800000 */
.L_x_76:
        /* <DEDUP_REMOVED lines=8> */
.L_x_79:
[----:B------:R-:W-:Y:S05]  /*9a90*/  BSYNC B1 ;  /* 0x0000000000017941 */ /* 0x000fea0003800000 */
.L_x_78:
        /* <DEDUP_REMOVED lines=12> */
.L_x_81:
[----:B------:R-:W-:Y:S05]  /*9b60*/  BSYNC B1 ;  /* 0x0000000000017941 */ /* 0x000fea0003800000 */
.L_x_80:
        /* <DEDUP_REMOVED lines=8> */
.L_x_83:
[----:B------:R-:W-:Y:S05]  /*9bf0*/  BSYNC B1 ;  /* 0x0000000000017941 */ /* 0x000fea0003800000 */
.L_x_82:
        /* <DEDUP_REMOVED lines=8> */
.L_x_85:
[----:B------:R-:W-:Y:S05]  /*9c80*/  BSYNC B1 ;  /* 0x0000000000017941 */ /* 0x000fea0003800000 */
.L_x_84:
        /* <DEDUP_REMOVED lines=8> */
.L_x_87:
[----:B------:R-:W-:Y:S05]  /*9d10*/  BSYNC B1 ;  /* 0x0000000000017941 */ /* 0x000fea0003800000 */
.L_x_86:
        /* <DEDUP_REMOVED lines=12> */
.L_x_89:
[----:B------:R-:W-:Y:S05]  /*9de0*/  BSYNC B1 ;  /* 0x0000000000017941 */ /* 0x000fea0003800000 */
.L_x_88:
        /* <DEDUP_REMOVED lines=8> */
.L_x_91:
[----:B------:R-:W-:Y:S05]  /*9e70*/  BSYNC B1 ;  /* 0x0000000000017941 */ /* 0x000fea0003800000 */
.L_x_90:
        /* <DEDUP_REMOVED lines=8> */
.L_x_93:
[----:B------:R-:W-:Y:S05]  /*9f00*/  BSYNC B1 ;  /* 0x0000000000017941 */ /* 0x000fea0003800000 */
.L_x_92:
        /* <DEDUP_REMOVED lines=8> */
.L_x_95:
[----:B------:R-:W-:Y:S05]  /*9f90*/  BSYNC B1 ;  /* 0x0000000000017941 */ /* 0x000fea0003800000 */
.L_x_94:
        /* <DEDUP_REMOVED lines=12> */
.L_x_97:
[----:B------:R-:W-:Y:S05]  /*a060*/  BSYNC B1 ;  /* 0x0000000000017941 */ /* 0x000fea0003800000 */
.L_x_96:
        /* <DEDUP_REMOVED lines=8> */
.L_x_99:
[----:B------:R-:W-:Y:S05]  /*a0f0*/  BSYNC B1 ;  /* 0x0000000000017941 */ /* 0x000fea0003800000 */
.L_x_98:
        /* <DEDUP_REMOVED lines=8> */
.L_x_101:
[----:B------:R-:W-:Y:S05]  /*a180*/  BSYNC B1 ;  /* 0x0000000000017941 */ /* 0x000fea0003800000 */
.L_x_100:
        /* <DEDUP_REMOVED lines=8> */
.L_x_103:
[----:B------:R-:W-:Y:S05]  /*a210*/  BSYNC B1 ;  /* 0x0000000000017941 */ /* 0x000fea0003800000 */
.L_x_102:
        /* <DEDUP_REMOVED lines=12> */
.L_x_105:
[----:B------:R-:W-:Y:S05]  /*a2e0*/  BSYNC B1 ;  /* 0x0000000000017941 */ /* 0x000fea0003800000 */
.L_x_104:
        /* <DEDUP_REMOVED lines=8> */
.L_x_107:
[----:B------:R-:W-:Y:S05]  /*a370*/  BSYNC B1 ;  /* 0x0000000000017941 */ /* 0x000fea0003800000 */
.L_x_106:
        /* <DEDUP_REMOVED lines=8> */
.L_x_109:
[----:B------:R-:W-:Y:S05]  /*a400*/  BSYNC B1 ;  /* 0x0000000000017941 */ /* 0x000fea0003800000 */
.L_x_108:
        /* <DEDUP_REMOVED lines=8> */
.L_x_111:
[----:B------:R-:W-:Y:S05]  /*a490*/  BSYNC B1 ;  /* 0x0000000000017941 */ /* 0x000fea0003800000 */
.L_x_110:
        /* <DEDUP_REMOVED lines=12> */
.L_x_113:
[----:B------:R-:W-:Y:S05]  /*a560*/  BSYNC B1 ;  /* 0x0000000000017941 */ /* 0x000fea0003800000 */
.L_x_112:
        /* <DEDUP_REMOVED lines=8> */
.L_x_115:
[----:B------:R-:W-:Y:S05]  /*a5f0*/  BSYNC B1 ;  /* 0x0000000000017941 */ /* 0x000fea0003800000 */
.L_x_114:
        /* <DEDUP_REMOVED lines=8> */
.L_x_117:
[----:B------:R-:W-:Y:S05]  /*a680*/  BSYNC B1 ;  /* 0x0000000000017941 */ /* 0x000fea0003800000 */
.L_x_116:
        /* <DEDUP_REMOVED lines=8> */
.L_x_119:
[----:B------:R-:W-:Y:S05]  /*a710*/  BSYNC B1 ;  /* 0x0000000000017941 */ /* 0x000fea0003800000 */
.L_x_118:
        /* <DEDUP_REMOVED lines=12> */
.L_x_121:
[----:B------:R-:W-:Y:S05]  /*a7e0*/  BSYNC B1 ;  /* 0x0000000000017941 */ /* 0x000fea0003800000 */
.L_x_120:
        /* <DEDUP_REMOVED lines=8> */
.L_x_123:
[----:B------:R-:W-:Y:S05]  /*a870*/  BSYNC B1 ;  /* 0x0000000000017941 */ /* 0x000fea0003800000 */
.L_x_122:
        /* <DEDUP_REMOVED lines=8> */
.L_x_125:
[----:B------:R-:W-:Y:S05]  /*a900*/  BSYNC B1 ;  /* 0x0000000000017941 */ /* 0x000fea0003800000 */
.L_x_124:
        /* <DEDUP_REMOVED lines=8> */
.L_x_127:
[----:B------:R-:W-:Y:S05]  /*a990*/  BSYNC B1 ;  /* 0x0000000000017941 */ /* 0x000fea0003800000 */
.L_x_126:
        /* <DEDUP_REMOVED lines=12> */
.L_x_129:
[----:B------:R-:W-:Y:S05]  /*aa60*/  BSYNC B1 ;  /* 0x0000000000017941 */ /* 0x000fea0003800000 */
.L_x_128:
        /* <DEDUP_REMOVED lines=8> */
.L_x_131:
[----:B------:R-:W-:Y:S05]  /*aaf0*/  BSYNC B1 ;  /* 0x0000000000017941 */ /* 0x000fea0003800000 */
.L_x_130:
        /* <DEDUP_REMOVED lines=8> */
.L_x_133:
[----:B------:R-:W-:Y:S05]  /*ab80*/  BSYNC B1 ;  /* 0x0000000000017941 */ /* 0x000fea0003800000 */
.L_x_132:
        /* <DEDUP_REMOVED lines=8> */
.L_x_135:
[----:B------:R-:W-:Y:S05]  /*ac10*/  BSYNC B1 ;  /* 0x0000000000017941 */ /* 0x000fea0003800000 */
.L_x_134:
        /* <DEDUP_REMOVED lines=12> */
.L_x_137:
[----:B------:R-:W-:Y:S05]  /*ace0*/  BSYNC B1 ;  /* 0x0000000000017941 */ /* 0x000fea0003800000 */
.L_x_136:
        /* <DEDUP_REMOVED lines=8> */
.L_x_139:
[----:B------:R-:W-:Y:S05]  /*ad70*/  BSYNC B1 ;  /* 0x0000000000017941 */ /* 0x000fea0003800000 */
.L_x_138:
        /* <DEDUP_REMOVED lines=8> */
.L_x_141:
[----:B------:R-:W-:Y:S05]  /*ae00*/  BSYNC B1 ;  /* 0x0000000000017941 */ /* 0x000fea0003800000 */
.L_x_140:
        /* <DEDUP_REMOVED lines=8> */
.L_x_143:
[----:B------:R-:W-:Y:S05]  /*ae90*/  BSYNC B1 ;  /* 0x0000000000017941 */ /* 0x000fea0003800000 */
.L_x_142:
        /* <DEDUP_REMOVED lines=12> */
.L_x_145:
[----:B------:R-:W-:Y:S05]  /*af60*/  BSYNC B1 ;  /* 0x0000000000017941 */ /* 0x000fea0003800000 */
.L_x_144:
        /* <DEDUP_REMOVED lines=8> */
.L_x_147:
[----:B------:R-:W-:Y:S05]  /*aff0*/  BSYNC B1 ;  /* 0x0000000000017941 */ /* 0x000fea0003800000 */
.L_x_146:
        /* <DEDUP_REMOVED lines=8> */
.L_x_149:
[----:B------:R-:W-:Y:S05]  /*b080*/  BSYNC B1 ;  /* 0x0000000000017941 */ /* 0x000fea0003800000 */
.L_x_148:
        /* <DEDUP_REMOVED lines=8> */
.L_x_151:
[----:B------:R-:W-:Y:S05]  /*b110*/  BSYNC B1 ;  /* 0x0000000000017941 */ /* 0x000fea0003800000 */
.L_x_150:
        /* <DEDUP_REMOVED lines=12> */
.L_x_153:
[----:B------:R-:W-:Y:S05]  /*b1e0*/  BSYNC B1 ;  /* 0x0000000000017941 */ /* 0x000fea0003800000 */
.L_x_152:
        /* <DEDUP_REMOVED lines=8> */
.L_x_155:
[----:B------:R-:W-:Y:S05]  /*b270*/  BSYNC B1 ;  /* 0x0000000000017941 */ /* 0x000fea0003800000 */
.L_x_154:
        /* <DEDUP_REMOVED lines=8> */
.L_x_157:
[----:B------:R-:W-:Y:S05]  /*b300*/  BSYNC B1 ;  /* 0x0000000000017941 */ /* 0x000fea0003800000 */
.L_x_156:
        /* <DEDUP_REMOVED lines=8> */
.L_x_159:
[----:B------:R-:W-:Y:S05]  /*b390*/  BSYNC B1 ;  /* 0x0000000000017941 */ /* 0x000fea0003800000 */
.L_x_158:
        /* <DEDUP_REMOVED lines=12> */
.L_x_161:
[----:B------:R-:W-:Y:S05]  /*b460*/  BSYNC B1 ;  /* 0x0000000000017941 */ /* 0x000fea0003800000 */
.L_x_160:
        /* <DEDUP_REMOVED lines=8> */
.L_x_163:
[----:B------:R-:W-:Y:S05]  /*b4f0*/  BSYNC B1 ;  /* 0x0000000000017941 */ /* 0x000fea0003800000 */
.L_x_162:
        /* <DEDUP_REMOVED lines=8> */
.L_x_165:
[----:B------:R-:W-:Y:S05]  /*b580*/  BSYNC B1 ;  /* 0x0000000000017941 */ /* 0x000fea0003800000 */
.L_x_164:
        /* <DEDUP_REMOVED lines=8> */
.L_x_167:
[----:B------:R-:W-:Y:S05]  /*b610*/  BSYNC B1 ;  /* 0x0000000000017941 */ /* 0x000fea0003800000 */
.L_x_166:
        /* <DEDUP_REMOVED lines=12> */
.L_x_169:
[----:B------:R-:W-:Y:S05]  /*b6e0*/  BSYNC B1 ;  /* 0x0000000000017941 */ /* 0x000fea0003800000 */
.L_x_168:
        /* <DEDUP_REMOVED lines=8> */
.L_x_171:
[----:B------:R-:W-:Y:S05]  /*b770*/  BSYNC B1 ;  /* 0x0000000000017941 */ /* 0x000fea0003800000 */
.L_x_170:
        /* <DEDUP_REMOVED lines=8> */
.L_x_173:
[----:B------:R-:W-:Y:S05]  /*b800*/  BSYNC B1 ;  /* 0x0000000000017941 */ /* 0x000fea0003800000 */
.L_x_172:
        /* <DEDUP_REMOVED lines=8> */
.L_x_175:
[----:B------:R-:W-:Y:S05]  /*b890*/  BSYNC B1 ;  /* 0x0000000000017941 */ /* 0x000fea0003800000 */
.L_x_174:
        /* <DEDUP_REMOVED lines=12> */
.L_x_177:
[----:B------:R-:W-:Y:S05]  /*b960*/  BSYNC B1 ;  /* 0x0000000000017941 */ /* 0x000fea0003800000 */
.L_x_176:
        /* <DEDUP_REMOVED lines=8> */
.L_x_179:
[----:B------:R-:W-:Y:S05]  /*b9f0*/  BSYNC B1 ;  /* 0x0000000000017941 */ /* 0x000fea0003800000 */
.L_x_178:
        /* <DEDUP_REMOVED lines=8> */
.L_x_181:
[----:B------:R-:W-:Y:S05]  /*ba80*/  BSYNC B1 ;  /* 0x0000000000017941 */ /* 0x000fea0003800000 */
.L_x_180:
        /* <DEDUP_REMOVED lines=8> */
.L_x_183:
[----:B------:R-:W-:Y:S05]  /*bb10*/  BSYNC B1 ;  /* 0x0000000000017941 */ /* 0x000fea0003800000 */
.L_x_182:
        /* <DEDUP_REMOVED lines=12> */
.L_x_185:
[----:B------:R-:W-:Y:S05]  /*bbe0*/  BSYNC B1 ;  /* 0x0000000000017941 */ /* 0x000fea0003800000 */
.L_x_184:
        /* <DEDUP_REMOVED lines=8> */
.L_x_187:
[----:B------:R-:W-:Y:S05]  /*bc70*/  BSYNC B1 ;  /* 0x0000000000017941 */ /* 0x000fea0003800000 */
.L_x_186:
        /* <DEDUP_REMOVED lines=8> */
.L_x_189:
[----:B------:R-:W-:Y:S05]  /*bd00*/  BSYNC B1 ;  /* 0x0000000000017941 */ /* 0x000fea0003800000 */
.L_x_188:
        /* <DEDUP_REMOVED lines=8> */
.L_x_191:
[----:B------:R-:W-:Y:S05]  /*bd90*/  BSYNC B1 ;  /* 0x0000000000017941 */ /* 0x000fea0003800000 */
.L_x_190:
        /* <DEDUP_REMOVED lines=12> */
.L_x_193:
[----:B------:R-:W-:Y:S05]  /*be60*/  BSYNC B1 ;  /* 0x0000000000017941 */ /* 0x000fea0003800000 */
.L_x_192:
        /* <DEDUP_REMOVED lines=8> */
.L_x_195:
[----:B------:R-:W-:Y:S05]  /*bef0*/  BSYNC B1 ;  /* 0x0000000000017941 */ /* 0x000fea0003800000 */
.L_x_194:
        /* <DEDUP_REMOVED lines=8> */
.L_x_197:
[----:B------:R-:W-:Y:S05]  /*bf80*/  BSYNC B1 ;  /* 0x0000000000017941 */ /* 0x000fea0003800000 */
.L_x_196:
        /* <DEDUP_REMOVED lines=8> */
.L_x_199:
[----:B------:R-:W-:Y:S05]  /*c010*/  BSYNC B1 ;  /* 0x0000000000017941 */ /* 0x000fea0003800000 */
.L_x_198:
        /* <DEDUP_REMOVED lines=12> */
.L_x_201:
[----:B------:R-:W-:Y:S05]  /*c0e0*/  BSYNC B1 ;  /* 0x0000000000017941 */ /* 0x000fea0003800000 */
.L_x_200:
        /* <DEDUP_REMOVED lines=8> */
.L_x_203:
[----:B------:R-:W-:Y:S05]  /*c170*/  BSYNC B1 ;  /* 0x0000000000017941 */ /* 0x000fea0003800000 */
.L_x_202:
        /* <DEDUP_REMOVED lines=8> */
.L_x_205:
[----:B------:R-:W-:Y:S05]  /*c200*/  BSYNC B1 ;  /* 0x0000000000017941 */ /* 0x000fea0003800000 */
.L_x_204:
        /* <DEDUP_REMOVED lines=8> */
.L_x_207:
[----:B------:R-:W-:Y:S05]  /*c290*/  BSYNC B1 ;  /* 0x0000000000017941 */ /* 0x000fea0003800000 */
.L_x_206:
        /* <DEDUP_REMOVED lines=12> */
.L_x_209:
[----:B------:R-:W-:Y:S05]  /*c360*/  BSYNC B1 ;  /* 0x0000000000017941 */ /* 0x000fea0003800000 */
.L_x_208:
        /* <DEDUP_REMOVED lines=8> */
.L_x_211:
[----:B------:R-:W-:Y:S05]  /*c3f0*/  BSYNC B1 ;  /* 0x0000000000017941 */ /* 0x000fea0003800000 */
.L_x_210:
        /* <DEDUP_REMOVED lines=8> */
.L_x_213:
[----:B------:R-:W-:Y:S05]  /*c480*/  BSYNC B1 ;  /* 0x0000000000017941 */ /* 0x000fea0003800000 */
.L_x_212:
        /* <DEDUP_REMOVED lines=8> */
.L_x_215:
[----:B------:R-:W-:Y:S05]  /*c510*/  BSYNC B1 ;  /* 0x0000000000017941 */ /* 0x000fea0003800000 */
.L_x_214:
[----:B-1----:R-:W2:Y:S01]  /*c520*/  LDL.LU R3, [R1+0x2e4] ;  /* 0x0002e40001037983 */ /* 0x002ea20000300800 */
[C---:B------:R-:W-:Y:S01]  /*c530*/  ISETP.LT.OR P2, PT, R0.reuse, 0xb1, !P0 ;  /* 0x000000b10000780c */ /* 0x040fe20004741670 */
[----:B------:R-:W-:Y:S01]  /*c540*/  BSSY B1, `(.L_x_216) ;  /* 0x000000a000017945 */ /* 0x000fe20003800000 */
[----:B------:R-:W-:Y:S01]  /*c550*/  ISETP.LT.OR P5, PT, R0, 0xb9, !P3 ;  /* 0x000000b90000780c */ /* 0x000fe20005fa1670 */
[----:B--2---:R-:W-:Y:S01]  /*c560*/  @!P1 IMAD R14, R3, R17, R2 ;  /* 0x00000011030e9224 */ /* 0x004fe200078e0202 */
[----:B------:R-:W-:-:S04]  /*c570*/  IADD3 R3, P4, R12, 0x80, RZ ;  /* 0x000000800c037810 */ /* 0x000fc80007f9e0ff */
[----:B------:R1:W-:Y:S01]  /*c580*/  @!P1 STG.E.U8 desc[UR36][R4.64+0xb1], R14 ;  /* 0x0000b10e04009986 */ /* 0x0003e2000c101124 */
[----:B------:R-:W-:-:S04]  /*c590*/  ISETP.LT.OR P1, PT, R0, 0xb2, !P0 ;  /* 0x000000b20000780c */ /* 0x000fc80004721670 */
[----:B------:R-:W-:Y:S09]  /*c5a0*/  @P2 BRA `(.L_x_217) ;  /* 0x00000000000c2947 */ /* 0x000ff20003800000 */
[----:B------:R-:W2:Y:S02]  /*c5b0*/  LDG.E.U8 R16, desc[UR36][R20.64+0xb0] ;  /* 0x0000b02414107981 */ /* 0x000ea4000c1e1100 */
[----:B--2---:R-:W-:-:S05]  /*c5c0*/  PRMT R2, R16, 0x8880, RZ ;  /* 0x0000888010027816 */ /* 0x004fca00000000ff */
[----:B------:R-:W-:-:S07]  /*c5d0*/  IMAD R2, R2, R18, RZ ;  /* 0x0000001202027224 */ /* 0x000fce00078e02ff */
.L_x_217:
[----:B------:R-:W-:Y:S05]  /*c5e0*/  BSYNC B1 ;  /* 0x0000000000017941 */ /* 0x000fea0003800000 */
.L_x_216:
        /* <DEDUP_REMOVED lines=8> */
.L_x_219:
[----:B------:R-:W-:Y:S05]  /*c670*/  BSYNC B1 ;  /* 0x0000000000017941 */ /* 0x000fea0003800000 */
.L_x_218:
        /* <DEDUP_REMOVED lines=8> */
.L_x_221:
[----:B------:R-:W-:Y:S05]  /*c700*/  BSYNC B1 ;  /* 0x0000000000017941 */ /* 0x000fea0003800000 */
.L_x_220:
[----:B-1----:R-:W2:Y:S01]  /*c710*/  LDL.LU R14, [R1+0x2f0] ;  /* 0x0002f000010e7983 */ /* 0x002ea20000300800 */
[C---:B------:R-:W-:Y:S01]  /*c720*/  ISETP.LT.OR P1, PT, R0.reuse, 0xba, !P3 ;  /* 0x000000ba0000780c */ /* 0x040fe20005f21670 */
[----:B------:R-:W-:Y:S01]  /*c730*/  BSSY B1, `(.L_x_222) ;  /* 0x000000c000017945 */ /* 0x000fe20003800000 */
[----:B------:R-:W-:Y:S01]  /*c740*/  IADD3.X R229, RZ, R13, RZ, P4, !PT ;  /* 0x0000000dffe57210 */ /* 0x000fe200027fe4ff */
[----:B------:R-:W-:Y:S01]  /*c750*/  IMAD.WIDE.U32 R12, R3, R216, R220 ;  /* 0x000000d8030c7225 */ /* 0x000fe200078e00dc */
[----:B------:R-:W-:-:S03]  /*c760*/  ISETP.LT.OR P2, PT, R0, 0xba, !P0 ;  /* 0x000000ba0000780c */ /* 0x000fc60004741670 */
[----:B--2---:R-:W-:-:S05]  /*c770*/  @!P5 IMAD R14, R14, R17, R2 ;  /* 0x000000110e0ed224 */ /* 0x004fca00078e0202 */
[----:B------:R1:W-:Y:S01]  /*c780*/  @!P5 STG.E.U8 desc[UR36][R4.64+0xb8], R14 ;  /* 0x0000b80e0400d986 */ /* 0x0003e2000c101124 */
[----:B------:R-:W-:Y:S02]  /*c790*/  ISETP.LT.OR P5, PT, R0, 0xb9, !P0 ;  /* 0x000000b90000780c */ /* 0x000fe400047a1670 */
[----:B-1----:R-:W-:Y:S01]  /*c7a0*/  IADD3 R14, P4, R12, R218, RZ ;  /* 0x000000da0c0e7210 */ /* 0x002fe20007f9e0ff */
[----:B------:R-:W-:-:S12]  /*c7b0*/  @P1 BRA `(.L_x_223) ;  /* 0x00000000000c1947 */ /* 0x000fd80003800000 */
[----:B------:R-:W2:Y:S02]  /*c7c0*/  LDG.E.U8 R16, desc[UR36][R22.64+0xb9] ;  /* 0x0000b92416107981 */ /* 0x000ea4000c1e1100 */
[----:B--2---:R-:W-:-:S05]  /*c7d0*/  PRMT R2, R16, 0x8880, RZ ;  /* 0x0000888010027816 */ /* 0x004fca00000000ff */
[----:B------:R-:W-:-:S07]  /*c7e0*/  IMAD R2, R2, R18, RZ ;  /* 0x0000001202027224 */ /* 0x000fce00078e02ff */
.L_x_223:
[----:B------:R-:W-:Y:S05]  /*c7f0*/  BSYNC B1 ;  /* 0x0000000000017941 */ /* 0x000fea0003800000 */
.L_x_222:
[----:B------:R-:W2:Y:S01]  /*c800*/  LDL.LU R225, [R1+0x2f4] ;  /* 0x0002f40001e17983 */ /* 0x000ea20000300800 */
[----:B------:R-:W-:Y:S01]  /*c810*/  BSSY B1, `(.L_x_224) ;  /* 0x0000008000017945 */ /* 0x000fe20003800000 */
[----:B------:R-:W-:Y:S02]  /*c820*/  IMAD R229, R229, R216, RZ ;  /* 0x000000d8e5e57224 */ /* 0x000fe400078e02ff */
[----:B--2---:R-:W-:-:S05]  /*c830*/  @!P1 IMAD R225, R225, R17, R2 ;  /* 0x00000011e1e19224 */ /* 0x004fca00078e0202 */
[----:B------:R1:W-:Y:S01]  /*c840*/  @!P1 STG.E.U8 desc[UR36][R4.64+0xb9], R225 ;  /* 0x0000b9e104009986 */ /* 0x0003e2000c101124 */
[----:B------:R-:W-:Y:S05]  /*c850*/  @P5 BRA `(.L_x_225) ;  /* 0x00000000000c5947 */ /* 0x000fea0003800000 */
[----:B------:R-:W2:Y:S02]  /*c860*/  LDG.E.U8 R16, desc[UR36][R20.64+0xb8] ;  /* 0x0000b82414107981 */ /* 0x000ea4000c1e1100 */
[----:B--2---:R-:W-:-:S05]  /*c870*/  PRMT R2, R16, 0x8880, RZ ;  /* 0x0000888010027816 */ /* 0x004fca00000000ff */
[----:B------:R-:W-:-:S07]  /*c880*/  IMAD R2, R2, R18, RZ ;  /* 0x0000001202027224 */ /* 0x000fce00078e02ff */
.L_x_225:
[----:B------:R-:W-:Y:S05]  /*c890*/  BSYNC B1 ;  /* 0x0000000000017941 */ /* 0x000fea0003800000 */
.L_x_224:
[----:B-1----:R-:W2:Y:S01]  /*c8a0*/  LDL.LU R225, [R1+0x2f8] ;  /* 0x0002f80001e17983 */ /* 0x002ea20000300800 */
[----:B------:R-:W-:Y:S01]  /*c8b0*/  BSSY B1, `(.L_x_226) ;  /* 0x0000008000017945 */ /* 0x000fe20003800000 */
[----:B--2---:R-:W-:Y:S02]  /*c8c0*/  @!P5 IMAD R228, R225, R17, R2 ;  /* 0x00000011e1e4d224 */ /* 0x004fe400078e0202 */
[----:B------:R-:W-:-:S03]  /*c8d0*/  IMAD R225, R3, R217, R229 ;  /* 0x000000d903e17224 */ /* 0x000fc600078e02e5 */
[----:B------:R1:W-:Y:S01]  /*c8e0*/  @!P5 STG.E.U8 desc[UR36][R10.64+0xb8], R228 ;  /* 0x0000b8e40a00d986 */ /* 0x0003e2000c101124 */
[----:B------:R-:W-:Y:S05]  /*c8f0*/  @P2 BRA `(.L_x_227) ;  /* 0x00000000000c2947 */ /* 0x000fea0003800000 */
[----:B------:R-:W2:Y:S02]  /*c900*/  LDG.E.U8 R16, desc[UR36][R20.64+0xb9] ;  /* 0x0000b92414107981 */ /* 0x000ea4000c1e1100 */
[----:B--2---:R-:W-:-:S05]  /*c910*/  PRMT R2, R16, 0x8880, RZ ;  /* 0x0000888010027816 */ /* 0x004fca00000000ff */
[----:B------:R-:W-:-:S07]  /*c920*/  IMAD R2, R2, R18, RZ ;  /* 0x0000001202027224 */ /* 0x000fce00078e02ff */
.L_x_227:
[----:B------:R-:W-:Y:S05]  /*c930*/  BSYNC B1 ;  /* 0x0000000000017941 */ /* 0x000fea0003800000 */
.L_x_226:
[----:B------:R-:W2:Y:S01]  /*c940*/  LDL.LU R217, [R1+0x2fc] ;  /* 0x0002fc0001d97983 */ /* 0x000ea20000300800 */
[----:B------:R-:W-:Y:S01]  /*c950*/  ISETP.GE.AND P1, PT, R224, 0x81, PT ;  /* 0x00000081e000780c */ /* 0x000fe20003f26270 */
[----:B------:R-:W-:Y:S01]  /*c960*/  BSSY B1, `(.L_x_228) ;  /* 0x000000c000017945 */ /* 0x000fe20003800000 */
[----:B------:R-:W-:Y:S02]  /*c970*/  IADD3.X R15, R219, R13, R225, P4, !PT ;  /* 0x0000000ddb0f7210 */ /* 0x000fe400027fe4e1 */
[----:B------:R-:W-:Y:S01]  /*c980*/  ISETP.LT.OR P4, PT, R0, 0x1, !P1 ;  /* 0x000000010000780c */ /* 0x000fe20004f81670 */
[----:B--2---:R-:W-:Y:S02]  /*c990*/  @!P2 IMAD R12, R217, R17, R2 ;  /* 0x00000011d90ca224 */ /* 0x004fe400078e0202 */
[----:B------:R-:W-:-:S03]  /*c9a0*/  IMAD.WIDE.U32 R216, R3, R216, R226 ;  /* 0x000000d803d87225 */ /* 0x000fc600078e00e2 */
[----:B------:R2:W-:Y:S02]  /*c9b0*/  @!P2 STG.E.U8 desc[UR36][R10.64+0xb9], R12 ;  /* 0x0000b90c0a00a986 */ /* 0x0005e4000c101124 */
[----:B--2---:R-:W-:Y:S01]  /*c9c0*/  IADD3 R12, P2, P5, R222, R218, R216 ;  /* 0x000000dade0c7210 */ /* 0x004fe20007d5e0d8 */
[----:B------:R-:W-:-:S04]  /*c9d0*/  IMAD.IADD R216, R225, 0x1, R217 ;  /* 0x00000001e1d87824 */ /* 0x000fc800078e02d9 */
[----:B------:R-:W-:Y:S08]  /*c9e0*/  @P4 BRA `(.L_x_229) ;  /* 0x00000000000c4947 */ /* 0x000ff00003800000 */
[----:B------:R-:W2:Y:S02]  /*c9f0*/  LDG.E.U8 R16, desc[UR36][R14.64] ;  /* 0x000000240e107981 */ /* 0x000ea4000c1e1100 */
[----:B--2---:R-:W-:-:S05]  /*ca00*/  PRMT R2, R16, 0x8880, RZ ;  /* 0x0000888010027816 */ /* 0x004fca00000000ff */
[----:B------:R-:W-:-:S07]  /*ca10*/  IMAD R2, R2, R18, RZ ;  /* 0x0000001202027224 */ /* 0x000fce00078e02ff */
.L_x_229:
[----:B------:R-:W-:Y:S05]  /*ca20*/  BSYNC B1 ;  /* 0x0000000000017941 */ /* 0x000fea0003800000 */
.L_x_228:
[----:B------:R-:W2:Y:S01]  /*ca30*/  LDL.LU R3, [R1] ;  /* 0x0000000001037983 */ /* 0x000ea20000300800 */
[----:B------:R-:W-:Y:S01]  /*ca40*/  IADD3.X R13, R221, R219, R216, P2, P5 ;  /* 0x000000dbdd0d7210 */ /* 0x000fe200017ea4d8 */
[----:B------:R-:W-:Y:S01]  /*ca50*/  BSSY B1, `(.L_x_230) ;  /* 0x000000a000017945 */ /* 0x000fe20003800000 */
[----:B------:R-:W-:-:S04]  /*ca60*/  ISETP.GE.AND P2, PT, R224, 0x89, PT ;  /* 0x00000089e000780c */ /* 0x000fc80003f46270 */
[----:B------:R-:W-:Y:S01]  /*ca70*/  ISETP.LT.OR P5, PT, R0, 0x1, !P2 ;  /* 0x000000010000780c */ /* 0x000fe200057a1670 */
[----:B--2---:R-:W-:-:S05]  /*ca80*/  @!P4 IMAD R3, R3, R17, R2 ;  /* 0x000000110303c224 */ /* 0x004fca00078e0202 */
[----:B------:R2:W-:Y:S01]  /*ca90*/  @!P4 STG.E.U8 desc[UR36][R6.64], R3 ;  /* 0x000000030600c986 */ /* 0x0005e2000c101124 */
[----:B------:R-:W-:-:S13]  /*caa0*/  ISETP.LT.OR P4, PT, R0, 0x2, !P1 ;  /* 0x000000020000780c */ /* 0x000fda0004f81670 */
[----:B--2---:R-:W-:Y:S05]  /*cab0*/  @P4 BRA `(.L_x_231) ;  /* 0x00000000000c4947 */ /* 0x004fea0003800000 */
[----:B------:R-:W2:Y:S02]  /*cac0*/  LDG.E.U8 R16, desc[UR36][R14.64+0x1] ;  /* 0x000001240e107981 */ /* 0x000ea4000c1e1100 */
[----:B--2---:R-:W-:-:S05]  /*cad0*/  PRMT R2, R16, 0x8880, RZ ;  /* 0x0000888010027816 */ /* 0x004fca00000000ff */
[----:B------:R-:W-:-:S07]  /*cae0*/  IMAD R2, R2, R18, RZ ;  /* 0x0000001202027224 */ /* 0x000fce00078e02ff */
.L_x_231:
[----:B------:R-:W-:Y:S05]  /*caf0*/  BSYNC B1 ;  /* 0x0000000000017941 */ /* 0x000fea0003800000 */
.L_x_230:
[----:B------:R-:W2:Y:S01]  /*cb00*/  LDL.LU R3, [R1+0x4] ;  /* 0x0000040001037983 */ /* 0x000ea20000300800 */
[----:B------:R-:W-:Y:S01]  /*cb10*/  BSSY B1, `(.L_x_232) ;  /* 0x0000007000017945 */ /* 0x000fe20003800000 */
[----:B--2---:R-:W-:-:S05]  /*cb20*/  @!P4 IMAD R3, R3, R17, R2 ;  /* 0x000000110303c224 */ /* 0x004fca00078e0202 */
[----:B------:R2:W-:Y:S01]  /*cb30*/  @!P4 STG.E.U8 desc[UR36][R6.64+0x1], R3 ;  /* 0x000001030600c986 */ /* 0x0005e2000c101124 */
[----:B------:R-:W-:Y:S05]  /*cb40*/  @P5 BRA `(.L_x_233) ;  /* 0x00000000000c5947 */ /* 0x000fea0003800000 */
[----:B------:R-:W3:Y:S02]  /*cb50*/  LDG.E.U8 R16, desc[UR36][R12.64] ;  /* 0x000000240c107981 */ /* 0x000ee4000c1e1100 */
[----:B---3--:R-:W-:-:S05]  /*cb60*/  PRMT R2, R16, 0x8880, RZ ;  /* 0x0000888010027816 */ /* 0x008fca00000000ff */
[----:B------:R-:W-:-:S07]  /*cb70*/  IMAD R2, R2, R18, RZ ;  /* 0x0000001202027224 */ /* 0x000fce00078e02ff */
.L_x_233:
[----:B------:R-:W-:Y:S05]  /*cb80*/  BSYNC B1 ;  /* 0x0000000000017941 */ /* 0x000fea0003800000 */
.L_x_232:
[----:B--2---:R-:W2:Y:S01]  /*cb90*/  LDL.LU R3, [R1+0x8] ;  /* 0x0000080001037983 */ /* 0x004ea20000300800 */
[----:B------:R-:W-:Y:S01]  /*cba0*/  ISETP.LT.OR P4, PT, R0, 0x2, !P2 ;  /* 0x000000020000780c */ /* 0x000fe20005781670 */
[----:B------:R-:W-:Y:S01]  /*cbb0*/  BSSY B1, `(.L_x_234) ;  /* 0x0000008000017945 */ /* 0x000fe20003800000 */
[----:B--2---:R-:W-:-:S05]  /*cbc0*/  @!P5 IMAD R3, R3, R17, R2 ;  /* 0x000000110303d224 */ /* 0x004fca00078e0202 */
[----:B------:R2:W-:Y:S01]  /*cbd0*/  @!P5 STG.E.U8 desc[UR36][R8.64], R3 ;  /* 0x000000030800d986 */ /* 0x0005e2000c101124 */
[----:B------:R-:W-:-:S05]  /*cbe0*/  ISETP.LT.OR P5, PT, R0, 0x9, !P1 ;  /* 0x000000090000780c */ /* 0x000fca0004fa1670 */
[----:B------:R-:W-:Y:S08]  /*cbf0*/  @P4 BRA `(.L_x_235) ;  /* 0x00000000000c4947 */ /* 0x000ff00003800000 */
[----:B------:R-:W3:Y:S02]  /*cc00*/  LDG.E.U8 R16, desc[UR36][R12.64+0x1] ;  /* 0x000001240c107981 */ /* 0x000ee4000c1e1100 */
[----:B---3--:R-:W-:-:S05]  /*cc10*/  PRMT R2, R16, 0x8880, RZ ;  /* 0x0000888010027816 */ /* 0x008fca00000000ff */
[----:B------:R-:W-:-:S07]  /*cc20*/  IMAD R2, R2, R18, RZ ;  /* 0x0000001202027224 */ /* 0x000fce00078e02ff */
.L_x_235:
[----:B------:R-:W-:Y:S05]  /*cc30*/  BSYNC B1 ;  /* 0x0000000000017941 */ /* 0x000fea0003800000 */
.L_x_234:
[----:B--2---:R-:W2:Y:S01]  /*cc40*/  LDL.LU R3, [R1+0xc] ;  /* 0x00000c0001037983 */ /* 0x004ea20000300800 */
[----:B------:R-:W-:Y:S01]  /*cc50*/  BSSY B1, `(.L_x_236) ;  /* 0x0000007000017945 */ /* 0x000fe20003800000 */
[----:B--2---:R-:W-:-:S05]  /*cc60*/  @!P4 IMAD R3, R3, R17, R2 ;  /* 0x000000110303c224 */ /* 0x004fca00078e0202 */
[----:B------:R2:W-:Y:S01]  /*cc70*/  @!P4 STG.E.U8 desc[UR36][R8.64+0x1], R3 ;  /* 0x000001030800c986 */ /* 0x0005e2000c101124 */
[----:B------:R-:W-:Y:S05]  /*cc80*/  @P5 BRA `(.L_x_237) ;  /* 0x00000000000c5947 */ /* 0x000fea0003800000 */
[----:B------:R-:W3:Y:S02]  /*cc90*/  LDG.E.U8 R16, desc[UR36][R14.64+0x8] ;  /* 0x000008240e107981 */ /* 0x000ee4000c1e1100 */
[----:B---3--:R-:W-:-:S05]  /*cca0*/  PRMT R2, R16, 0x8880, RZ ;  /* 0x0000888010027816 */ /* 0x008fca00000000ff */
[----:B------:R-:W-:-:S07]  /*ccb0*/  IMAD R2, R2, R18, RZ ;  /* 0x0000001202027224 */ /* 0x000fce00078e02ff */
.L_x_237:
[----:B------:R-:W-:Y:S05]  /*ccc0*/  BSYNC B1 ;  /* 0x0000000000017941 */ /* 0x000fea0003800000 */
.L_x_236:
        /* <DEDUP_REMOVED lines=10> */
.L_x_239:
[----:B------:R-:W-:Y:S05]  /*cd70*/  BSYNC B1 ;  /* 0x0000000000017941 */ /* 0x000fea0003800000 */
.L_x_238:
        /* <DEDUP_REMOVED lines=8> */
.L_x_241:
[----:B------:R-:W-:Y:S05]  /*ce00*/  BSYNC B1 ;  /* 0x0000000000017941 */ /* 0x000fea0003800000 */
.L_x_240:
        /* <DEDUP_REMOVED lines=10> */
.L_x_243:
[----:B------:R-:W-:Y:S05]  /*ceb0*/  BSYNC B1 ;  /* 0x0000000000017941 */ /* 0x000fea0003800000 */
.L_x_242:
        /* <DEDUP_REMOVED lines=8> */
.L_x_245:
[----:B------:R-:W-:Y:S05]  /*cf40*/  BSYNC B1 ;  /* 0x0000000000017941 */ /* 0x000fea0003800000 */
.L_x_244:
        /* <DEDUP_REMOVED lines=10> */
.L_x_247:
[----:B------:R-:W-:Y:S05]  /*cff0*/  BSYNC B1 ;  /* 0x0000000000017941 */ /* 0x000fea0003800000 */
.L_x_246:
        /* <DEDUP_REMOVED lines=8> */
.L_x_249:
[----:B------:R-:W-:Y:S05]  /*d080*/  BSYNC B1 ;  /* 0x0000000000017941 */ /* 0x000fea0003800000 */
.L_x_248:
        /* <DEDUP_REMOVED lines=10> */
.L_x_251:
[----:B------:R-:W-:Y:S05]  /*d130*/  BSYNC B1 ;  /* 0x0000000000017941 */ /* 0x000fea0003800000 */
.L_x_250:
        /* <DEDUP_REMOVED lines=8> */
.L_x_253:
[----:B------:R-:W-:Y:S05]  /*d1c0*/  BSYNC B1 ;  /* 0x0000000000017941 */ /* 0x000fea0003800000 */
.L_x_252:
        /* <DEDUP_REMOVED lines=10> */
.L_x_255:
[----:B------:R-:W-:Y:S05]  /*d270*/  BSYNC B1 ;  /* 0x0000000000017941 */ /* 0x000fea0003800000 */
.L_x_254:
        /* <DEDUP_REMOVED lines=8> */
.L_x_257:
[----:B------:R-:W-:Y:S05]  /*d300*/  BSYNC B1 ;  /* 0x0000000000017941 */ /* 0x000fea0003800000 */
.L_x_256:
        /* <DEDUP_REMOVED lines=10> */
.L_x_259:
[----:B------:R-:W-:Y:S05]  /*d3b0*/  BSYNC B1 ;  /* 0x0000000000017941 */ /* 0x000fea0003800000 */
.L_x_258:
        /* <DEDUP_REMOVED lines=8> */
.L_x_261:
[----:B------:R-:W-:Y:S05]  /*d440*/  BSYNC B1 ;  /* 0x0000000000017941 */ /* 0x000fea0003800000 */
.L_x_260:
        /* <DEDUP_REMOVED lines=10> */
.L_x_263:
[----:B------:R-:W-:Y:S05]  /*d4f0*/  BSYNC B1 ;  /* 0x0000000000017941 */ /* 0x000fea0003800000 */
.L_x_262:
        /* <DEDUP_REMOVED lines=8> */
.L_x_265:
[----:B------:R-:W-:Y:S05]  /*d580*/  BSYNC B1 ;  /* 0x0000000000017941 */ /* 0x000fea0003800000 */
.L_x_264:
        /* <DEDUP_REMOVED lines=10> */
.L_x_267:
[----:B------:R-:W-:Y:S05]  /*d630*/  BSYNC B1 ;  /* 0x0000000000017941 */ /* 0x000fea0003800000 */
.L_x_266:
        /* <DEDUP_REMOVED lines=8> */
.L_x_269:
[----:B------:R-:W-:Y:S05]  /*d6c0*/  BSYNC B1 ;  /* 0x0000000000017941 */ /* 0x000fea0003800000 */
.L_x_268:
        /* <DEDUP_REMOVED lines=10> */
.L_x_271:
[----:B------:R-:W-:Y:S05]  /*d770*/  BSYNC B1 ;  /* 0x0000000000017941 */ /* 0x000fea0003800000 */
.L_x_270:
        /* <DEDUP_REMOVED lines=8> */
.L_x_273:
[----:B------:R-:W-:Y:S05]  /*d800*/  BSYNC B1 ;  /* 0x0000000000017941 */ /* 0x000fea0003800000 */
.L_x_272:
        /* <DEDUP_REMOVED lines=10> */
.L_x_275:
[----:B------:R-:W-:Y:S05]  /*d8b0*/  BSYNC B1 ;  /* 0x0000000000017941 */ /* 0x000fea0003800000 */
.L_x_274:
        /* <DEDUP_REMOVED lines=8> */
.L_x_277:
[----:B------:R-:W-:Y:S05]  /*d940*/  BSYNC B1 ;  /* 0x0000000000017941 */ /* 0x000fea0003800000 */
.L_x_276:
        /* <DEDUP_REMOVED lines=10> */
.L_x_279:
[----:B------:R-:W-:Y:S05]  /*d9f0*/  BSYNC B1 ;  /* 0x0000000000017941 */ /* 0x000fea0003800000 */
.L_x_278:
        /* <DEDUP_REMOVED lines=8> */
.L_x_281:
[----:B------:R-:W-:Y:S05]  /*da80*/  BSYNC B1 ;  /* 0x0000000000017941 */ /* 0x000fea0003800000 */
.L_x_280:
        /* <DEDUP_REMOVED lines=10> */
.L_x_283:
[----:B------:R-:W-:Y:S05]  /*db30*/  BSYNC B1 ;  /* 0x0000000000017941 */ /* 0x000fea0003800000 */
.L_x_282:
        /* <DEDUP_REMOVED lines=8> */
.L_x_285:
[----:B------:R-:W-:Y:S05]  /*dbc0*/  BSYNC B1 ;  /* 0x0000000000017941 */ /* 0x000fea0003800000 */
.L_x_284:
        /* <DEDUP_REMOVED lines=10> */
.L_x_287:
[----:B------:R-:W-:Y:S05]  /*dc70*/  BSYNC B1 ;  /* 0x0000000000017941 */ /* 0x000fea0003800000 */
.L_x_286:
        /* <DEDUP_REMOVED lines=8> */
.L_x_289:
[----:B------:R-:W-:Y:S05]  /*dd00*/  BSYNC B1 ;  /* 0x0000000000017941 */ /* 0x000fea0003800000 */
.L_x_288:
        /* <DEDUP_REMOVED lines=10> */
.L_x_291:
[----:B------:R-:W-:Y:S05]  /*ddb0*/  BSYNC B1 ;  /* 0x0000000000017941 */ /* 0x000fea0003800000 */
.L_x_290:
        /* <DEDUP_REMOVED lines=8> */
.L_x_293:
[----:B------:R-:W-:Y:S05]  /*de40*/  BSYNC B1 ;  /* 0x0000000000017941 */ /* 0x000fea0003800000 */
.L_x_292:
        /* <DEDUP_REMOVED lines=10> */
.L_x_295:
[----:B------:R-:W-:Y:S05]  /*def0*/  BSYNC B1 ;  /* 0x0000000000017941 */ /* 0x000fea0003800000 */
.L_x_294:
        /* <DEDUP_REMOVED lines=8> */
.L_x_297:
[----:B------:R-:W-:Y:S05]  /*df80*/  BSYNC B1 ;  /* 0x0000000000017941 */ /* 0x000fea0003800000 */
.L_x_296:
        /* <DEDUP_REMOVED lines=10> */
.L_x_299:
[----:B------:R-:W-:Y:S05]  /*e030*/  BSYNC B1 ;  /* 0x0000000000017941 */ /* 0x000fea0003800000 */
.L_x_298:
        /* <DEDUP_REMOVED lines=8> */
.L_x_301:
[----:B------:R-:W-:Y:S05]  /*e0c0*/  BSYNC B1 ;  /* 0x0000000000017941 */ /* 0x000fea0003800000 */
.L_x_300:
        /* <DEDUP_REMOVED lines=10> */
.L_x_303:
[----:B------:R-:W-:Y:S05]  /*e170*/  BSYNC B1 ;  /* 0x0000000000017941 */ /* 0x000fea0003800000 */
.L_x_302:
        /* <DEDUP_REMOVED lines=8> */
.L_x_305:
[----:B------:R-:W-:Y:S05]  /*e200*/  BSYNC B1 ;  /* 0x0000000000017941 */ /* 0x000fea0003800000 */
.L_x_304:
        /* <DEDUP_REMOVED lines=10> */
.L_x_307:
[----:B------:R-:W-:Y:S05]  /*e2b0*/  BSYNC B1 ;  /* 0x0000000000017941 */ /* 0x000fea0003800000 */
.L_x_306:
        /* <DEDUP_REMOVED lines=8> */
.L_x_309:
[----:B------:R-:W-:Y:S05]  /*e340*/  BSYNC B1 ;  /* 0x0000000000017941 */ /* 0x000fea0003800000 */
.L_x_308:
        /* <DEDUP_REMOVED lines=10> */
.L_x_311:
[----:B------:R-:W-:Y:S05]  /*e3f0*/  BSYNC B1 ;  /* 0x0000000000017941 */ /* 0x000fea0003800000 */
.L_x_310:
        /* <DEDUP_REMOVED lines=8> */
.L_x_313:
[----:B------:R-:W-:Y:S05]  /*e480*/  BSYNC B1 ;  /* 0x0000000000017941 */ /* 0x000fea0003800000 */
.L_x_312:
        /* <DEDUP_REMOVED lines=10> */
.L_x_315:
[----:B------:R-:W-:Y:S05]  /*e530*/  BSYNC B1 ;  /* 0x0000000000017941 */ /* 0x000fea0003800000 */
.L_x_314:
        /* <DEDUP_REMOVED lines=8> */
.L_x_317:
[----:B------:R-:W-:Y:S05]  /*e5c0*/  BSYNC B1 ;  /* 0x0000000000017941 */ /* 0x000fea0003800000 */
.L_x_316:
        /* <DEDUP_REMOVED lines=10> */
.L_x_319:
[----:B------:R-:W-:Y:S05]  /*e670*/  BSYNC B1 ;  /* 0x0000000000017941 */ /* 0x000fea0003800000 */
.L_x_318:
        /* <DEDUP_REMOVED lines=8> */
.L_x_321:
[----:B------:R-:W-:Y:S05]  /*e700*/  BSYNC B1 ;  /* 0x0000000000017941 */ /* 0x000fea0003800000 */
.L_x_320:
        /* <DEDUP_REMOVED lines=10> */
.L_x_323:
[----:B------:R-:W-:Y:S05]  /*e7b0*/  BSYNC B1 ;  /* 0x0000000000017941 */ /* 0x000fea0003800000 */
.L_x_322:
        /* <DEDUP_REMOVED lines=8> */
.L_x_325:
[----:B------:R-:W-:Y:S05]  /*e840*/  BSYNC B1 ;  /* 0x0000000000017941 */ /* 0x000fea0003800000 */
.L_x_324:
        /* <DEDUP_REMOVED lines=10> */
.L_x_327:
[----:B------:R-:W-:Y:S05]  /*e8f0*/  BSYNC B1 ;  /* 0x0000000000017941 */ /* 0x000fea0003800000 */
.L_x_326:
        /* <DEDUP_REMOVED lines=8> */
.L_x_329:
[----:B------:R-:W-:Y:S05]  /*e980*/  BSYNC B1 ;  /* 0x0000000000017941 */ /* 0x000fea0003800000 */
.L_x_328:
        /* <DEDUP_REMOVED lines=10> */
.L_x_331:
[----:B------:R-:W-:Y:S05]  /*ea30*/  BSYNC B1 ;  /* 0x0000000000017941 */ /* 0x000fea0003800000 */
.L_x_330:
        /* <DEDUP_REMOVED lines=8> */
.L_x_333:
[----:B------:R-:W-:Y:S05]  /*eac0*/  BSYNC B1 ;  /* 0x0000000000017941 */ /* 0x000fea0003800000 */
.L_x_332:
        /* <DEDUP_REMOVED lines=10> */
.L_x_335:
[----:B------:R-:W-:Y:S05]  /*eb70*/  BSYNC B1 ;  /* 0x0000000000017941 */ /* 0x000fea0003800000 */
.L_x_334:
        /* <DEDUP_REMOVED lines=8> */
.L_x_337:
[----:B------:R-:W-:Y:S05]  /*ec00*/  BSYNC B1 ;  /* 0x0000000000017941 */ /* 0x000fea0003800000 */
.L_x_336:
        /* <DEDUP_REMOVED lines=10> */
.L_x_339:
[----:B------:R-:W-:Y:S05]  /*ecb0*/  BSYNC B1 ;  /* 0x0000000000017941 */ /* 0x000fea0003800000 */
.L_x_338:
        /* <DEDUP_REMOVED lines=8> */
.L_x_341:
[----:B------:R-:W-:Y:S05]  /*ed40*/  BSYNC B1 ;  /* 0x0000000000017941 */ /* 0x000fea0003800000 */
.L_x_340:
        /* <DEDUP_REMOVED lines=10> */
.L_x_343:
[----:B------:R-:W-:Y:S05]  /*edf0*/  BSYNC B1 ;  /* 0x0000000000017941 */ /* 0x000fea0003800000 */
.L_x_342:
        /* <DEDUP_REMOVED lines=8> */
.L_x_345:
[----:B------:R-:W-:Y:S05]  /*ee80*/  BSYNC B1 ;  /* 0x0000000000017941 */ /* 0x000fea0003800000 */
.L_x_344:
        /* <DEDUP_REMOVED lines=10> */
.L_x_347:
[----:B------:R-:W-:Y:S05]  /*ef30*/  BSYNC B1 ;  /* 0x0000000000017941 */ /* 0x000fea0003800000 */
.L_x_346:
        /* <DEDUP_REMOVED lines=8> */
.L_x_349:
[----:B------:R-:W-:Y:S05]  /*efc0*/  BSYNC B1 ;  /* 0x0000000000017941 */ /* 0x000fea0003800000 */
.L_x_348:
        /* <DEDUP_REMOVED lines=10> */
.L_x_351:
[----:B------:R-:W-:Y:S05]  /*f070*/  BSYNC B1 ;  /* 0x0000000000017941 */ /* 0x000fea0003800000 */
.L_x_350:
        /* <DEDUP_REMOVED lines=8> */
.L_x_353:
[----:B------:R-:W-:Y:S05]  /*f100*/  BSYNC B1 ;  /* 0x0000000000017941 */ /* 0x000fea0003800000 */
.L_x_352:
        /* <DEDUP_REMOVED lines=10> */
.L_x_355:
[----:B------:R-:W-:Y:S05]  /*f1b0*/  BSYNC B1 ;  /* 0x0000000000017941 */ /* 0x000fea0003800000 */
.L_x_354:
        /* <DEDUP_REMOVED lines=8> */
.L_x_357:
[----:B------:R-:W-:Y:S05]  /*f240*/  BSYNC B1 ;  /* 0x0000000000017941 */ /* 0x000fea0003800000 */
.L_x_356:
        /* <DEDUP_REMOVED lines=10> */
.L_x_359:
[----:B------:R-:W-:Y:S05]  /*f2f0*/  BSYNC B1 ;  /* 0x0000000000017941 */ /* 0x000fea0003800000 */
.L_x_358:
        /* <DEDUP_REMOVED lines=8> */
.L_x_361:
[----:B------:R-:W-:Y:S05]  /*f380*/  BSYNC B1 ;  /* 0x0000000000017941 */ /* 0x000fea0003800000 */
.L_x_360:
        /* <DEDUP_REMOVED lines=10> */
.L_x_363:
[----:B------:R-:W-:Y:S05]  /*f430*/  BSYNC B1 ;  /* 0x0000000000017941 */ /* 0x000fea0003800000 */
.L_x_362:
        /* <DEDUP_REMOVED lines=8> */
.L_x_365:
[----:B------:R-:W-:Y:S05]  /*f4c0*/  BSYNC B1 ;  /* 0x0000000000017941 */ /* 0x000fea0003800000 */
.L_x_364:
        /* <DEDUP_REMOVED lines=10> */
.L_x_367:
[----:B------:R-:W-:Y:S05]  /*f570*/  BSYNC B1 ;  /* 0x0000000000017941 */ /* 0x000fea0003800000 */
.L_x_366:
        /* <DEDUP_REMOVED lines=8> */
.L_x_369:
[----:B------:R-:W-:Y:S05]  /*f600*/  BSYNC B1 ;  /* 0x0000000000017941 */ /* 0x000fea0003800000 */
.L_x_368:
        /* <DEDUP_REMOVED lines=10> */
.L_x_371:
[----:B------:R-:W-:Y:S05]  /*f6b0*/  BSYNC B1 ;  /* 0x0000000000017941 */ /* 0x000fea0003800000 */
.L_x_370:
        /* <DEDUP_REMOVED lines=8> */
.L_x_373:
[----:B------:R-:W-:Y:S05]  /*f740*/  BSYNC B1 ;  /* 0x0000000000017941 */ /* 0x000fea0003800000 */
.L_x_372:
        /* <DEDUP_REMOVED lines=10> */
.L_x_375:
[----:B------:R-:W-:Y:S05]  /*f7f0*/  BSYNC B1 ;  /* 0x0000000000017941 */ /* 0x000fea0003800000 */
.L_x_374:
        /* <DEDUP_REMOVED lines=8> */
.L_x_377:
[----:B------:R-:W-:Y:S05]  /*f880*/  BSYNC B1 ;  /* 0x0000000000017941 */ /* 0x000fea0003800000 */
.L_x_376:
        /* <DEDUP_REMOVED lines=10> */
.L_x_379:
[----:B------:R-:W-:Y:S05]  /*f930*/  BSYNC B1 ;  /* 0x0000000000017941 */ /* 0x000fea0003800000 */
.L_x_378:
        /* <DEDUP_REMOVED lines=8> */
.L_x_381:
[----:B------:R-:W-:Y:S05]  /*f9c0*/  BSYNC B1 ;  /* 0x0000000000017941 */ /* 0x000fea0003800000 */
.L_x_380:
        /* <DEDUP_REMOVED lines=10> */
.L_x_383:
[----:B------:R-:W-:Y:S05]  /*fa70*/  BSYNC B1 ;  /* 0x0000000000017941 */ /* 0x000fea0003800000 */
.L_x_382:
        /* <DEDUP_REMOVED lines=8> */
.L_x_385:
[----:B------:R-:W-:Y:S05]  /*fb00*/  BSYNC B1 ;  /* 0x0000000000017941 */ /* 0x000fea0003800000 */
.L_x_384:
        /* <DEDUP_REMOVED lines=10> */
.L_x_387:
[----:B------:R-:W-:Y:S05]  /*fbb0*/  BSYNC B1 ;  /* 0x0000000000017941 */ /* 0x000fea0003800000 */
.L_x_386:
[----:B--2---:R-:W2:Y:S01]  /*fbc0*/  LDL.LU R3, [R1+0x13c] ;  /* 0x00013c0001037983 */ /* 0x004ea20000300800 */
[----:B------:R-:W-:Y:S01]  /*fbd0*/  BSSY B1, `(.L_x_388) ;  /* 0x0000007000017945 */ /* 0x000fe20003800000 */
[----:B--2---:R-:W-:-:S05]  /*fbe0*/  @!P4 IMAD R3, R3, R17, R2 ;  /* 0x000000110303c224 */ /* 0x004fca00078e0202 */
[----:B------:R2:W-:Y:S01]  /*fbf0*/  @!P4 STG.E.U8 desc[UR36][R8.64+0x99], R3 ;  /* 0x000099030800c986 */ /* 0x0005e2000c101124 */
[----:B------:R-:W-:Y:S05]  /*fc00*/  @P5 BRA `(.L_x_389) ;  /* 0x00000000000c5947 */ /* 0x000fea0003800000 */
[----:B------:R-:W2:Y:S02]  /*fc10*/  LDG.E.U8 R16, desc[UR36][R14.64+0xa0] ;  /* 0x0000a0240e107981 */ /* 0x000ea4000c1e1100 */
[----:B--2---:R-:W-:-:S05]  /*fc20*/  PRMT R3, R16, 0x8880, RZ ;  /* 0x0000888010037816 */ /* 0x004fca00000000ff */
[----:B------:R-:W-:-:S07]  /*fc30*/  IMAD R2, R3, R18, RZ ;  /* 0x0000001203027224 */ /* 0x000fce00078e02ff */
.L_x_389:
[----:B------:R-:W-:Y:S05]  /*fc40*/  BSYNC B1 ;  /* 0x0000000000017941 */ /* 0x000fea0003800000 */
.L_x_388:
[----:B--2---:R-:W2:Y:S01]  /*fc50*/  LDL.LU R3, [R1+0x140] ;  /* 0x0001400001037983 */ /* 0x004ea20000300800 */
[----:B------:R-:W-:Y:S01]  /*fc60*/  ISETP.LT.OR P4, PT, R0, 0xa2, !P1 ;  /* 0x000000a20000780c */ /* 0x000fe20004f81670 */
[----:B------:R-:W-:Y:S01]  /*fc70*/  BSSY B1, `(.L_x_390) ;  /* 0x0000008000017945 */ /* 0x000fe20003800000 */
[----:B--2---:R-:W-:-:S05]  /*fc80*/  @!P5 IMAD R3, R3, R17, R2 ;  /* 0x000000110303d224 */ /* 0x004fca00078e0202 */
[----:B------:R2:W-:Y:S01]  /*fc90*/  @!P5 STG.E.U8 desc[UR36][R6.64+0xa0], R3 ;  /* 0x0000a0030600d986 */ /* 0x0005e2000c101124 */
[----:B------:R-:W-:-:S05]  /*fca0*/  ISETP.LT.OR P5, PT, R0, 0xa1, !P2 ;  /* 0x000000a10000780c */ /* 0x000fca00057a1670 */
[----:B------:R-:W-:Y:S08]  /*fcb0*/  @P4 BRA `(.L_x_391) ;  /* 0x00000000000c4947 */ /* 0x000ff00003800000 */
[----:B------:R-:W2:Y:S02]  /*fcc0*/  LDG.E.U8 R16, desc[UR36][R14.64+0xa1] ;  /* 0x0000a1240e107981 */ /* 0x000ea4000c1e1100 */
[----:B--2---:R-:W-:-:S05]  /*fcd0*/  PRMT R3, R16, 0x8880, RZ ;  /* 0x0000888010037816 */ /* 0x004fca00000000ff */
[----:B------:R-:W-:-:S07]  /*fce0*/  IMAD R2, R3, R18, RZ ;  /* 0x0000001203027224 */ /* 0x000fce00078e02ff */
.L_x_391:
[----:B------:R-:W-:Y:S05]  /*fcf0*/  BSYNC B1 ;  /* 0x0000000000017941 */ /* 0x000fea0003800000 */
.L_x_390:
        /* <DEDUP_REMOVED lines=8> */
.L_x_393:
[----:B------:R-:W-:Y:S05]  /*fd80*/  BSYNC B1 ;  /* 0x0000000000017941 */ /* 0x000fea0003800000 */
.L_x_392:
        /* <DEDUP_REMOVED lines=10> */
.L_x_395:
[----:B------:R-:W-:Y:S05]  /*fe30*/  BSYNC B1 ;  /* 0x0000000000017941 */ /* 0x000fea0003800000 */
.L_x_394:
        /* <DEDUP_REMOVED lines=8> */
.L_x_397:
[----:B------:R-:W-:Y:S05]  /*fec0*/  BSYNC B1 ;  /* 0x0000000000017941 */ /* 0x000fea0003800000 */
.L_x_396:
        /* <DEDUP_REMOVED lines=10> */
.L_x_399:
[----:B------:R-:W-:Y:S05]  /*ff70*/  BSYNC B1 ;  /* 0x0000000000017941 */ /* 0x000fea0003800000 */
.L_x_398:
        /* <DEDUP_REMOVED lines=8> */
.L_x_401:
[----:B------:R-:W-:Y:S05]  /*10000*/  BSYNC B1 ;  /* 0x0000000000017941 */ /* 0x000fea0003800000 */
.L_x_400:
        /* <DEDUP_REMOVED lines=10> */
.L_x_403:
[----:B------:R-:W-:Y:S05]  /*100b0*/  BSYNC B1 ;  /* 0x0000000000017941 */ /* 0x000fea0003800000 */
.L_x_402:
        /* <DEDUP_REMOVED lines=8> */
.L_x_405:
[----:B------:R-:W-:Y:S05]  /*10140*/  BSYNC B1 ;  /* 0x0000000000017941 */ /* 0x000fea0003800000 */
.L_x_404:
        /* <DEDUP_REMOVED lines=10> */
.L_x_407:
[----:B------:R-:W-:Y:S05]  /*101f0*/  BSYNC B1 ;  /* 0x0000000000017941 */ /* 0x000fea0003800000 */
.L_x_406:
        /* <DEDUP_REMOVED lines=8> */
.L_x_409:
[----:B------:R-:W-:Y:S05]  /*10280*/  BSYNC B1 ;  /* 0x0000000000017941 */ /* 0x000fea0003800000 */
.L_x_408:
        /* <DEDUP_REMOVED lines=10> */
.L_x_411:
[----:B------:R-:W-:Y:S05]  /*10330*/  BSYNC B1 ;  /* 0x0000000000017941 */ /* 0x000fea0003800000 */
.L_x_410:
        /* <DEDUP_REMOVED lines=8> */
.L_x_413:
[----:B------:R-:W-:Y:S05]  /*103c0*/  BSYNC B1 ;  /* 0x0000000000017941 */ /* 0x000fea0003800000 */
.L_x_412:
        /* <DEDUP_REMOVED lines=10> */
.L_x_415:
[----:B------:R-:W-:Y:S05]  /*10470*/  BSYNC B1 ;  /* 0x0000000000017941 */ /* 0x000fea0003800000 */
.L_x_414:
        /* <DEDUP_REMOVED lines=8> */
.L_x_417:
[----:B------:R-:W-:Y:S05]  /*10500*/  BSYNC B1 ;  /* 0x0000000000017941 */ /* 0x000fea0003800000 */
.L_x_416:
        /* <DEDUP_REMOVED lines=10> */
.L_x_419:
[----:B------:R-:W-:Y:S05]  /*105b0*/  BSYNC B1 ;  /* 0x0000000000017941 */ /* 0x000fea0003800000 */
.L_x_418:
        /* <DEDUP_REMOVED lines=8> */
.L_x_421:
[----:B------:R-:W-:Y:S05]  /*10640*/  BSYNC B1 ;  /* 0x0000000000017941 */ /* 0x000fea0003800000 */
.L_x_420:
[----:B------:R-:W-:Y:S01]  /*10650*/  ISETP.LT.OR P4, PT, R0, 0xc2, !P3 ;  /* 0x000000c20000780c */ /* 0x000fe20005f81670 */
[----:B--2---:R-:W-:Y:S01]  /*10660*/  @!P5 IMAD R3, R120, R17, R2 ;  /* 0x000000117803d224 */ /* 0x004fe200078e0202 */
[----:B------:R-:W-:Y:S04]  /*10670*/  BSSY B1, `(.L_x_422) ;  /* 0x0000007000017945 */ /* 0x000fe80003800000 */
[----:B------:R2:W-:Y:S01]  /*10680*/  @!P5 STG.E.U8 desc[UR36][R4.64+0xc0], R3 ;  /* 0x0000c0030400d986 */ /* 0x0005e2000c101124 */
[----:B------:R-:W-:-:S06]  /*10690*/  ISETP.LT.OR P5, PT, R0, 0xc1, !P0 ;  /* 0x000000c10000780c */ /* 0x000fcc00047a1670 */
[----:B------:R-:W-:Y:S07]  /*106a0*/  @P4 BRA `(.L_x_423) ;  /* 0x00000000000c4947 */ /* 0x000fee0003800000 */
[----:B------:R-:W2:Y:S02]  /*106b0*/  LDG.E.U8 R16, desc[UR36][R22.64+0xc1] ;  /* 0x0000c12416107981 */ /* 0x000ea4000c1e1100 */
[----:B--2---:R-:W-:-:S05]  /*106c0*/  PRMT R3, R16, 0x8880, RZ ;  /* 0x0000888010037816 */ /* 0x004fca00000000ff */
[----:B------:R-:W-:-:S07]  /*106d0*/  IMAD R2, R3, R18, RZ ;  /* 0x0000001203027224 */ /* 0x000fce00078e02ff */
.L_x_423:
[----:B------:R-:W-:Y:S05]  /*106e0*/  BSYNC B1 ;  /* 0x0000000000017941 */ /* 0x000fea0003800000 */
.L_x_422:
[----:B------:R-:W-:Y:S01]  /*106f0*/  @!P4 IMAD R121, R121, R17, R2 ;  /* 0x000000117979c224 */ /* 0x000fe200078e0202 */
[----:B------:R-:W-:Y:S04]  /*10700*/  BSSY B1, `(.L_x_424) ;  /* 0x0000006000017945 */ /* 0x000fe80003800000 */
[----:B------:R3:W-:Y:S01]  /*10710*/  @!P4 STG.E.U8 desc[UR36][R4.64+0xc1], R121 ;  /* 0x0000c1790400c986 */ /* 0x0007e2000c101124 */
[----:B------:R-:W-:Y:S05]  /*10720*/  @P5 BRA `(.L_x_425) ;  /* 0x00000000000c5947 */ /* 0x000fea0003800000 */
[----:B------:R-:W2:Y:S02]  /*10730*/  LDG.E.U8 R16, desc[UR36][R20.64+0xc0] ;  /* 0x0000c02414107981 */ /* 0x000ea4000c1e1100 */
[----:B--2---:R-:W-:-:S05]  /*10740*/  PRMT R3, R16, 0x8880, RZ ;  /* 0x0000888010037816 */ /* 0x004fca00000000ff */
[----:B------:R-:W-:-:S07]  /*10750*/  IMAD R2, R3, R18, RZ ;  /* 0x0000001203027224 */ /* 0x000fce00078e02ff */
.L_x_425:
[----:B------:R-:W-:Y:S05]  /*10760*/  BSYNC B1 ;  /* 0x0000000000017941 */ /* 0x000fea0003800000 */
.L_x_424:
        /* <DEDUP_REMOVED lines=9> */
.L_x_427:
[----:B------:R-:W-:Y:S05]  /*10800*/  BSYNC B1 ;  /* 0x0000000000017941 */ /* 0x000fea0003800000 */
.L_x_426:
[----:B------:R-:W-:Y:S01]  /*10810*/  @!P4 IMAD R123, R123, R17, R2 ;  /* 0x000000117b7bc224 */ /* 0x000fe200078e0202 */
[----:B------:R-:W-:Y:S04]  /*10820*/  BSSY B1, `(.L_x_428) ;  /* 0x0000006000017945 */ /* 0x000fe80003800000 */
[----:B------:R4:W-:Y:S01]  /*10830*/  @!P4 STG.E.U8 desc[UR36][R10.64+0xc1], R123 ;  /* 0x0000c17b0a00c986 */ /* 0x0009e2000c101124 */
[----:B------:R-:W-:Y:S05]  /*10840*/  @P5 BRA `(.L_x_429) ;  /* 0x00000000000c5947 */ /* 0x000fea0003800000 */
[----:B------:R-:W2:Y:S02]  /*10850*/  LDG.E.U8 R16, desc[UR36][R22.64+0xc8] ;  /* 0x0000c82416107981 */ /* 0x000ea4000c1e1100 */
[----:B--2---:R-:W-:-:S05]  /*10860*/  PRMT R3, R16, 0x8880, RZ ;  /* 0x0000888010037816 */ /* 0x004fca00000000ff */
[----:B------:R-:W-:-:S07]  /*10870*/  IMAD R2, R3, R18, RZ ;  /* 0x0000001203027224 */ /* 0x000fce00078e02ff */
.L_x_429:
[----:B------:R-:W-:Y:S05]  /*10880*/  BSYNC B1 ;  /* 0x0000000000017941 */ /* 0x000fea0003800000 */
.L_x_428:
        /* <DEDUP_REMOVED lines=9> */
.L_x_431:
[----:B------:R-:W-:Y:S05]  /*10920*/  BSYNC B1 ;  /* 0x0000000000017941 */ /* 0x000fea0003800000 */
.L_x_430:
[----:B------:R-:W-:Y:S01]  /*10930*/  @!P4 IMAD R125, R125, R17, R2 ;  /* 0x000000117d7dc224 */ /* 0x000fe200078e0202 */
[----:B------:R-:W-:Y:S04]  /*10940*/  BSSY B1, `(.L_x_432) ;  /* 0x0000006000017945 */ /* 0x000fe80003800000 */
[----:B------:R0:W-:Y:S01]  /*10950*/  @!P4 STG.E.U8 desc[UR36][R4.64+0xc9], R125 ;  /* 0x0000c97d0400c986 */ /* 0x0001e2000c101124 */
[----:B------:R-:W-:Y:S05]  /*10960*/  @P5 BRA `(.L_x_433) ;  /* 0x00000000000c5947 */ /* 0x000fea0003800000 */
[----:B------:R-:W2:Y:S02]  /*10970*/  LDG.E.U8 R16, desc[UR36][R20.64+0xc8] ;  /* 0x0000c82414107981 */ /* 0x000ea4000c1e1100 */
[----:B--2---:R-:W-:-:S05]  /*10980*/  PRMT R3, R16, 0x8880, RZ ;  /* 0x0000888010037816 */ /* 0x004fca00000000ff */
[----:B------:R-:W-:-:S07]  /*10990*/  IMAD R2, R3, R18, RZ ;  /* 0x0000001203027224 */ /* 0x000fce00078e02ff */
.L_x_433:
[----:B------:R-:W-:Y:S05]  /*109a0*/  BSYNC B1 ;  /* 0x0000000000017941 */ /* 0x000fea0003800000 */
.L_x_432:
        /* <DEDUP_REMOVED lines=9> */
.L_x_435:
[----:B------:R-:W-:Y:S05]  /*10a40*/  BSYNC B1 ;  /* 0x0000000000017941 */ /* 0x000fea0003800000 */
.L_x_434:
[----:B------:R-:W-:Y:S01]  /*10a50*/  @!P4 IMAD R127, R127, R17, R2 ;  /* 0x000000117f7fc224 */ /* 0x000fe200078e0202 */
[----:B------:R-:W-:Y:S04]  /*10a60*/  BSSY B1, `(.L_x_436) ;  /* 0x0000006000017945 */ /* 0x000fe80003800000 */
[----:B------:R0:W-:Y:S01]  /*10a70*/  @!P4 STG.E.U8 desc[UR36][R10.64+0xc9], R127 ;  /* 0x0000c97f0a00c986 */ /* 0x0001e2000c101124 */
[----:B------:R-:W-:Y:S05]  /*10a80*/  @P5 BRA `(.L_x_437) ;  /* 0x00000000000c5947 */ /* 0x000fea0003800000 */
[----:B------:R-:W2:Y:S02]  /*10a90*/  LDG.E.U8 R16, desc[UR36][R22.64+0xd0] ;  /* 0x0000d02416107981 */ /* 0x000ea4000c1e1100 */
[----:B--2---:R-:W-:-:S05]  /*10aa0*/  PRMT R3, R16, 0x8880, RZ ;  /* 0x0000888010037816 */ /* 0x004fca00000000ff */
[----:B------:R-:W-:-:S07]  /*10ab0*/  IMAD R2, R3, R18, RZ ;  /* 0x0000001203027224 */ /* 0x000fce00078e02ff */
.L_x_437:
[----:B------:R-:W-:Y:S05]  /*10ac0*/  BSYNC B1 ;  /* 0x0000000000017941 */ /* 0x000fea0003800000 */
.L_x_436:
        /* <DEDUP_REMOVED lines=9> */
.L_x_439:
[----:B------:R-:W-:Y:S05]  /*10b60*/  BSYNC B1 ;  /* 0x0000000000017941 */ /* 0x000fea0003800000 */
.L_x_438:
[----:B------:R-:W-:Y:S01]  /*10b70*/  @!P4 IMAD R129, R129, R17, R2 ;  /* 0x000000118181c224 */ /* 0x000fe200078e0202 */
[----:B------:R-:W-:Y:S04]  /*10b80*/  BSSY B1, `(.L_x_440) ;  /* 0x0000006000017945 */ /* 0x000fe80003800000 */
[----:B------:R0:W-:Y:S01]  /*10b90*/  @!P4 STG.E.U8 desc[UR36][R4.64+0xd1], R129 ;  /* 0x0000d1810400c986 */ /* 0x0001e2000c101124 */
[----:B------:R-:W-:Y:S05]  /*10ba0*/  @P5 BRA `(.L_x_441) ;  /* 0x00000000000c5947 */ /* 0x000fea0003800000 */
[----:B------:R-:W2:Y:S02]  /*10bb0*/  LDG.E.U8 R16, desc[UR36][R20.64+0xd0] ;  /* 0x0000d02414107981 */ /* 0x000ea4000c1e1100 */
[----:B--2---:R-:W-:-:S05]  /*10bc0*/  PRMT R3, R16, 0x8880, RZ ;  /* 0x0000888010037816 */ /* 0x004fca00000000ff */
[----:B------:R-:W-:-:S07]  /*10bd0*/  IMAD R2, R3, R18, RZ ;  /* 0x0000001203027224 */ /* 0x000fce00078e02ff */
.L_x_441:
[----:B------:R-:W-:Y:S05]  /*10be0*/  BSYNC B1 ;  /* 0x0000000000017941 */ /* 0x000fea0003800000 */
.L_x_440:
        /* <DEDUP_REMOVED lines=9> */
.L_x_443:
[----:B------:R-:W-:Y:S05]  /*10c80*/  BSYNC B1 ;  /* 0x0000000000017941 */ /* 0x000fea0003800000 */
.L_x_442:
[----:B------:R-:W-:Y:S01]  /*10c90*/  @!P4 IMAD R131, R131, R17, R2 ;  /* 0x000000118383c224 */ /* 0x000fe200078e0202 */
[----:B------:R-:W-:Y:S04]  /*10ca0*/  BSSY B1, `(.L_x_444) ;  /* 0x0000006000017945 */ /* 0x000fe80003800000 */
[----:B------:R0:W-:Y:S01]  /*10cb0*/  @!P4 STG.E.U8 desc[UR36][R10.64+0xd1], R131 ;  /* 0x0000d1830a00c986 */ /* 0x0001e2000c101124 */
[----:B------:R-:W-:Y:S05]  /*10cc0*/  @P5 BRA `(.L_x_445) ;  /* 0x00000000000c5947 */ /* 0x000fea0003800000 */
[----:B------:R-:W2:Y:S02]  /*10cd0*/  LDG.E.U8 R16, desc[UR36][R22.64+0xd8] ;  /* 0x0000d82416107981 */ /* 0x000ea4000c1e1100 */
[----:B--2---:R-:W-:-:S05]  /*10ce0*/  PRMT R3, R16, 0x8880, RZ ;  /* 0x0000888010037816 */ /* 0x004fca00000000ff */
[----:B------:R-:W-:-:S07]  /*10cf0*/  IMAD R2, R3, R18, RZ ;  /* 0x0000001203027224 */ /* 0x000fce00078e02ff */
.L_x_445:
[----:B------:R-:W-:Y:S05]  /*10d00*/  BSYNC B1 ;  /* 0x0000000000017941 */ /* 0x000fea0003800000 */
.L_x_444:
        /* <DEDUP_REMOVED lines=9> */
.L_x_447:
[----:B------:R-:W-:Y:S05]  /*10da0*/  BSYNC B1 ;  /* 0x0000000000017941 */ /* 0x000fea0003800000 */
.L_x_446:
[----:B------:R-:W-:Y:S01]  /*10db0*/  @!P4 IMAD R133, R133, R17, R2 ;  /* 0x000000118585c224 */ /* 0x000fe200078e0202 */
[----:B------:R-:W-:Y:S04]  /*10dc0*/  BSSY B1, `(.L_x_448) ;  /* 0x0000006000017945 */ /* 0x000fe80003800000 */
[----:B------:R0:W-:Y:S01]  /*10dd0*/  @!P4 STG.E.U8 desc[UR36][R4.64+0xd9], R133 ;  /* 0x0000d9850400c986 */ /* 0x0001e2000c101124 */
[----:B------:R-:W-:Y:S05]  /*10de0*/  @P5 BRA `(.L_x_449) ;  /* 0x00000000000c5947 */ /* 0x000fea0003800000 */
[----:B------:R-:W2:Y:S02]  /*10df0*/  LDG.E.U8 R16, desc[UR36][R20.64+0xd8] ;  /* 0x0000d82414107981 */ /* 0x000ea4000c1e1100 */
[----:B--2---:R-:W-:-:S05]  /*10e00*/  PRMT R3, R16, 0x8880, RZ ;  /* 0x0000888010037816 */ /* 0x004fca00000000ff */
[----:B------:R-:W-:-:S07]  /*10e10*/  IMAD R2, R3, R18, RZ ;  /* 0x0000001203027224 */ /* 0x000fce00078e02ff */
.L_x_449:
[----:B------:R-:W-:Y:S05]  /*10e20*/  BSYNC B1 ;  /* 0x0000000000017941 */ /* 0x000fea0003800000 */
.L_x_448:
        /* <DEDUP_REMOVED lines=9> */
.L_x_451:
[----:B------:R-:W-:Y:S05]  /*10ec0*/  BSYNC B1 ;  /* 0x0000000000017941 */ /* 0x000fea0003800000 */
.L_x_450:
[----:B------:R-:W-:Y:S01]  /*10ed0*/  @!P4 IMAD R135, R135, R17, R2 ;  /* 0x000000118787c224 */ /* 0x000fe200078e0202 */
[----:B------:R-:W-:Y:S04]  /*10ee0*/  BSSY B1, `(.L_x_452) ;  /* 0x0000006000017945 */ /* 0x000fe80003800000 */
[----:B------:R0:W-:Y:S01]  /*10ef0*/  @!P4 STG.E.U8 desc[UR36][R10.64+0xd9], R135 ;  /* 0x0000d9870a00c986 */ /* 0x0001e2000c101124 */
[----:B------:R-:W-:Y:S05]  /*10f00*/  @P5 BRA `(.L_x_453) ;  /* 0x00000000000c5947 */ /* 0x000fea0003800000 */
[----:B------:R-:W2:Y:S02]  /*10f10*/  LDG.E.U8 R16, desc[UR36][R22.64+0xe0] ;  /* 0x0000e02416107981 */ /* 0x000ea4000c1e1100 */
[----:B--2---:R-:W-:-:S05]  /*10f20*/  PRMT R3, R16, 0x8880, RZ ;  /* 0x0000888010037816 */ /* 0x004fca00000000ff */
[----:B------:R-:W-:-:S07]  /*10f30*/  IMAD R2, R3, R18, RZ ;  /* 0x0000001203027224 */ /* 0x000fce00078e02ff */
.L_x_453:
[----:B------:R-:W-:Y:S05]  /*10f40*/  BSYNC B1 ;  /* 0x0000000000017941 */ /* 0x000fea0003800000 */
.L_x_452:
        /* <DEDUP_REMOVED lines=9> */
.L_x_455:
[----:B------:R-:W-:Y:S05]  /*10fe0*/  BSYNC B1 ;  /* 0x0000000000017941 */ /* 0x000fea0003800000 */
.L_x_454:
[----:B------:R-:W-:Y:S01]  /*10ff0*/  @!P4 IMAD R137, R137, R17, R2 ;  /* 0x000000118989c224 */ /* 0x000fe200078e0202 */
[----:B------:R-:W-:Y:S04]  /*11000*/  BSSY B1, `(.L_x_456) ;  /* 0x0000006000017945 */ /* 0x000fe80003800000 */
[----:B------:R0:W-:Y:S01]  /*11010*/  @!P4 STG.E.U8 desc[UR36][R4.64+0xe1], R137 ;  /* 0x0000e1890400c986 */ /* 0x0001e2000c101124 */
[----:B------:R-:W-:Y:S05]  /*11020*/  @P5 BRA `(.L_x_457) ;  /* 0x00000000000c5947 */ /* 0x000fea0003800000 */
[----:B------:R-:W2:Y:S02]  /*11030*/  LDG.E.U8 R16, desc[UR36][R20.64+0xe0] ;  /* 0x0000e02414107981 */ /* 0x000ea4000c1e1100 */
[----:B--2---:R-:W-:-:S05]  /*11040*/  PRMT R3, R16, 0x8880, RZ ;  /* 0x0000888010037816 */ /* 0x004fca00000000ff */
[----:B------:R-:W-:-:S07]  /*11050*/  IMAD R2, R3, R18, RZ ;  /* 0x0000001203027224 */ /* 0x000fce00078e02ff */
.L_x_457:
[----:B------:R-:W-:Y:S05]  /*11060*/  BSYNC B1 ;  /* 0x0000000000017941 */ /* 0x000fea0003800000 */
.L_x_456:
        /* <DEDUP_REMOVED lines=9> */
.L_x_459:
[----:B------:R-:W-:Y:S05]  /*11100*/  BSYNC B1 ;  /* 0x0000000000017941 */ /* 0x000fea0003800000 */
.L_x_458:
[----:B------:R-:W-:Y:S01]  /*11110*/  @!P4 IMAD R139, R139, R17, R2 ;  /* 0x000000118b8bc224 */ /* 0x000fe200078e0202 */
[----:B------:R-:W-:Y:S04]  /*11120*/  BSSY B1, `(.L_x_460) ;  /* 0x0000006000017945 */ /* 0x000fe80003800000 */
[----:B------:R0:W-:Y:S01]  /*11130*/  @!P4 STG.E.U8 desc[UR36][R10.64+0xe1], R139 ;  /* 0x0000e18b0a00c986 */ /* 0x0001e2000c101124 */
[----:B------:R-:W-:Y:S05]  /*11140*/  @P5 BRA `(.L_x_461) ;  /* 0x00000000000c5947 */ /* 0x000fea0003800000 */
[----:B------:R-:W2:Y:S02]  /*11150*/  LDG.E.U8 R16, desc[UR36][R22.64+0xe8] ;  /* 0x0000e82416107981 */ /* 0x000ea4000c1e1100 */
[----:B--2---:R-:W-:-:S05]  /*11160*/  PRMT R3, R16, 0x8880, RZ ;  /* 0x0000888010037816 */ /* 0x004fca00000000ff */
[----:B------:R-:W-:-:S07]  /*11170*/  IMAD R2, R3, R18, RZ ;  /* 0x0000001203027224 */ /* 0x000fce00078e02ff */
.L_x_461:
[----:B------:R-:W-:Y:S05]  /*11180*/  BSYNC B1 ;  /* 0x0000000000017941 */ /* 0x000fea0003800000 */
.L_x_460:
        /* <DEDUP_REMOVED lines=9> */
.L_x_463:
[----:B------:R-:W-:Y:S05]  /*11220*/  BSYNC B1 ;  /* 0x0000000000017941 */ /* 0x000fea0003800000 */
.L_x_462:
[----:B------:R-:W-:Y:S01]  /*11230*/  @!P4 IMAD R141, R141, R17, R2 ;  /* 0x000000118d8dc224 */ /* 0x000fe200078e0202 */
[----:B------:R-:W-:Y:S04]  /*11240*/  BSSY B1, `(.L_x_464) ;  /* 0x0000006000017945 */ /* 0x000fe80003800000 */
[----:B------:R0:W-:Y:S01]  /*11250*/  @!P4 STG.E.U8 desc[UR36][R4.64+0xe9], R141 ;  /* 0x0000e98d0400c986 */ /* 0x0001e2000c101124 */
[----:B------:R-:W-:Y:S05]  /*11260*/  @P5 BRA `(.L_x_465) ;  /* 0x00000000000c5947 */ /* 0x000fea0003800000 */
[----:B------:R-:W2:Y:S02]  /*11270*/  LDG.E.U8 R16, desc[UR36][R20.64+0xe8] ;  /* 0x0000e82414107981 */ /* 0x000ea4000c1e1100 */
[----:B--2---:R-:W-:-:S05]  /*11280*/  PRMT R3, R16, 0x8880, RZ ;  /* 0x0000888010037816 */ /* 0x004fca00000000ff */
[----:B------:R-:W-:-:S07]  /*11290*/  IMAD R2, R3, R18, RZ ;  /* 0x0000001203027224 */ /* 0x000fce00078e02ff */
.L_x_465:
[----:B------:R-:W-:Y:S05]  /*112a0*/  BSYNC B1 ;  /* 0x0000000000017941 */ /* 0x000fea0003800000 */
.L_x_464:
        /* <DEDUP_REMOVED lines=9> */
.L_x_467:
[----:B------:R-:W-:Y:S05]  /*11340*/  BSYNC B1 ;  /* 0x0000000000017941 */ /* 0x000fea0003800000 */
.L_x_466:
[----:B------:R-:W-:Y:S01]  /*11350*/  @!P4 IMAD R143, R143, R17, R2 ;  /* 0x000000118f8fc224 */ /* 0x000fe200078e0202 */
[----:B------:R-:W-:Y:S04]  /*11360*/  BSSY B1, `(.L_x_468) ;  /* 0x0000006000017945 */ /* 0x000fe80003800000 */
[----:B------:R0:W-:Y:S01]  /*11370*/  @!P4 STG.E.U8 desc[UR36][R10.64+0xe9], R143 ;  /* 0x0000e98f0a00c986 */ /* 0x0001e2000c101124 */
[----:B------:R-:W-:Y:S05]  /*11380*/  @P5 BRA `(.L_x_469) ;  /* 0x00000000000c5947 */ /* 0x000fea0003800000 */
[----:B------:R-:W2:Y:S02]  /*11390*/  LDG.E.U8 R16, desc[UR36][R22.64+0xf0] ;  /* 0x0000f02416107981 */ /* 0x000ea4000c1e1100 */
[----:B--2---:R-:W-:-:S05]  /*113a0*/  PRMT R3, R16, 0x8880, RZ ;  /* 0x0000888010037816 */ /* 0x004fca00000000ff */
[----:B------:R-:W-:-:S07]  /*113b0*/  IMAD R2, R3, R18, RZ ;  /* 0x0000001203027224 */ /* 0x000fce00078e02ff */
.L_x_469:
[----:B------:R-:W-:Y:S05]  /*113c0*/  BSYNC B1 ;  /* 0x0000000000017941 */ /* 0x000fea0003800000 */
.L_x_468:
        /* <DEDUP_REMOVED lines=9> */
.L_x_471:
[----:B------:R-:W-:Y:S05]  /*11460*/  BSYNC B1 ;  /* 0x0000000000017941 */ /* 0x000fea0003800000 */
.L_x_470:
[----:B------:R-:W-:Y:S01]  /*11470*/  @!P4 IMAD R145, R145, R17, R2 ;  /* 0x000000119191c224 */ /* 0x000fe200078e0202 */
[----:B------:R-:W-:Y:S04]  /*11480*/  BSSY B1, `(.L_x_472) ;  /* 0x0000006000017945 */ /* 0x000fe80003800000 */
[----:B------:R0:W-:Y:S01]  /*11490*/  @!P4 STG.E.U8 desc[UR36][R4.64+0xf1], R145 ;  /* 0x0000f1910400c986 */ /* 0x0001e2000c101124 */
[----:B------:R-:W-:Y:S05]  /*114a0*/  @P5 BRA `(.L_x_473) ;  /* 0x00000000000c5947 */ /* 0x000fea0003800000 */
[----:B------:R-:W2:Y:S02]  /*114b0*/  LDG.E.U8 R16, desc[UR36][R20.64+0xf0] ;  /* 0x0000f02414107981 */ /* 0x000ea4000c1e1100 */
[----:B--2---:R-:W-:-:S05]  /*114c0*/  PRMT R3, R16, 0x8880, RZ ;  /* 0x0000888010037816 */ /* 0x004fca00000000ff */
[----:B------:R-:W-:-:S07]  /*114d0*/  IMAD R2, R3, R18, RZ ;  /* 0x0000001203027224 */ /* 0x000fce00078e02ff */
.L_x_473:
[----:B------:R-:W-:Y:S05]  /*114e0*/  BSYNC B1 ;  /* 0x0000000000017941 */ /* 0x000fea0003800000 */
.L_x_472:
        /* <DEDUP_REMOVED lines=9> */
.L_x_475:
[----:B------:R-:W-:Y:S05]  /*11580*/  BSYNC B1 ;  /* 0x0000000000017941 */ /* 0x000fea0003800000 */
.L_x_474:
[----:B------:R-:W-:Y:S01]  /*11590*/  @!P4 IMAD R147, R147, R17, R2 ;  /* 0x000000119393c224 */ /* 0x000fe200078e0202 */
[----:B------:R-:W-:Y:S04]  /*115a0*/  BSSY B1, `(.L_x_476) ;  /* 0x0000006000017945 */ /* 0x000fe80003800000 */
[----:B------:R0:W-:Y:S01]  /*115b0*/  @!P4 STG.E.U8 desc[UR36][R10.64+0xf1], R147 ;  /* 0x0000f1930a00c986 */ /* 0x0001e2000c101124 */
[----:B------:R-:W-:Y:S05]  /*115c0*/  @P5 BRA `(.L_x_477) ;  /* 0x00000000000c5947 */ /* 0x000fea0003800000 */
[----:B------:R-:W2:Y:S02]  /*115d0*/  LDG.E.U8 R16, desc[UR36][R22.64+0xf8] ;  /* 0x0000f82416107981 */ /* 0x000ea4000c1e1100 */
[----:B--2---:R-:W-:-:S05]  /*115e0*/  PRMT R3, R16, 0x8880, RZ ;  /* 0x0000888010037816 */ /* 0x004fca00000000ff */
[----:B------:R-:W-:-:S07]  /*115f0*/  IMAD R2, R3, R18, RZ ;  /* 0x0000001203027224 */ /* 0x000fce00078e02ff */
.L_x_477:
[----:B------:R-:W-:Y:S05]  /*11600*/  BSYNC B1 ;  /* 0x0000000000017941 */ /* 0x000fea0003800000 */
.L_x_476:
        /* <DEDUP_REMOVED lines=9> */
.L_x_479:
[----:B------:R-:W-:Y:S05]  /*116a0*/  BSYNC B1 ;  /* 0x0000000000017941 */ /* 0x000fea0003800000 */
.L_x_478:
[----:B------:R-:W-:Y:S01]  /*116b0*/  @!P4 IMAD R149, R149, R17, R2 ;  /* 0x000000119595c224 */ /* 0x000fe200078e0202 */
[----:B------:R-:W-:Y:S04]  /*116c0*/  BSSY B1, `(.L_x_480) ;  /* 0x0000006000017945 */ /* 0x000fe80003800000 */
[----:B------:R0:W-:Y:S01]  /*116d0*/  @!P4 STG.E.U8 desc[UR36][R4.64+0xf9], R149 ;  /* 0x0000f9950400c986 */ /* 0x0001e2000c101124 */
[----:B------:R-:W-:Y:S05]  /*116e0*/  @P5 BRA `(.L_x_481) ;  /* 0x00000000000c5947 */ /* 0x000fea0003800000 */
[----:B------:R-:W2:Y:S02]  /*116f0*/  LDG.E.U8 R16, desc[UR36][R20.64+0xf8] ;  /* 0x0000f82414107981 */ /* 0x000ea4000c1e1100 */
[----:B--2---:R-:W-:-:S05]  /*11700*/  PRMT R3, R16, 0x8880, RZ ;  /* 0x0000888010037816 */ /* 0x004fca00000000ff */
[----:B------:R-:W-:-:S07]  /*11710*/  IMAD R2, R3, R18, RZ ;  /* 0x0000001203027224 */ /* 0x000fce00078e02ff */
.L_x_481:
[----:B------:R-:W-:Y:S05]  /*11720*/  BSYNC B1 ;  /* 0x0000000000017941 */ /* 0x000fea0003800000 */
.L_x_480:
        /* <DEDUP_REMOVED lines=9> */
.L_x_483:
[----:B------:R-:W-:Y:S05]  /*117c0*/  BSYNC B1 ;  /* 0x0000000000017941 */ /* 0x000fea0003800000 */
.L_x_482:
[----:B------:R-:W-:Y:S01]  /*117d0*/  @!P4 IMAD R151, R151, R17, R2 ;  /* 0x000000119797c224 */ /* 0x000fe200078e0202 */
[----:B------:R-:W-:Y:S04]  /*117e0*/  BSSY B1, `(.L_x_484) ;  /* 0x0000006000017945 */ /* 0x000fe80003800000 */
[----:B------:R0:W-:Y:S01]  /*117f0*/  @!P4 STG.E.U8 desc[UR36][R10.64+0xf9], R151 ;  /* 0x0000f9970a00c986 */ /* 0x0001e2000c101124 */
[----:B------:R-:W-:Y:S05]  /*11800*/  @P5 BRA `(.L_x_485) ;  /* 0x00000000000c5947 */ /* 0x000fea0003800000 */
[----:B------:R-:W2:Y:S02]  /*11810*/  LDG.E.U8 R16, desc[UR36][R22.64+0x100] ;  /* 0x0001002416107981 */ /* 0x000ea4000c1e1100 */
[----:B--2---:R-:W-:-:S05]  /*11820*/  PRMT R3, R16, 0x8880, RZ ;  /* 0x0000888010037816 */ /* 0x004fca00000000ff */
[----:B------:R-:W-:-:S07]  /*11830*/  IMAD R2, R3, R18, RZ ;  /* 0x0000001203027224 */ /* 0x000fce00078e02ff */
.L_x_485:
[----:B------:R-:W-:Y:S05]  /*11840*/  BSYNC B1 ;  /* 0x0000000000017941 */ /* 0x000fea0003800000 */
.L_x_484:
        /* <DEDUP_REMOVED lines=9> */
.L_x_487:
[----:B------:R-:W-:Y:S05]  /*118e0*/  BSYNC B1 ;  /* 0x0000000000017941 */ /* 0x000fea0003800000 */
.L_x_486:
[----:B------:R-:W-:Y:S01]  /*118f0*/  @!P4 IMAD R153, R153, R17, R2 ;  /* 0x000000119999c224 */ /* 0x000fe200078e0202 */
[----:B------:R-:W-:Y:S04]  /*11900*/  BSSY B1, `(.L_x_488) ;  /* 0x0000006000017945 */ /* 0x000fe80003800000 */
[----:B------:R0:W-:Y:S01]  /*11910*/  @!P4 STG.E.U8 desc[UR36][R4.64+0x101], R153 ;  /* 0x000101990400c986 */ /* 0x0001e2000c101124 */
[----:B------:R-:W-:Y:S05]  /*11920*/  @P5 BRA `(.L_x_489) ;  /* 0x00000000000c5947 */ /* 0x000fea0003800000 */
[----:B------:R-:W2:Y:S02]  /*11930*/  LDG.E.U8 R16, desc[UR36][R20.64+0x100] ;  /* 0x0001002414107981 */ /* 0x000ea4000c1e1100 */
[----:B--2---:R-:W-:-:S05]  /*11940*/  PRMT R3, R16, 0x8880, RZ ;  /* 0x0000888010037816 */ /* 0x004fca00000000ff */
[----:B------:R-:W-:-:S07]  /*11950*/  IMAD R2, R3, R18, RZ ;  /* 0x0000001203027224 */ /* 0x000fce00078e02ff */
.L_x_489:
[----:B------:R-:W-:Y:S05]  /*11960*/  BSYNC B1 ;  /* 0x0000000000017941 */ /* 0x000fea0003800000 */
.L_x_488:
        /* <DEDUP_REMOVED lines=9> */
.L_x_491:
[----:B------:R-:W-:Y:S05]  /*11a00*/  BSYNC B1 ;  /* 0x0000000000017941 */ /* 0x000fea0003800000 */
.L_x_490:
[----:B------:R-:W-:Y:S01]  /*11a10*/  @!P4 IMAD R155, R155, R17, R2 ;  /* 0x000000119b9bc224 */ /* 0x000fe200078e0202 */
[----:B------:R-:W-:Y:S04]  /*11a20*/  BSSY B1, `(.L_x_492) ;  /* 0x0000006000017945 */ /* 0x000fe80003800000 */
[----:B------:R0:W-:Y:S01]  /*11a30*/  @!P4 STG.E.U8 desc[UR36][R10.64+0x101], R155 ;  /* 0x0001019b0a00c986 */ /* 0x0001e2000c101124 */
[----:B------:R-:W-:Y:S05]  /*11a40*/  @P5 BRA `(.L_x_493) ;  /* 0x00000000000c5947 */ /* 0x000fea0003800000 */
[----:B------:R-:W2:Y:S02]  /*11a50*/  LDG.E.U8 R16, desc[UR36][R22.64+0x108] ;  /* 0x0001082416107981 */ /* 0x000ea4000c1e1100 */
[----:B--2---:R-:W-:-:S05]  /*11a60*/  PRMT R3, R16, 0x8880, RZ ;  /* 0x0000888010037816 */ /* 0x004fca00000000ff */
[----:B------:R-:W-:-:S07]  /*11a70*/  IMAD R2, R3, R18, RZ ;  /* 0x0000001203027224 */ /* 0x000fce00078e02ff */
.L_x_493:
[----:B------:R-:W-:Y:S05]  /*11a80*/  BSYNC B1 ;  /* 0x0000000000017941 */ /* 0x000fea0003800000 */
.L_x_492:
        /* <DEDUP_REMOVED lines=9> */
.L_x_495:
[----:B------:R-:W-:Y:S05]  /*11b20*/  BSYNC B1 ;  /* 0x0000000000017941 */ /* 0x000fea0003800000 */
.L_x_494:
[----:B------:R-:W-:Y:S01]  /*11b30*/  @!P4 IMAD R157, R157, R17, R2 ;  /* 0x000000119d9dc224 */ /* 0x000fe200078e0202 */
[----:B------:R-:W-:Y:S04]  /*11b40*/  BSSY B1, `(.L_x_496) ;  /* 0x0000006000017945 */ /* 0x000fe80003800000 */
[----:B------:R0:W-:Y:S01]  /*11b50*/  @!P4 STG.E.U8 desc[UR36][R4.64+0x109], R157 ;  /* 0x0001099d0400c986 */ /* 0x0001e2000c101124 */
[----:B------:R-:W-:Y:S05]  /*11b60*/  @P5 BRA `(.L_x_497) ;  /* 0x00000000000c5947 */ /* 0x000fea0003800000 */
[----:B------:R-:W2:Y:S02]  /*11b70*/  LDG.E.U8 R16, desc[UR36][R20.64+0x108] ;  /* 0x0001082414107981 */ /* 0x000ea4000c1e1100 */
[----:B--2---:R-:W-:-:S05]  /*11b80*/  PRMT R3, R16, 0x8880, RZ ;  /* 0x0000888010037816 */ /* 0x004fca00000000ff */
[----:B------:R-:W-:-:S07]  /*11b90*/  IMAD R2, R3, R18, RZ ;  /* 0x0000001203027224 */ /* 0x000fce00078e02ff */
.L_x_497:
[----:B------:R-:W-:Y:S05]  /*11ba0*/  BSYNC B1 ;  /* 0x0000000000017941 */ /* 0x000fea0003800000 */
.L_x_496:
        /* <DEDUP_REMOVED lines=9> */
.L_x_499:
[----:B------:R-:W-:Y:S05]  /*11c40*/  BSYNC B1 ;  /* 0x0000000000017941 */ /* 0x000fea0003800000 */
.L_x_498:
[----:B------:R-:W-:Y:S01]  /*11c50*/  @!P4 IMAD R159, R159, R17, R2 ;  /* 0x000000119f9fc224 */ /* 0x000fe200078e0202 */
[----:B------:R-:W-:Y:S04]  /*11c60*/  BSSY B1, `(.L_x_500) ;  /* 0x0000006000017945 */ /* 0x000fe80003800000 */
[----:B------:R0:W-:Y:S01]  /*11c70*/  @!P4 STG.E.U8 desc[UR36][R10.64+0x109], R159 ;  /* 0x0001099f0a00c986 */ /* 0x0001e2000c101124 */
[----:B------:R-:W-:Y:S05]  /*11c80*/  @P5 BRA `(.L_x_501) ;  /* 0x00000000000c5947 */ /* 0x000fea0003800000 */
[----:B------:R-:W2:Y:S02]  /*11c90*/  LDG.E.U8 R16, desc[UR36][R22.64+0x110] ;  /* 0x0001102416107981 */ /* 0x000ea4000c1e1100 */
[----:B--2---:R-:W-:-:S05]  /*11ca0*/  PRMT R3, R16, 0x8880, RZ ;  /* 0x0000888010037816 */ /* 0x004fca00000000ff */
[----:B------:R-:W-:-:S07]  /*11cb0*/  IMAD R2, R3, R18, RZ ;  /* 0x0000001203027224 */ /* 0x000fce00078e02ff */
.L_x_501:
[----:B------:R-:W-:Y:S05]  /*11cc0*/  BSYNC B1 ;  /* 0x0000000000017941 */ /* 0x000fea0003800000 */
.L_x_500:
        /* <DEDUP_REMOVED lines=9> */
.L_x_503:
[----:B------:R-:W-:Y:S05]  /*11d60*/  BSYNC B1 ;  /* 0x0000000000017941 */ /* 0x000fea0003800000 */
.L_x_502:
[----:B------:R-:W-:Y:S01]  /*11d70*/  @!P4 IMAD R161, R161, R17, R2 ;  /* 0x00000011a1a1c224 */ /* 0x000fe200078e0202 */
[----:B------:R-:W-:Y:S04]  /*11d80*/  BSSY B1, `(.L_x_504) ;  /* 0x0000006000017945 */ /* 0x000fe80003800000 */
[----:B------:R0:W-:Y:S01]  /*11d90*/  @!P4 STG.E.U8 desc[UR36][R4.64+0x111], R161 ;  /* 0x000111a10400c986 */ /* 0x0001e2000c101124 */
[----:B------:R-:W-:Y:S05]  /*11da0*/  @P5 BRA `(.L_x_505) ;  /* 0x00000000000c5947 */ /* 0x000fea0003800000 */
[----:B------:R-:W2:Y:S02]  /*11db0*/  LDG.E.U8 R16, desc[UR36][R20.64+0x110] ;  /* 0x0001102414107981 */ /* 0x000ea4000c1e1100 */
[----:B--2---:R-:W-:-:S05]  /*11dc0*/  PRMT R3, R16, 0x8880, RZ ;  /* 0x0000888010037816 */ /* 0x004fca00000000ff */
[----:B------:R-:W-:-:S07]  /*11dd0*/  IMAD R2, R3, R18, RZ ;  /* 0x0000001203027224 */ /* 0x000fce00078e02ff */
.L_x_505:
[----:B------:R-:W-:Y:S05]  /*11de0*/  BSYNC B1 ;  /* 0x0000000000017941 */ /* 0x000fea0003800000 */
.L_x_504:
        /* <DEDUP_REMOVED lines=9> */
.L_x_507:
[----:B------:R-:W-:Y:S05]  /*11e80*/  BSYNC B1 ;  /* 0x0000000000017941 */ /* 0x000fea0003800000 */
.L_x_506:
[----:B------:R-:W-:Y:S01]  /*11e90*/  @!P4 IMAD R163, R163, R17, R2 ;  /* 0x00000011a3a3c224 */ /* 0x000fe200078e0202 */
[----:B------:R-:W-:Y:S04]  /*11ea0*/  BSSY B1, `(.L_x_508) ;  /* 0x0000006000017945 */ /* 0x000fe80003800000 */
[----:B------:R0:W-:Y:S01]  /*11eb0*/  @!P4 STG.E.U8 desc[UR36][R10.64+0x111], R163 ;  /* 0x000111a30a00c986 */ /* 0x0001e2000c101124 */
[----:B------:R-:W-:Y:S05]  /*11ec0*/  @P5 BRA `(.L_x_509) ;  /* 0x00000000000c5947 */ /* 0x000fea0003800000 */
[----:B------:R-:W2:Y:S02]  /*11ed0*/  LDG.E.U8 R16, desc[UR36][R22.64+0x118] ;  /* 0x0001182416107981 */ /* 0x000ea4000c1e1100 */
[----:B--2---:R-:W-:-:S05]  /*11ee0*/  PRMT R3, R16, 0x8880, RZ ;  /* 0x0000888010037816 */ /* 0x004fca00000000ff */
[----:B------:R-:W-:-:S07]  /*11ef0*/  IMAD R2, R3, R18, RZ ;  /* 0x0000001203027224 */ /* 0x000fce00078e02ff */
.L_x_509:
[----:B------:R-:W-:Y:S05]  /*11f00*/  BSYNC B1 ;  /* 0x0000000000017941 */ /* 0x000fea0003800000 */
.L_x_508:
        /* <DEDUP_REMOVED lines=9> */
.L_x_511:
[----:B------:R-:W-:Y:S05]  /*11fa0*/  BSYNC B1 ;  /* 0x0000000000017941 */ /* 0x000fea0003800000 */
.L_x_510:
[----:B------:R-:W-:Y:S01]  /*11fb0*/  @!P4 IMAD R165, R165, R17, R2 ;  /* 0x00000011a5a5c224 */ /* 0x000fe200078e0202 */
[----:B------:R-:W-:Y:S04]  /*11fc0*/  BSSY B1, `(.L_x_512) ;  /* 0x0000006000017945 */ /* 0x000fe80003800000 */
[----:B------:R0:W-:Y:S01]  /*11fd0*/  @!P4 STG.E.U8 desc[UR36][R4.64+0x119], R165 ;  /* 0x000119a50400c986 */ /* 0x0001e2000c101124 */
[----:B------:R-:W-:Y:S05]  /*11fe0*/  @P5 BRA `(.L_x_513) ;  /* 0x00000000000c5947 */ /* 0x000fea0003800000 */
[----:B------:R-:W2:Y:S02]  /*11ff0*/  LDG.E.U8 R16, desc[UR36][R20.64+0x118] ;  /* 0x0001182414107981 */ /* 0x000ea4000c1e1100 */
[----:B--2---:R-:W-:-:S05]  /*12000*/  PRMT R3, R16, 0x8880, RZ ;  /* 0x0000888010037816 */ /* 0x004fca00000000ff */
[----:B------:R-:W-:-:S07]  /*12010*/  IMAD R2, R3, R18, RZ ;  /* 0x0000001203027224 */ /* 0x000fce00078e02ff */
.L_x_513:
[----:B------:R-:W-:Y:S05]  /*12020*/  BSYNC B1 ;  /* 0x0000000000017941 */ /* 0x000fea0003800000 */
.L_x_512:
        /* <DEDUP_REMOVED lines=9> */
.L_x_515:
[----:B------:R-:W-:Y:S05]  /*120c0*/  BSYNC B1 ;  /* 0x0000000000017941 */ /* 0x000fea0003800000 */
.L_x_514:
[----:B------:R-:W-:Y:S01]  /*120d0*/  @!P4 IMAD R167, R167, R17, R2 ;  /* 0x00000011a7a7c224 */ /* 0x000fe200078e0202 */
[----:B------:R-:W-:Y:S04]  /*120e0*/  BSSY B1, `(.L_x_516) ;  /* 0x0000006000017945 */ /* 0x000fe80003800000 */
[----:B------:R0:W-:Y:S01]  /*120f0*/  @!P4 STG.E.U8 desc[UR36][R10.64+0x119], R167 ;  /* 0x000119a70a00c986 */ /* 0x0001e2000c101124 */
[----:B------:R-:W-:Y:S05]  /*12100*/  @P5 BRA `(.L_x_517) ;  /* 0x00000000000c5947 */ /* 0x000fea0003800000 */
[----:B------:R-:W2:Y:S02]  /*12110*/  LDG.E.U8 R16, desc[UR36][R22.64+0x120] ;  /* 0x0001202416107981 */ /* 0x000ea4000c1e1100 */
[----:B--2---:R-:W-:-:S05]  /*12120*/  PRMT R3, R16, 0x8880, RZ ;  /* 0x0000888010037816 */ /* 0x004fca00000000ff */
[----:B------:R-:W-:-:S07]  /*12130*/  IMAD R2, R3, R18, RZ ;  /* 0x0000001203027224 */ /* 0x000fce00078e02ff */
.L_x_517:
[----:B------:R-:W-:Y:S05]  /*12140*/  BSYNC B1 ;  /* 0x0000000000017941 */ /* 0x000fea0003800000 */
.L_x_516:
        /* <DEDUP_REMOVED lines=9> */
.L_x_519:
[----:B------:R-:W-:Y:S05]  /*121e0*/  BSYNC B1 ;  /* 0x0000000000017941 */ /* 0x000fea0003800000 */
.L_x_518:
[----:B------:R-:W-:Y:S01]  /*121f0*/  @!P4 IMAD R169, R169, R17, R2 ;  /* 0x00000011a9a9c224 */ /* 0x000fe200078e0202 */
[----:B------:R-:W-:Y:S04]  /*12200*/  BSSY B1, `(.L_x_520) ;  /* 0x0000006000017945 */ /* 0x000fe80003800000 */
[----:B------:R0:W-:Y:S01]  /*12210*/  @!P4 STG.E.U8 desc[UR36][R4.64+0x121], R169 ;  /* 0x000121a90400c986 */ /* 0x0001e2000c101124 */
[----:B------:R-:W-:Y:S05]  /*12220*/  @P5 BRA `(.L_x_521) ;  /* 0x00000000000c5947 */ /* 0x000fea0003800000 */
[----:B------:R-:W2:Y:S02]  /*12230*/  LDG.E.U8 R16, desc[UR36][R20.64+0x120] ;  /* 0x0001202414107981 */ /* 0x000ea4000c1e1100 */
[----:B--2---:R-:W-:-:S05]  /*12240*/  PRMT R3, R16, 0x8880, RZ ;  /* 0x0000888010037816 */ /* 0x004fca00000000ff */
[----:B------:R-:W-:-:S07]  /*12250*/  IMAD R2, R3, R18, RZ ;  /* 0x0000001203027224 */ /* 0x000fce00078e02ff */
.L_x_521:
[----:B------:R-:W-:Y:S05]  /*12260*/  BSYNC B1 ;  /* 0x0000000000017941 */ /* 0x000fea0003800000 */
.L_x_520:
        /* <DEDUP_REMOVED lines=9> */
.L_x_523:
[----:B------:R-:W-:Y:S05]  /*12300*/  BSYNC B1 ;  /* 0x0000000000017941 */ /* 0x000fea0003800000 */
.L_x_522:
[----:B------:R-:W-:Y:S01]  /*12310*/  @!P4 IMAD R171, R171, R17, R2 ;  /* 0x00000011ababc224 */ /* 0x000fe200078e0202 */
[----:B------:R-:W-:Y:S04]  /*12320*/  BSSY B1, `(.L_x_524) ;  /* 0x0000006000017945 */ /* 0x000fe80003800000 */
[----:B------:R0:W-:Y:S01]  /*12330*/  @!P4 STG.E.U8 desc[UR36][R10.64+0x121], R171 ;  /* 0x000121ab0a00c986 */ /* 0x0001e2000c101124 */
[----:B------:R-:W-:Y:S05]  /*12340*/  @P5 BRA `(.L_x_525) ;  /* 0x00000000000c5947 */ /* 0x000fea0003800000 */
[----:B------:R-:W2:Y:S02]  /*12350*/  LDG.E.U8 R16, desc[UR36][R22.64+0x128] ;  /* 0x0001282416107981 */ /* 0x000ea4000c1e1100 */
[----:B--2---:R-:W-:-:S05]  /*12360*/  PRMT R3, R16, 0x8880, RZ ;  /* 0x0000888010037816 */ /* 0x004fca00000000ff */
[----:B------:R-:W-:-:S07]  /*12370*/  IMAD R2, R3, R18, RZ ;  /* 0x0000001203027224 */ /* 0x000fce00078e02ff */
.L_x_525:
[----:B------:R-:W-:Y:S05]  /*12380*/  BSYNC B1 ;  /* 0x0000000000017941 */ /* 0x000fea0003800000 */
.L_x_524:
        /* <DEDUP_REMOVED lines=9> */
.L_x_527:
[----:B------:R-:W-:Y:S05]  /*12420*/  BSYNC B1 ;  /* 0x0000000000017941 */ /* 0x000fea0003800000 */
.L_x_526:
[----:B------:R-:W-:Y:S01]  /*12430*/  @!P4 IMAD R173, R173, R17, R2 ;  /* 0x00000011adadc224 */ /* 0x000fe200078e0202 */
[----:B------:R-:W-:Y:S04]  /*12440*/  BSSY B1, `(.L_x_528) ;  /* 0x0000006000017945 */ /* 0x000fe80003800000 */
[----:B------:R0:W-:Y:S01]  /*12450*/  @!P4 STG.E.U8 desc[UR36][R4.64+0x129], R173 ;  /* 0x000129ad0400c986 */ /* 0x0001e2000c101124 */
[----:B------:R-:W-:Y:S05]  /*12460*/  @P5 BRA `(.L_x_529) ;  /* 0x00000000000c5947 */ /* 0x000fea0003800000 */
[----:B------:R-:W2:Y:S02]  /*12470*/  LDG.E.U8 R16, desc[UR36][R20.64+0x128] ;  /* 0x0001282414107981 */ /* 0x000ea4000c1e1100 */
[----:B--2---:R-:W-:-:S05]  /*12480*/  PRMT R3, R16, 0x8880, RZ ;  /* 0x0000888010037816 */ /* 0x004fca00000000ff */
[----:B------:R-:W-:-:S07]  /*12490*/  IMAD R2, R3, R18, RZ ;  /* 0x0000001203027224 */ /* 0x000fce00078e02ff */
.L_x_529:
[----:B------:R-:W-:Y:S05]  /*124a0*/  BSYNC B1 ;  /* 0x0000000000017941 */ /* 0x000fea0003800000 */
.L_x_528:
        /* <DEDUP_REMOVED lines=9> */
.L_x_531:
[----:B------:R-:W-:Y:S05]  /*12540*/  BSYNC B1 ;  /* 0x0000000000017941 */ /* 0x000fea0003800000 */
.L_x_530:
[----:B------:R-:W-:Y:S01]  /*12550*/  @!P4 IMAD R175, R175, R17, R2 ;  /* 0x00000011afafc224 */ /* 0x000fe200078e0202 */
[----:B------:R-:W-:Y:S04]  /*12560*/  BSSY B1, `(.L_x_532) ;  /* 0x0000006000017945 */ /* 0x000fe80003800000 */
[----:B------:R0:W-:Y:S01]  /*12570*/  @!P4 STG.E.U8 desc[UR36][R10.64+0x129], R175 ;  /* 0x000129af0a00c986 */ /* 0x0001e2000c101124 */
[----:B------:R-:W-:Y:S05]  /*12580*/  @P5 BRA `(.L_x_533) ;  /* 0x00000000000c5947 */ /* 0x000fea0003800000 */
[----:B------:R-:W2:Y:S02]  /*12590*/  LDG.E.U8 R16, desc[UR36][R22.64+0x130] ;  /* 0x0001302416107981 */ /* 0x000ea4000c1e1100 */
[----:B--2---:R-:W-:-:S05]  /*125a0*/  PRMT R3, R16, 0x8880, RZ ;  /* 0x0000888010037816 */ /* 0x004fca00000000ff */
[----:B------:R-:W-:-:S07]  /*125b0*/  IMAD R2, R3, R18, RZ ;  /* 0x0000001203027224 */ /* 0x000fce00078e02ff */
.L_x_533:
[----:B------:R-:W-:Y:S05]  /*125c0*/  BSYNC B1 ;  /* 0x0000000000017941 */ /* 0x000fea0003800000 */
.L_x_532:
        /* <DEDUP_REMOVED lines=9> */
.L_x_535:
[----:B------:R-:W-:Y:S05]  /*12660*/  BSYNC B1 ;  /* 0x0000000000017941 */ /* 0x000fea0003800000 */
.L_x_534:
[----:B------:R-:W-:Y:S01]  /*12670*/  @!P4 IMAD R177, R177, R17, R2 ;  /* 0x00000011b1b1c224 */ /* 0x000fe200078e0202 */
[----:B------:R-:W-:Y:S04]  /*12680*/  BSSY B1, `(.L_x_536) ;  /* 0x0000006000017945 */ /* 0x000fe80003800000 */
[----:B------:R0:W-:Y:S01]  /*12690*/  @!P4 STG.E.U8 desc[UR36][R4.64+0x131], R177 ;  /* 0x000131b10400c986 */ /* 0x0001e2000c101124 */
[----:B------:R-:W-:Y:S05]  /*126a0*/  @P5 BRA `(.L_x_537) ;  /* 0x00000000000c5947 */ /* 0x000fea0003800000 */
[----:B------:R-:W2:Y:S02]  /*126b0*/  LDG.E.U8 R16, desc[UR36][R20.64+0x130] ;  /* 0x0001302414107981 */ /* 0x000ea4000c1e1100 */
[----:B--2---:R-:W-:-:S05]  /*126c0*/  PRMT R3, R16, 0x8880, RZ ;  /* 0x0000888010037816 */ /* 0x004fca00000000ff */
[----:B------:R-:W-:-:S07]  /*126d0*/  IMAD R2, R3, R18, RZ ;  /* 0x0000001203027224 */ /* 0x000fce00078e02ff */
.L_x_537:
[----:B------:R-:W-:Y:S05]  /*126e0*/  BSYNC B1 ;  /* 0x0000000000017941 */ /* 0x000fea0003800000 */
.L_x_536:
        /* <DEDUP_REMOVED lines=9> */
.L_x_539:
[----:B------:R-:W-:Y:S05]  /*12780*/  BSYNC B1 ;  /* 0x0000000000017941 */ /* 0x000fea0003800000 */
.L_x_538:
[----:B------:R-:W-:Y:S01]  /*12790*/  @!P4 IMAD R179, R179, R17, R2 ;  /* 0x00000011b3b3c224 */ /* 0x000fe200078e0202 */
[----:B------:R-:W-:Y:S04]  /*127a0*/  BSSY B1, `(.L_x_540) ;  /* 0x0000006000017945 */ /* 0x000fe80003800000 */
[----:B------:R0:W-:Y:S01]  /*127b0*/  @!P4 STG.E.U8 desc[UR36][R10.64+0x131], R179 ;  /* 0x000131b30a00c986 */ /* 0x0001e2000c101124 */
[----:B------:R-:W-:Y:S05]  /*127c0*/  @P5 BRA `(.L_x_541) ;  /* 0x00000000000c5947 */ /* 0x000fea0003800000 */
[----:B------:R-:W2:Y:S02]  /*127d0*/  LDG.E.U8 R16, desc[UR36][R22.64+0x138] ;  /* 0x0001382416107981 */ /* 0x000ea4000c1e1100 */
[----:B--2---:R-:W-:-:S05]  /*127e0*/  PRMT R3, R16, 0x8880, RZ ;  /* 0x0000888010037816 */ /* 0x004fca00000000ff */
[----:B------:R-:W-:-:S07]  /*127f0*/  IMAD R2, R3, R18, RZ ;  /* 0x0000001203027224 */ /* 0x000fce00078e02ff */
.L_x_541:
[----:B------:R-:W-:Y:S05]  /*12800*/  BSYNC B1 ;  /* 0x0000000000017941 */ /* 0x000fea0003800000 */
.L_x_540:
        /* <DEDUP_REMOVED lines=9> */
.L_x_543:
[----:B------:R-:W-:Y:S05]  /*128a0*/  BSYNC B1 ;  /* 0x0000000000017941 */ /* 0x000fea0003800000 */
.L_x_542:
[----:B------:R-:W-:Y:S01]  /*128b0*/  @!P4 IMAD R181, R181, R17, R2 ;  /* 0x00000011b5b5c224 */ /* 0x000fe200078e0202 */
[----:B------:R-:W-:Y:S04]  /*128c0*/  BSSY B1, `(.L_x_544) ;  /* 0x0000006000017945 */ /* 0x000fe80003800000 */
[----:B------:R0:W-:Y:S01]  /*128d0*/  @!P4 STG.E.U8 desc[UR36][R4.64+0x139], R181 ;  /* 0x000139b50400c986 */ /* 0x0001e2000c101124 */
[----:B------:R-:W-:Y:S05]  /*128e0*/  @P5 BRA `(.L_x_545) ;  /* 0x00000000000c5947 */ /* 0x000fea0003800000 */
[----:B------:R-:W2:Y:S02]  /*128f0*/  LDG.E.U8 R16, desc[UR36][R20.64+0x138] ;  /* 0x0001382414107981 */ /* 0x000ea4000c1e1100 */
[----:B--2---:R-:W-:-:S05]  /*12900*/  PRMT R3, R16, 0x8880, RZ ;  /* 0x0000888010037816 */ /* 0x004fca00000000ff */
[----:B------:R-:W-:-:S07]  /*12910*/  IMAD R2, R3, R18, RZ ;  /* 0x0000001203027224 */ /* 0x000fce00078e02ff */
.L_x_545:
[----:B------:R-:W-:Y:S05]  /*12920*/  BSYNC B1 ;  /* 0x0000000000017941 */ /* 0x000fea0003800000 */
.L_x_544:
        /* <DEDUP_REMOVED lines=9> */
.L_x_547:
[----:B------:R-:W-:Y:S05]  /*129c0*/  BSYNC B1 ;  /* 0x0000000000017941 */ /* 0x000fea0003800000 */
.L_x_546:
[----:B------:R-:W-:Y:S01]  /*129d0*/  @!P4 IMAD R183, R183, R17, R2 ;  /* 0x00000011b7b7c224 */ /* 0x000fe200078e0202 */
[----:B------:R-:W-:Y:S04]  /*129e0*/  BSSY B1, `(.L_x_548) ;  /* 0x0000006000017945 */ /* 0x000fe80003800000 */
[----:B------:R0:W-:Y:S01]  /*129f0*/  @!P4 STG.E.U8 desc[UR36][R10.64+0x139], R183 ;  /* 0x000139b70a00c986 */ /* 0x0001e2000c101124 */
[----:B------:R-:W-:Y:S05]  /*12a00*/  @P5 BRA `(.L_x_549) ;  /* 0x00000000000c5947 */ /* 0x000fea0003800000 */
[----:B------:R-:W2:Y:S02]  /*12a10*/  LDG.E.U8 R16, desc[UR36][R22.64+0x140] ;  /* 0x0001402416107981 */ /* 0x000ea4000c1e1100 */
[----:B--2---:R-:W-:-:S05]  /*12a20*/  PRMT R3, R16, 0x8880, RZ ;  /* 0x0000888010037816 */ /* 0x004fca00000000ff */
[----:B------:R-:W-:-:S07]  /*12a30*/  IMAD R2, R3, R18, RZ ;  /* 0x0000001203027224 */ /* 0x000fce00078e02ff */
.L_x_549:
[----:B------:R-:W-:Y:S05]  /*12a40*/  BSYNC B1 ;  /* 0x0000000000017941 */ /* 0x000fea0003800000 */
.L_x_548:
        /* <DEDUP_REMOVED lines=9> */
.L_x_551:
[----:B------:R-:W-:Y:S05]  /*12ae0*/  BSYNC B1 ;  /* 0x0000000000017941 */ /* 0x000fea0003800000 */
.L_x_550:
[----:B------:R-:W-:Y:S01]  /*12af0*/  @!P4 IMAD R185, R185, R17, R2 ;  /* 0x00000011b9b9c224 */ /* 0x000fe200078e0202 */
[----:B------:R-:W-:Y:S04]  /*12b00*/  BSSY B1, `(.L_x_552) ;  /* 0x0000006000017945 */ /* 0x000fe80003800000 */
[----:B------:R0:W-:Y:S01]  /*12b10*/  @!P4 STG.E.U8 desc[UR36][R4.64+0x141], R185 ;  /* 0x000141b90400c986 */ /* 0x0001e2000c101124 */
[----:B------:R-:W-:Y:S05]  /*12b20*/  @P5 BRA `(.L_x_553) ;  /* 0x00000000000c5947 */ /* 0x000fea0003800000 */
[----:B------:R-:W2:Y:S02]  /*12b30*/  LDG.E.U8 R16, desc[UR36][R20.64+0x140] ;  /* 0x0001402414107981 */ /* 0x000ea4000c1e1100 */
[----:B--2---:R-:W-:-:S05]  /*12b40*/  PRMT R3, R16, 0x8880, RZ ;  /* 0x0000888010037816 */ /* 0x004fca00000000ff */
[----:B------:R-:W-:-:S07]  /*12b50*/  IMAD R2, R3, R18, RZ ;  /* 0x0000001203027224 */ /* 0x000fce00078e02ff */
.L_x_553:
[----:B------:R-:W-:Y:S05]  /*12b60*/  BSYNC B1 ;  /* 0x0000000000017941 */ /* 0x000fea0003800000 */
.L_x_552:
        /* <DEDUP_REMOVED lines=9> */
.L_x_555:
[----:B------:R-:W-:Y:S05]  /*12c00*/  BSYNC B1 ;  /* 0x0000000000017941 */ /* 0x000fea0003800000 */
.L_x_554:
[----:B------:R-:W-:Y:S01]  /*12c10*/  @!P4 IMAD R187, R187, R17, R2 ;  /* 0x00000011bbbbc224 */ /* 0x000fe200078e0202 */
[----:B------:R-:W-:Y:S04]  /*12c20*/  BSSY B1, `(.L_x_556) ;  /* 0x0000006000017945 */ /* 0x000fe80003800000 */
[----:B------:R0:W-:Y:S01]  /*12c30*/  @!P4 STG.E.U8 desc[UR36][R10.64+0x141], R187 ;  /* 0x000141bb0a00c986 */ /* 0x0001e2000c101124 */
[----:B------:R-:W-:Y:S05]  /*12c40*/  @P5 BRA `(.L_x_557) ;  /* 0x00000000000c5947 */ /* 0x000fea0003800000 */
[----:B------:R-:W2:Y:S02]  /*12c50*/  LDG.E.U8 R16, desc[UR36][R22.64+0x148] ;  /* 0x0001482416107981 */ /* 0x000ea4000c1e1100 */
[----:B--2---:R-:W-:-:S05]  /*12c60*/  PRMT R3, R16, 0x8880, RZ ;  /* 0x0000888010037816 */ /* 0x004fca00000000ff */
[----:B------:R-:W-:-:S07]  /*12c70*/  IMAD R2, R3, R18, RZ ;  /* 0x0000001203027224 */ /* 0x000fce00078e02ff */
.L_x_557:
[----:B------:R-:W-:Y:S05]  /*12c80*/  BSYNC B1 ;  /* 0x0000000000017941 */ /* 0x000fea0003800000 */
.L_x_556:
        /* <DEDUP_REMOVED lines=9> */
.L_x_559:
[----:B------:R-:W-:Y:S05]  /*12d20*/  BSYNC B1 ;  /* 0x0000000000017941 */ /* 0x000fea0003800000 */
.L_x_558:
[----:B------:R-:W-:Y:S01]  /*12d30*/  @!P4 IMAD R189, R189, R17, R2 ;  /* 0x00000011bdbdc224 */ /* 0x000fe200078e0202 */
[----:B------:R-:W-:Y:S04]  /*12d40*/  BSSY B1, `(.L_x_560) ;  /* 0x0000006000017945 */ /* 0x000fe80003800000 */
[----:B------:R0:W-:Y:S01]  /*12d50*/  @!P4 STG.E.U8 desc[UR36][R4.64+0x149], R189 ;  /* 0x000149bd0400c986 */ /* 0x0001e2000c101124 */
[----:B------:R-:W-:Y:S05]  /*12d60*/  @P5 BRA `(.L_x_561) ;  /* 0x00000000000c5947 */ /* 0x000fea0003800000 */
[----:B------:R-:W2:Y:S02]  /*12d70*/  LDG.E.U8 R16, desc[UR36][R20.64+0x148] ;  /* 0x0001482414107981 */ /* 0x000ea4000c1e1100 */
[----:B--2---:R-:W-:-:S05]  /*12d80*/  PRMT R3, R16, 0x8880, RZ ;  /* 0x0000888010037816 */ /* 0x004fca00000000ff */
[----:B------:R-:W-:-:S07]  /*12d90*/  IMAD R2, R3, R18, RZ ;  /* 0x0000001203027224 */ /* 0x000fce00078e02ff */
.L_x_561:
[----:B------:R-:W-:Y:S05]  /*12da0*/  BSYNC B1 ;  /* 0x0000000000017941 */ /* 0x000fea0003800000 */
.L_x_560:
        /* <DEDUP_REMOVED lines=9> */
.L_x_563:
[----:B------:R-:W-:Y:S05]  /*12e40*/  BSYNC B1 ;  /* 0x0000000000017941 */ /* 0x000fea0003800000 */
.L_x_562:
[----:B------:R-:W-:Y:S01]  /*12e50*/  @!P4 IMAD R191, R191, R17, R2 ;  /* 0x00000011bfbfc224 */ /* 0x000fe200078e0202 */
[----:B------:R-:W-:Y:S04]  /*12e60*/  BSSY B1, `(.L_x_564) ;  /* 0x0000006000017945 */ /* 0x000fe80003800000 */
[----:B------:R0:W-:Y:S01]  /*12e70*/  @!P4 STG.E.U8 desc[UR36][R10.64+0x149], R191 ;  /* 0x000149bf0a00c986 */ /* 0x0001e2000c101124 */
[----:B------:R-:W-:Y:S05]  /*12e80*/  @P5 BRA `(.L_x_565) ;  /* 0x00000000000c5947 */ /* 0x000fea0003800000 */
[----:B------:R-:W2:Y:S02]  /*12e90*/  LDG.E.U8 R16, desc[UR36][R22.64+0x150] ;  /* 0x0001502416107981 */ /* 0x000ea4000c1e1100 */
[----:B--2---:R-:W-:-:S05]  /*12ea0*/  PRMT R3, R16, 0x8880, RZ ;  /* 0x0000888010037816 */ /* 0x004fca00000000ff */
[----:B------:R-:W-:-:S07]  /*12eb0*/  IMAD R2, R3, R18, RZ ;  /* 0x0000001203027224 */ /* 0x000fce00078e02ff */
.L_x_565:
[----:B------:R-:W-:Y:S05]  /*12ec0*/  BSYNC B1 ;  /* 0x0000000000017941 */ /* 0x000fea0003800000 */
.L_x_564:
        /* <DEDUP_REMOVED lines=9> */
.L_x_567:
[----:B------:R-:W-:Y:S05]  /*12f60*/  BSYNC B1 ;  /* 0x0000000000017941 */ /* 0x000fea0003800000 */
.L_x_566:
[----:B------:R-:W-:Y:S01]  /*12f70*/  @!P4 IMAD R193, R193, R17, R2 ;  /* 0x00000011c1c1c224 */ /* 0x000fe200078e0202 */
[----:B------:R-:W-:Y:S04]  /*12f80*/  BSSY B1, `(.L_x_568) ;  /* 0x0000006000017945 */ /* 0x000fe80003800000 */
[----:B------:R0:W-:Y:S01]  /*12f90*/  @!P4 STG.E.U8 desc[UR36][R4.64+0x151], R193 ;  /* 0x000151c10400c986 */ /* 0x0001e2000c101124 */
[----:B------:R-:W-:Y:S05]  /*12fa0*/  @P5 BRA `(.L_x_569) ;  /* 0x00000000000c5947 */ /* 0x000fea0003800000 */
[----:B------:R-:W2:Y:S02]  /*12fb0*/  LDG.E.U8 R16, desc[UR36][R20.64+0x150] ;  /* 0x0001502414107981 */ /* 0x000ea4000c1e1100 */
[----:B--2---:R-:W-:-:S05]  /*12fc0*/  PRMT R3, R16, 0x8880, RZ ;  /* 0x0000888010037816 */ /* 0x004fca00000000ff */
[----:B------:R-:W-:-:S07]  /*12fd0*/  IMAD R2, R3, R18, RZ ;  /* 0x0000001203027224 */ /* 0x000fce00078e02ff */
.L_x_569:
[----:B------:R-:W-:Y:S05]  /*12fe0*/  BSYNC B1 ;  /* 0x0000000000017941 */ /* 0x000fea0003800000 */
.L_x_568:
        /* <DEDUP_REMOVED lines=9> */
.L_x_571:
[----:B------:R-:W-:Y:S05]  /*13080*/  BSYNC B1 ;  /* 0x0000000000017941 */ /* 0x000fea0003800000 */
.L_x_570:
[----:B------:R-:W-:Y:S01]  /*13090*/  @!P4 IMAD R195, R195, R17, R2 ;  /* 0x00000011c3c3c224 */ /* 0x000fe200078e0202 */
[----:B------:R-:W-:Y:S04]  /*130a0*/  BSSY B1, `(.L_x_572) ;  /* 0x0000006000017945 */ /* 0x000fe80003800000 */
[----:B------:R0:W-:Y:S01]  /*130b0*/  @!P4 STG.E.U8 desc[UR36][R10.64+0x151], R195 ;  /* 0x000151c30a00c986 */ /* 0x0001e2000c101124 */
[----:B------:R-:W-:Y:S05]  /*130c0*/  @P5 BRA `(.L_x_573) ;  /* 0x00000000000c5947 */ /* 0x000fea0003800000 */
[----:B------:R-:W2:Y:S02]  /*130d0*/  LDG.E.U8 R16, desc[UR36][R22.64+0x158] ;  /* 0x0001582416107981 */ /* 0x000ea4000c1e1100 */
[----:B--2---:R-:W-:-:S05]  /*130e0*/  PRMT R3, R16, 0x8880, RZ ;  /* 0x0000888010037816 */ /* 0x004fca00000000ff */
[----:B------:R-:W-:-:S07]  /*130f0*/  IMAD R2, R3, R18, RZ ;  /* 0x0000001203027224 */ /* 0x000fce00078e02ff */
.L_x_573:
[----:B------:R-:W-:Y:S05]  /*13100*/  BSYNC B1 ;  /* 0x0000000000017941 */ /* 0x000fea0003800000 */
.L_x_572:
        /* <DEDUP_REMOVED lines=9> */
.L_x_575:
[----:B------:R-:W-:Y:S05]  /*131a0*/  BSYNC B1 ;  /* 0x0000000000017941 */ /* 0x000fea0003800000 */
.L_x_574:
[----:B------:R-:W-:Y:S01]  /*131b0*/  @!P4 IMAD R197, R197, R17, R2 ;  /* 0x00000011c5c5c224 */ /* 0x000fe200078e0202 */
[----:B------:R-:W-:Y:S04]  /*131c0*/  BSSY B1, `(.L_x_576) ;  /* 0x0000006000017945 */ /* 0x000fe80003800000 */
[----:B------:R0:W-:Y:S01]  /*131d0*/  @!P4 STG.E.U8 desc[UR36][R4.64+0x159], R197 ;  /* 0x000159c50400c986 */ /* 0x0001e2000c101124 */
[----:B------:R-:W-:Y:S05]  /*131e0*/  @P5 BRA `(.L_x_577) ;  /* 0x00000000000c5947 */ /* 0x000fea0003800000 */
[----:B------:R-:W2:Y:S02]  /*131f0*/  LDG.E.U8 R16, desc[UR36][R20.64+0x158] ;  /* 0x0001582414107981 */ /* 0x000ea4000c1e1100 */
[----:B--2---:R-:W-:-:S05]  /*13200*/  PRMT R3, R16, 0x8880, RZ ;  /* 0x0000888010037816 */ /* 0x004fca00000000ff */
[----:B------:R-:W-:-:S07]  /*13210*/  IMAD R2, R3, R18, RZ ;  /* 0x0000001203027224 */ /* 0x000fce00078e02ff */
.L_x_577:
[----:B------:R-:W-:Y:S05]  /*13220*/  BSYNC B1 ;  /* 0x0000000000017941 */ /* 0x000fea0003800000 */
.L_x_576:
        /* <DEDUP_REMOVED lines=9> */
.L_x_579:
[----:B------:R-:W-:Y:S05]  /*132c0*/  BSYNC B1 ;  /* 0x0000000000017941 */ /* 0x000fea0003800000 */
.L_x_578:
[----:B------:R-:W-:Y:S01]  /*132d0*/  @!P4 IMAD R199, R199, R17, R2 ;  /* 0x00000011c7c7c224 */ /* 0x000fe200078e0202 */
[----:B------:R-:W-:Y:S04]  /*132e0*/  BSSY B1, `(.L_x_580) ;  /* 0x0000006000017945 */ /* 0x000fe80003800000 */
[----:B------:R0:W-:Y:S01]  /*132f0*/  @!P4 STG.E.U8 desc[UR36][R10.64+0x159], R199 ;  /* 0x000159c70a00c986 */ /* 0x0001e2000c101124 */
[----:B------:R-:W-:Y:S05]  /*13300*/  @P5 BRA `(.L_x_581) ;  /* 0x00000000000c5947 */ /* 0x000fea0003800000 */
[----:B------:R-:W2:Y:S02]  /*13310*/  LDG.E.U8 R16, desc[UR36][R22.64+0x160] ;  /* 0x0001602416107981 */ /* 0x000ea4000c1e1100 */
[----:B--2---:R-:W-:-:S05]  /*13320*/  PRMT R3, R16, 0x8880, RZ ;  /* 0x0000888010037816 */ /* 0x004fca00000000ff */
[----:B------:R-:W-:-:S07]  /*13330*/  IMAD R2, R3, R18, RZ ;  /* 0x0000001203027224 */ /* 0x000fce00078e02ff */
.L_x_581:
[----:B------:R-:W-:Y:S05]  /*13340*/  BSYNC B1 ;  /* 0x0000000000017941 */ /* 0x000fea0003800000 */
.L_x_580:
        /* <DEDUP_REMOVED lines=9> */
.L_x_583:
[----:B------:R-:W-:Y:S05]  /*133e0*/  BSYNC B1 ;  /* 0x0000000000017941 */ /* 0x000fea0003800000 */
.L_x_582:
[----:B------:R-:W-:Y:S01]  /*133f0*/  @!P4 IMAD R201, R201, R17, R2 ;  /* 0x00000011c9c9c224 */ /* 0x000fe200078e0202 */
[----:B------:R-:W-:Y:S04]  /*13400*/  BSSY B1, `(.L_x_584) ;  /* 0x0000006000017945 */ /* 0x000fe80003800000 */
[----:B------:R0:W-:Y:S01]  /*13410*/  @!P4 STG.E.U8 desc[UR36][R4.64+0x161], R201 ;  /* 0x000161c90400c986 */ /* 0x0001e2000c101124 */
[----:B------:R-:W-:Y:S05]  /*13420*/  @P5 BRA `(.L_x_585) ;  /* 0x00000000000c5947 */ /* 0x000fea0003800000 */
[----:B------:R-:W2:Y:S02]  /*13430*/  LDG.E.U8 R16, desc[UR36][R20.64+0x160] ;  /* 0x0001602414107981 */ /* 0x000ea4000c1e1100 */
[----:B--2---:R-:W-:-:S05]  /*13440*/  PRMT R3, R16, 0x8880, RZ ;  /* 0x0000888010037816 */ /* 0x004fca00000000ff */
[----:B------:R-:W-:-:S07]  /*13450*/  IMAD R2, R3, R18, RZ ;  /* 0x0000001203027224 */ /* 0x000fce00078e02ff */
.L_x_585:
[----:B------:R-:W-:Y:S05]  /*13460*/  BSYNC B1 ;  /* 0x0000000000017941 */ /* 0x000fea0003800000 */
.L_x_584:
        /* <DEDUP_REMOVED lines=9> */
.L_x_587:
[----:B------:R-:W-:Y:S05]  /*13500*/  BSYNC B1 ;  /* 0x0000000000017941 */ /* 0x000fea0003800000 */
.L_x_586:
[----:B------:R-:W-:Y:S01]  /*13510*/  @!P4 IMAD R203, R203, R17, R2 ;  /* 0x00000011cbcbc224 */ /* 0x000fe200078e0202 */
[----:B------:R-:W-:Y:S04]  /*13520*/  BSSY B1, `(.L_x_588) ;  /* 0x0000006000017945 */ /* 0x000fe80003800000 */
[----:B------:R0:W-:Y:S01]  /*13530*/  @!P4 STG.E.U8 desc[UR36][R10.64+0x161], R203 ;  /* 0x000161cb0a00c986 */ /* 0x0001e2000c101124 */
[----:B------:R-:W-:Y:S05]  /*13540*/  @P5 BRA `(.L_x_589) ;  /* 0x00000000000c5947 */ /* 0x000fea0003800000 */
[----:B------:R-:W2:Y:S02]  /*13550*/  LDG.E.U8 R16, desc[UR36][R22.64+0x168] ;  /* 0x0001682416107981 */ /* 0x000ea4000c1e1100 */
[----:B--2---:R-:W-:-:S05]  /*13560*/  PRMT R3, R16, 0x8880, RZ ;  /* 0x0000888010037816 */ /* 0x004fca00000000ff */
[----:B------:R-:W-:-:S07]  /*13570*/  IMAD R2, R3, R18, RZ ;  /* 0x0000001203027224 */ /* 0x000fce00078e02ff */
.L_x_589:
[----:B------:R-:W-:Y:S05]  /*13580*/  BSYNC B1 ;  /* 0x0000000000017941 */ /* 0x000fea0003800000 */
.L_x_588:
        /* <DEDUP_REMOVED lines=9> */
.L_x_591:
[----:B------:R-:W-:Y:S05]  /*13620*/  BSYNC B1 ;  /* 0x0000000000017941 */ /* 0x000fea0003800000 */
.L_x_590:
[----:B------:R-:W-:Y:S01]  /*13630*/  @!P4 IMAD R205, R205, R17, R2 ;  /* 0x00000011cdcdc224 */ /* 0x000fe200078e0202 */
[----:B------:R-:W-:Y:S04]  /*13640*/  BSSY B1, `(.L_x_592) ;  /* 0x0000006000017945 */ /* 0x000fe80003800000 */
[----:B------:R0:W-:Y:S01]  /*13650*/  @!P4 STG.E.U8 desc[UR36][R4.64+0x169], R205 ;  /* 0x000169cd0400c986 */ /* 0x0001e2000c101124 */
[----:B------:R-:W-:Y:S05]  /*13660*/  @P5 BRA `(.L_x_593) ;  /* 0x00000000000c5947 */ /* 0x000fea0003800000 */
[----:B------:R-:W2:Y:S02]  /*13670*/  LDG.E.U8 R16, desc[UR36][R20.64+0x168] ;  /* 0x0001682414107981 */ /* 0x000ea4000c1e1100 */
[----:B--2---:R-:W-:-:S05]  /*13680*/  PRMT R3, R16, 0x8880, RZ ;  /* 0x0000888010037816 */ /* 0x004fca00000000ff */
[----:B------:R-:W-:-:S07]  /*13690*/  IMAD R2, R3, R18, RZ ;  /* 0x0000001203027224 */ /* 0x000fce00078e02ff */
.L_x_593:
[----:B------:R-:W-:Y:S05]  /*136a0*/  BSYNC B1 ;  /* 0x0000000000017941 */ /* 0x000fea0003800000 */
.L_x_592:
        /* <DEDUP_REMOVED lines=9> */
.L_x_595:
[----:B------:R-:W-:Y:S05]  /*13740*/  BSYNC B1 ;  /* 0x0000000000017941 */ /* 0x000fea0003800000 */
.L_x_594:
[----:B------:R-:W-:Y:S01]  /*13750*/  @!P4 IMAD R207, R207, R17, R2 ;  /* 0x00000011cfcfc224 */ /* 0x000fe200078e0202 */
[----:B------:R-:W-:Y:S04]  /*13760*/  BSSY B1, `(.L_x_596) ;  /* 0x0000006000017945 */ /* 0x000fe80003800000 */
[----:B------:R0:W-:Y:S01]  /*13770*/  @!P4 STG.E.U8 desc[UR36][R10.64+0x169], R207 ;  /* 0x000169cf0a00c986 */ /* 0x0001e2000c101124 */
[----:B------:R-:W-:Y:S05]  /*13780*/  @P5 BRA `(.L_x_597) ;  /* 0x00000000000c5947 */ /* 0x000fea0003800000 */
[----:B------:R-:W2:Y:S02]  /*13790*/  LDG.E.U8 R16, desc[UR36][R22.64+0x170] ;  /* 0x0001702416107981 */ /* 0x000ea4000c1e1100 */
[----:B--2---:R-:W-:-:S05]  /*137a0*/  PRMT R3, R16, 0x8880, RZ ;  /* 0x0000888010037816 */ /* 0x004fca00000000ff */
[----:B------:R-:W-:-:S07]  /*137b0*/  IMAD R2, R3, R18, RZ ;  /* 0x0000001203027224 */ /* 0x000fce00078e02ff */
.L_x_597:
[----:B------:R-:W-:Y:S05]  /*137c0*/  BSYNC B1 ;  /* 0x0000000000017941 */ /* 0x000fea0003800000 */
.L_x_596:
        /* <DEDUP_REMOVED lines=9> */
.L_x_599:
[----:B------:R-:W-:Y:S05]  /*13860*/  BSYNC B1 ;  /* 0x0000000000017941 */ /* 0x000fea0003800000 */
.L_x_598:
[----:B------:R-:W-:Y:S01]  /*13870*/  @!P4 IMAD R209, R209, R17, R2 ;  /* 0x00000011d1d1c224 */ /* 0x000fe200078e0202 */
[----:B------:R-:W-:Y:S04]  /*13880*/  BSSY B1, `(.L_x_600) ;  /* 0x0000006000017945 */ /* 0x000fe80003800000 */
[----:B------:R0:W-:Y:S01]  /*13890*/  @!P4 STG.E.U8 desc[UR36][R4.64+0x171], R209 ;  /* 0x000171d10400c986 */ /* 0x0001e2000c101124 */
[----:B------:R-:W-:Y:S05]  /*138a0*/  @P5 BRA `(.L_x_601) ;  /* 0x00000000000c5947 */ /* 0x000fea0003800000 */
[----:B------:R-:W2:Y:S02]  /*138b0*/  LDG.E.U8 R16, desc[UR36][R20.64+0x170] ;  /* 0x0001702414107981 */ /* 0x000ea4000c1e1100 */
[----:B--2---:R-:W-:-:S05]  /*138c0*/  PRMT R3, R16, 0x8880, RZ ;  /* 0x0000888010037816 */ /* 0x004fca00000000ff */
[----:B------:R-:W-:-:S07]  /*138d0*/  IMAD R2, R3, R18, RZ ;  /* 0x0000001203027224 */ /* 0x000fce00078e02ff */
.L_x_601:
[----:B------:R-:W-:Y:S05]  /*138e0*/  BSYNC B1 ;  /* 0x0000000000017941 */ /* 0x000fea0003800000 */
.L_x_600:
[----:B------:R-:W-:Y:S01]  /*138f0*/  ISETP.LT.OR P4, PT, R0, 0x172, !P0 ;  /* 0x000001720000780c */ /* 0x000fe20004781670 */
[----:B--2---:R-:W-:Y:S01]  /*13900*/  @!P5 IMAD R3, R210, R17, R2 ;  /* 0x00000011d203d224 */ /* 0x004fe200078e0202 */
[----:B------:R-:W-:Y:S04]  /*13910*/  BSSY B1, `(.L_x_602) ;  /* 0x0000008000017945 */ /* 0x000fe80003800000 */
[----:B------:R2:W-:Y:S01]  /*13920*/  @!P5 STG.E.U8 desc[UR36][R10.64+0x170], R3 ;  /* 0x000170030a00d986 */ /* 0x0005e2000c101124 */
[C---:B------:R-:W-:Y:S02]  /*13930*/  ISETP.LT.OR P5, PT, R0.reuse, 0x179, !P3 ;  /* 0x000001790000780c */ /* 0x040fe40005fa1670 */
[----:B------:R-:W-:-:S04]  /*13940*/  ISETP.LT.OR P3, PT, R0, 0x17a, !P3 ;  /* 0x0000017a0000780c */ /* 0x000fc80005f61670 */
[----:B------:R-:W-:Y:S09]  /*13950*/  @P4 BRA `(.L_x_603) ;  /* 0x00000000000c4947 */ /* 0x000ff20003800000 */
[----:B------:R-:W2:Y:S02]  /*13960*/  LDG.E.U8 R16, desc[UR36][R20.64+0x171] ;  /* 0x0001712414107981 */ /* 0x000ea4000c1e1100 */
[----:B--2---:R-:W-:-:S05]  /*13970*/  PRMT R3, R16, 0x8880, RZ ;  /* 0x0000888010037816 */ /* 0x004fca00000000ff */
[----:B------:R-:W-:-:S07]  /*13980*/  IMAD R2, R3, R18, RZ ;  /* 0x0000001203027224 */ /* 0x000fce00078e02ff */
.L_x_603:
[----:B------:R-:W-:Y:S05]  /*13990*/  BSYNC B1 ;  /* 0x0000000000017941 */ /* 0x000fea0003800000 */
.L_x_602:
[----:B------:R-:W-:Y:S01]  /*139a0*/  @!P4 IMAD R211, R211, R17, R2 ;  /* 0x00000011d3d3c224 */ /* 0x000fe200078e0202 */
[----:B------:R-:W-:Y:S04]  /*139b0*/  BSSY B1, `(.L_x_604) ;  /* 0x0000006000017945 */ /* 0x000fe80003800000 */
[----:B------:R0:W-:Y:S01]  /*139c0*/  @!P4 STG.E.U8 desc[UR36][R10.64+0x171], R211 ;  /* 0x000171d30a00c986 */ /* 0x0001e2000c101124 */
[----:B------:R-:W-:Y:S05]  /*139d0*/  @P5 BRA `(.L_x_605) ;  /* 0x00000000000c5947 */ /* 0x000fea0003800000 */
[----:B------:R-:W2:Y:S02]  /*139e0*/  LDG.E.U8 R16, desc[UR36][R22.64+0x178] ;  /* 0x0001782416107981 */ /* 0x000ea4000c1e1100 */
[----:B--2---:R-:W-:-:S05]  /*139f0*/  PRMT R3, R16, 0x8880, RZ ;  /* 0x0000888010037816 */ /* 0x004fca00000000ff */
[----:B------:R-:W-:-:S07]  /*13a00*/  IMAD R2, R3, R18, RZ ;  /* 0x0000001203027224 */ /* 0x000fce00078e02ff */
.L_x_605:
[----:B------:R-:W-:Y:S05]  /*13a10*/  BSYNC B1 ;  /* 0x0000000000017941 */ /* 0x000fea0003800000 */
.L_x_604:
[----:B--2---:R-:W-:Y:S01]  /*13a20*/  @!P5 IMAD R3, R212, R17, R2 ;  /* 0x00000011d403d224 */ /* 0x004fe200078e0202 */
[----:B------:R-:W-:Y:S04]  /*13a30*/  BSSY B1, `(.L_x_606) ;  /* 0x0000006000017945 */ /* 0x000fe80003800000 */
[----:B------:R2:W-:Y:S01]  /*13a40*/  @!P5 STG.E.U8 desc[UR36][R4.64+0x178], R3 ;  /* 0x000178030400d986 */ /* 0x0005e2000c101124 */
[----:B------:R-:W-:Y:S05]  /*13a50*/  @P3 BRA `(.L_x_607) ;  /* 0x00000000000c3947 */ /* 0x000fea0003800000 */
[----:B------:R-:W2:Y:S02]  /*13a60*/  LDG.E.U8 R16, desc[UR36][R22.64+0x179] ;  /* 0x0001792416107981 */ /* 0x000ea4000c1e1100 */
[----:B--2---:R-:W-:-:S05]  /*13a70*/  PRMT R3, R16, 0x8880, RZ ;  /* 0x0000888010037816 */ /* 0x004fca00000000ff */
[----:B------:R-:W-:-:S07]  /*13a80*/  IMAD R2, R3, R18, RZ ;  /* 0x0000001203027224 */ /* 0x000fce00078e02ff */
.L_x_607:
[----:B------:R-:W-:Y:S05]  /*13a90*/  BSYNC B1 ;  /* 0x0000000000017941 */ /* 0x000fea0003800000 */
.L_x_606:
[C---:B------:R-:W-:Y:S01]  /*13aa0*/  ISETP.LT.OR P4, PT, R0.reuse, 0x179, !P0 ;  /* 0x000001790000780c */ /* 0x040fe20004781670 */
[----:B------:R-:W-:Y:S01]  /*13ab0*/  @!P3 IMAD R213, R213, R17, R2 ;  /* 0x00000011d5d5b224 */ /* 0x000fe200078e0202 */
[----:B------:R-:W-:Y:S01]  /*13ac0*/  BSSY B1, `(.L_x_608) ;  /* 0x0000009000017945 */ /* 0x000fe20003800000 */
[C---:B------:R-:W-:Y:S02]  /*13ad0*/  ISETP.LT.OR P0, PT, R0.reuse, 0x17a, !P0 ;  /* 0x0000017a0000780c */ /* 0x040fe40004701670 */
[C---:B------:R-:W-:Y:S01]  /*13ae0*/  ISETP.LT.OR P5, PT, R0.reuse, 0xc1, !P1 ;  /* 0x000000c10000780c */ /* 0x040fe20004fa1670 */
[----:B------:R0:W-:Y:S01]  /*13af0*/  @!P3 STG.E.U8 desc[UR36][R4.64+0x179], R213 ;  /* 0x000179d50400b986 */ /* 0x0001e2000c101124 */
[----:B------:R-:W-:-:S06]  /*13b00*/  ISETP.LT.OR P3, PT, R0, 0xc2, !P1 ;  /* 0x000000c20000780c */ /* 0x000fcc0004f61670 */
[----:B------:R-:W-:Y:S07]  /*13b10*/  @P4 BRA `(.L_x_609) ;  /* 0x00000000000c4947 */ /* 0x000fee0003800000 */
[----:B------:R-:W2:Y:S02]  /*13b20*/  LDG.E.U8 R16, desc[UR36][R20.64+0x178] ;  /* 0x0001782414107981 */ /* 0x000ea4000c1e1100 */
[----:B--2---:R-:W-:-:S05]  /*13b30*/  PRMT R3, R16, 0x8880, RZ ;  /* 0x0000888010037816 */ /* 0x004fca00000000ff */
[----:B------:R-:W-:-:S07]  /*13b40*/  IMAD R2, R3, R18, RZ ;  /* 0x0000001203027224 */ /* 0x000fce00078e02ff */
.L_x_609:
[----:B------:R-:W-:Y:S05]  /*13b50*/  BSYNC B1 ;  /* 0x0000000000017941 */ /* 0x000fea0003800000 */
.L_x_608:
[----:B--2---:R-:W-:Y:S01]  /*13b60*/  @!P4 IMAD R3, R214, R17, R2 ;  /* 0x00000011d603c224 */ /* 0x004fe200078e0202 */
[----:B------:R-:W-:Y:S04]  /*13b70*/  BSSY B1, `(.L_x_610) ;  /* 0x0000006000017945 */ /* 0x000fe80003800000 */
[----:B------:R2:W-:Y:S01]  /*13b80*/  @!P4 STG.E.U8 desc[UR36][R10.64+0x178], R3 ;  /* 0x000178030a00c986 */ /* 0x0005e2000c101124 */
[----:B------:R-:W-:Y:S05]  /*13b90*/  @P0 BRA `(.L_x_611) ;  /* 0x00000000000c0947 */ /* 0x000fea0003800000 */
[----:B------:R-:W2:Y:S02]  /*13ba0*/  LDG.E.U8 R16, desc[UR36][R20.64+0x179] ;  /* 0x0001792414107981 */ /* 0x000ea4000c1e1100 */
[----:B--2---:R-:W-:-:S05]  /*13bb0*/  PRMT R3, R16, 0x8880, RZ ;  /* 0x0000888010037816 */ /* 0x004fca00000000ff */
[----:B------:R-:W-:-:S07]  /*13bc0*/  IMAD R2, R3, R18, RZ ;  /* 0x0000001203027224 */ /* 0x000fce00078e02ff */
.L_x_611:
[----:B------:R-:W-:Y:S05]  /*13bd0*/  BSYNC B1 ;  /* 0x0000000000017941 */ /* 0x000fea0003800000 */
.L_x_610:
[----:B------:R-:W-:Y:S01]  /*13be0*/  @!P0 IMAD R215, R215, R17, R2 ;  /* 0x00000011d7d78224 */ /* 0x000fe200078e0202 */
[----:B------:R-:W-:Y:S04]  /*13bf0*/  BSSY B1, `(.L_x_612) ;  /* 0x0000006000017945 */ /* 0x000fe80003800000 */
[----:B------:R0:W-:Y:S01]  /*13c00*/  @!P0 STG.E.U8 desc[UR36][R10.64+0x179], R215 ;  /* 0x000179d70a008986 */ /* 0x0001e2000c101124 */
[----:B------:R-:W-:Y:S05]  /*13c10*/  @P5 BRA `(.L_x_613) ;  /* 0x00000000000c5947 */ /* 0x000fea0003800000 */
[----:B------:R-:W2:Y:S02]  /*13c20*/  LDG.E.U8 R16, desc[UR36][R14.64+0xc0] ;  /* 0x0000c0240e107981 */ /* 0x000ea4000c1e1100 */
[----:B--2---:R-:W-:-:S05]  /*13c30*/  PRMT R3, R16, 0x8880, RZ ;  /* 0x0000888010037816 */ /* 0x004fca00000000ff */
[----:B------:R-:W-:-:S07]  /*13c40*/  IMAD R2, R3, R18, RZ ;  /* 0x0000001203027224 */ /* 0x000fce00078e02ff */
.L_x_613:
[----:B------:R-:W-:Y:S05]  /*13c50*/  BSYNC B1 ;  /* 0x0000000000017941 */ /* 0x000fea0003800000 */
.L_x_612:
[----:B--2---:R-:W-:Y:S01]  /*13c60*/  @!P5 IMAD R3, R24, R17, R2 ;  /* 0x000000111803d224 */ /* 0x004fe200078e0202 */
[----:B------:R-:W-:Y:S04]  /*13c70*/  BSSY B1, `(.L_x_614) ;  /* 0x0000006000017945 */ /* 0x000fe80003800000 */
[----:B------:R2:W-:Y:S01]  /*13c80*/  @!P5 STG.E.U8 desc[UR36][R6.64+0xc0], R3 ;  /* 0x0000c0030600d986 */ /* 0x0005e2000c101124 */
[----:B------:R-:W-:Y:S05]  /*13c90*/  @P3 BRA `(.L_x_615) ;  /* 0x00000000000c3947 */ /* 0x000fea0003800000 */
[----:B------:R-:W2:Y:S02]  /*13ca0*/  LDG.E.U8 R16, desc[UR36][R14.64+0xc1] ;  /* 0x0000c1240e107981 */ /* 0x000ea4000c1e1100 */
[----:B--2---:R-:W-:-:S05]  /*13cb0*/  PRMT R3, R16, 0x8880, RZ ;  /* 0x0000888010037816 */ /* 0x004fca00000000ff */
[----:B------:R-:W-:-:S07]  /*13cc0*/  IMAD R2, R3, R18, RZ ;  /* 0x0000001203027224 */ /* 0x000fce00078e02ff */
.L_x_615:
[----:B------:R-:W-:Y:S05]  /*13cd0*/  BSYNC B1 ;  /* 0x0000000000017941 */ /* 0x000fea0003800000 */
.L_x_614:
        /* <DEDUP_REMOVED lines=11> */
.L_x_617:
[----:B------:R-:W-:Y:S05]  /*13d90*/  BSYNC B1 ;  /* 0x0000000000017941 */ /* 0x000fea0003800000 */
.L_x_616:
[----:B--2---:R-:W-:Y:S01]  /*13da0*/  @!P5 IMAD R3, R26, R17, R2 ;  /* 0x000000111a03d224 */ /* 0x004fe200078e0202 */
[----:B------:R-:W-:Y:S04]  /*13db0*/  BSSY B1, `(.L_x_618) ;  /* 0x0000006000017945 */ /* 0x000fe80003800000 */
[----:B------:R2:W-:Y:S01]  /*13dc0*/  @!P5 STG.E.U8 desc[UR36][R8.64+0xc0], R3 ;  /* 0x0000c0030800d986 */ /* 0x0005e2000c101124 */
[----:B------:R-:W-:Y:S05]  /*13dd0*/  @P4 BRA `(.L_x_619) ;  /* 0x00000000000c4947 */ /* 0x000fea0003800000 */
[----:B------:R-:W2:Y:S02]  /*13de0*/  LDG.E.U8 R16, desc[UR36][R12.64+0xc1] ;  /* 0x0000c1240c107981 */ /* 0x000ea4000c1e1100 */
[----:B--2---:R-:W-:-:S05]  /*13df0*/  PRMT R3, R16, 0x8880, RZ ;  /* 0x0000888010037816 */ /* 0x004fca00000000ff */
[----:B------:R-:W-:-:S07]  /*13e00*/  IMAD R2, R3, R18, RZ ;  /* 0x0000001203027224 */ /* 0x000fce00078e02ff */
.L_x_619:
[----:B------:R-:W-:Y:S05]  /*13e10*/  BSYNC B1 ;  /* 0x0000000000017941 */ /* 0x000fea0003800000 */
.L_x_618:
[----:B------:R-:W-:Y:S01]  /*13e20*/  @!P4 IMAD R27, R27, R17, R2 ;  /* 0x000000111b1bc224 */ /* 0x000fe200078e0202 */
[----:B------:R-:W-:Y:S04]  /*13e30*/  BSSY B1, `(.L_x_620) ;  /* 0x0000006000017945 */ /* 0x000fe80003800000 */
[----:B------:R0:W-:Y:S01]  /*13e40*/  @!P4 STG.E.U8 desc[UR36][R8.64+0xc1], R27 ;  /* 0x0000c11b0800c986 */ /* 0x0001e2000c101124 */
[----:B------:R-:W-:Y:S05]  /*13e50*/  @P3 BRA `(.L_x_621) ;  /* 0x00000000000c3947 */ /* 0x000fea0003800000 */
[----:B------:R-:W2:Y:S02]  /*13e60*/  LDG.E.U8 R16, desc[UR36][R14.64+0xc8] ;  /* 0x0000c8240e107981 */ /* 0x000ea4000c1e1100 */
[----:B--2---:R-:W-:-:S05]  /*13e70*/  PRMT R3, R16, 0x8880, RZ ;  /* 0x0000888010037816 */ /* 0x004fca00000000ff */
[----:B------:R-:W-:-:S07]  /*13e80*/  IMAD R2, R3, R18, RZ ;  /* 0x0000001203027224 */ /* 0x000fce00078e02ff */
.L_x_621:
[----:B------:R-:W-:Y:S05]  /*13e90*/  BSYNC B1 ;  /* 0x0000000000017941 */ /* 0x000fea0003800000 */
.L_x_620:
[----:B--2---:R-:W-:Y:S01]  /*13ea0*/  @!P3 IMAD R3, R28, R17, R2 ;  /* 0x000000111c03b224 */ /* 0x004fe200078e0202 */
[----:B------:R-:W-:Y:S04]  /*13eb0*/  BSSY B1, `(.L_x_622) ;  /* 0x0000006000017945 */ /* 0x000fe80003800000 */
[----:B------:R2:W-:Y:S01]  /*13ec0*/  @!P3 STG.E.U8 desc[UR36][R6.64+0xc8], R3 ;  /* 0x0000c8030600b986 */ /* 0x0005e2000c101124 */
[----:B------:R-:W-:Y:S05]  /*13ed0*/  @P0 BRA `(.L_x_623) ;  /* 0x00000000000c0947 */ /* 0x000fea0003800000 */
[----:B------:R-:W2:Y:S02]  /*13ee0*/  LDG.E.U8 R16, desc[UR36][R14.64+0xc9] ;  /* 0x0000c9240e107981 */ /* 0x000ea4000c1e1100 */
[----:B--2---:R-:W-:-:S05]  /*13ef0*/  PRMT R3, R16, 0x8880, RZ ;  /* 0x0000888010037816 */ /* 0x004fca00000000ff */
[----:B------:R-:W-:-:S07]  /*13f00*/  IMAD R2, R3, R18, RZ ;  /* 0x0000001203027224 */ /* 0x000fce00078e02ff */
.L_x_623:
[----:B------:R-:W-:Y:S05]  /*13f10*/  BSYNC B1 ;  /* 0x0000000000017941 */ /* 0x000fea0003800000 */
.L_x_622:
        /* <DEDUP_REMOVED lines=11> */
.L_x_625:
[----:B------:R-:W-:Y:S05]  /*13fd0*/  BSYNC B1 ;  /* 0x0000000000017941 */ /* 0x000fea0003800000 */
.L_x_624:
[----:B--2---:R-:W-:Y:S01]  /*13fe0*/  @!P4 IMAD R3, R30, R17, R2 ;  /* 0x000000111e03c224 */ /* 0x004fe200078e0202 */
[----:B------:R-:W-:Y:S04]  /*13ff0*/  BSSY B1, `(.L_x_626) ;  /* 0x0000006000017945 */ /* 0x000fe80003800000 */
[----:B------:R2:W-:Y:S01]  /*14000*/  @!P4 STG.E.U8 desc[UR36][R8.64+0xc8], R3 ;  /* 0x0000c8030800c986 */ /* 0x0005e2000c101124 */
[----:B------:R-:W-:Y:S05]  /*14010*/  @P3 BRA `(.L_x_627) ;  /* 0x00000000000c3947 */ /* 0x000fea0003800000 */
[----:B------:R-:W2:Y:S02]  /*14020*/  LDG.E.U8 R16, desc[UR36][R12.64+0xc9] ;  /* 0x0000c9240c107981 */ /* 0x000ea4000c1e1100 */
[----:B--2---:R-:W-:-:S05]  /*14030*/  PRMT R3, R16, 0x8880, RZ ;  /* 0x0000888010037816 */ /* 0x004fca00000000ff */
[----:B------:R-:W-:-:S07]  /*14040*/  IMAD R2, R3, R18, RZ ;  /* 0x0000001203027224 */ /* 0x000fce00078e02ff */
.L_x_627:
[----:B------:R-:W-:Y:S05]  /*14050*/  BSYNC B1 ;  /* 0x0000000000017941 */ /* 0x000fea0003800000 */
.L_x_626:
[----:B------:R-:W-:Y:S01]  /*14060*/  @!P3 IMAD R31, R31, R17, R2 ;  /* 0x000000111f1fb224 */ /* 0x000fe200078e0202 */
[----:B------:R-:W-:Y:S04]  /*14070*/  BSSY B1, `(.L_x_628) ;  /* 0x0000006000017945 */ /* 0x000fe80003800000 */
[----:B------:R0:W-:Y:S01]  /*14080*/  @!P3 STG.E.U8 desc[UR36][R8.64+0xc9], R31 ;  /* 0x0000c91f0800b986 */ /* 0x0001e2000c101124 */
[----:B------:R-:W-:Y:S05]  /*14090*/  @P5 BRA `(.L_x_629) ;  /* 0x00000000000c5947 */ /* 0x000fea0003800000 */
[----:B------:R-:W2:Y:S02]  /*140a0*/  LDG.E.U8 R16, desc[UR36][R14.64+0xd0] ;  /* 0x0000d0240e107981 */ /* 0x000ea4000c1e1100 */
[----:B--2---:R-:W-:-:S05]  /*140b0*/  PRMT R3, R16, 0x8880, RZ ;  /* 0x0000888010037816 */ /* 0x004fca00000000ff */
[----:B------:R-:W-:-:S07]  /*140c0*/  IMAD R2, R3, R18, RZ ;  /* 0x0000001203027224 */ /* 0x000fce00078e02ff */
.L_x_629:
[----:B------:R-:W-:Y:S05]  /*140d0*/  BSYNC B1 ;  /* 0x0000000000017941 */ /* 0x000fea0003800000 */
.L_x_628:
[----:B--2---:R-:W-:Y:S01]  /*140e0*/  @!P5 IMAD R3, R32, R17, R2 ;  /* 0x000000112003d224 */ /* 0x004fe200078e0202 */
[----:B------:R-:W-:Y:S04]  /*140f0*/  BSSY B1, `(.L_x_630) ;  /* 0x0000006000017945 */ /* 0x000fe80003800000 */
[----:B------:R2:W-:Y:S01]  /*14100*/  @!P5 STG.E.U8 desc[UR36][R6.64+0xd0], R3 ;  /* 0x0000d0030600d986 */ /* 0x0005e2000c101124 */
[----:B------:R-:W-:Y:S05]  /*14110*/  @P0 BRA `(.L_x_631) ;  /* 0x00000000000c0947 */ /* 0x000fea0003800000 */
[----:B------:R-:W2:Y:S02]  /*14120*/  LDG.E.U8 R16, desc[UR36][R14.64+0xd1] ;  /* 0x0000d1240e107981 */ /* 0x000ea4000c1e1100 */
[----:B--2---:R-:W-:-:S05]  /*14130*/  PRMT R3, R16, 0x8880, RZ ;  /* 0x0000888010037816 */ /* 0x004fca00000000ff */
[----:B------:R-:W-:-:S07]  /*14140*/  IMAD R2, R3, R18, RZ ;  /* 0x0000001203027224 */ /* 0x000fce00078e02ff */
.L_x_631:
[----:B------:R-:W-:Y:S05]  /*14150*/  BSYNC B1 ;  /* 0x0000000000017941 */ /* 0x000fea0003800000 */
.L_x_630:
        /* <DEDUP_REMOVED lines=11> */
.L_x_633:
[----:B------:R-:W-:Y:S05]  /*14210*/  BSYNC B1 ;  /* 0x0000000000017941 */ /* 0x000fea0003800000 */
.L_x_632:
[----:B--2---:R-:W-:Y:S01]  /*14220*/  @!P4 IMAD R3, R34, R17, R2 ;  /* 0x000000112203c224 */ /* 0x004fe200078e0202 */
[----:B------:R-:W-:Y:S04]  /*14230*/  BSSY B1, `(.L_x_634) ;  /* 0x0000006000017945 */ /* 0x000fe80003800000 */
[----:B------:R2:W-:Y:S01]  /*14240*/  @!P4 STG.E.U8 desc[UR36][R8.64+0xd0], R3 ;  /* 0x0000d0030800c986 */ /* 0x0005e2000c101124 */
[----:B------:R-:W-:Y:S05]  /*14250*/  @P3 BRA `(.L_x_635) ;  /* 0x00000000000c3947 */ /* 0x000fea0003800000 */
[----:B------:R-:W2:Y:S02]  /*14260*/  LDG.E.U8 R16, desc[UR36][R12.64+0xd1] ;  /* 0x0000d1240c107981 */ /* 0x000ea4000c1e1100 */
[----:B--2---:R-:W-:-:S05]  /*14270*/  PRMT R3, R16, 0x8880, RZ ;  /* 0x0000888010037816 */ /* 0x004fca00000000ff */
[----:B------:R-:W-:-:S07]  /*14280*/  IMAD R2, R3, R18, RZ ;  /* 0x0000001203027224 */ /* 0x000fce00078e02ff */
.L_x_635:
[----:B------:R-:W-:Y:S05]  /*14290*/  BSYNC B1 ;  /* 0x0000000000017941 */ /* 0x000fea0003800000 */
.L_x_634:
[----:B------:R-:W-:Y:S01]  /*142a0*/  @!P3 IMAD R35, R35, R17, R2 ;  /* 0x000000112323b224 */ /* 0x000fe200078e0202 */
[----:B------:R-:W-:Y:S04]  /*142b0*/  BSSY B1, `(.L_x_636) ;  /* 0x0000006000017945 */ /* 0x000fe80003800000 */
[----:B------:R0:W-:Y:S01]  /*142c0*/  @!P3 STG.E.U8 desc[UR36][R8.64+0xd1], R35 ;  /* 0x0000d1230800b986 */ /* 0x0001e2000c101124 */
[----:B------:R-:W-:Y:S05]  /*142d0*/  @P5 BRA `(.L_x_637) ;  /* 0x00000000000c5947 */ /* 0x000fea0003800000 */
[----:B------:R-:W2:Y:S02]  /*142e0*/  LDG.E.U8 R16, desc[UR36][R14.64+0xd8] ;  /* 0x0000d8240e107981 */ /* 0x000ea4000c1e1100 */
[----:B--2---:R-:W-:-:S05]  /*142f0*/  PRMT R3, R16, 0x8880, RZ ;  /* 0x0000888010037816 */ /* 0x004fca00000000ff */
[----:B------:R-:W-:-:S07]  /*14300*/  IMAD R2, R3, R18, RZ ;  /* 0x0000001203027224 */ /* 0x000fce00078e02ff */
.L_x_637:
[----:B------:R-:W-:Y:S05]  /*14310*/  BSYNC B1 ;  /* 0x0000000000017941 */ /* 0x000fea0003800000 */
.L_x_636:
[----:B--2---:R-:W-:Y:S01]  /*14320*/  @!P5 IMAD R3, R36, R17, R2 ;  /* 0x000000112403d224 */ /* 0x004fe200078e0202 */
[----:B------:R-:W-:Y:S04]  /*14330*/  BSSY B1, `(.L_x_638) ;  /* 0x0000006000017945 */ /* 0x000fe80003800000 */
[----:B------:R2:W-:Y:S01]  /*14340*/  @!P5 STG.E.U8 desc[UR36][R6.64+0xd8], R3 ;  /* 0x0000d8030600d986 */ /* 0x0005e2000c101124 */
[----:B------:R-:W-:Y:S05]  /*14350*/  @P0 BRA `(.L_x_639) ;  /* 0x00000000000c0947 */ /* 0x000fea0003800000 */
[----:B------:R-:W2:Y:S02]  /*14360*/  LDG.E.U8 R16, desc[UR36][R14.64+0xd9] ;  /* 0x0000d9240e107981 */ /* 0x000ea4000c1e1100 */
[----:B--2---:R-:W-:-:S05]  /*14370*/  PRMT R3, R16, 0x8880, RZ ;  /* 0x0000888010037816 */ /* 0x004fca00000000ff */
[----:B------:R-:W-:-:S07]  /*14380*/  IMAD R2, R3, R18, RZ ;  /* 0x0000001203027224 */ /* 0x000fce00078e02ff */
.L_x_639:
[----:B------:R-:W-:Y:S05]  /*14390*/  BSYNC B1 ;  /* 0x0000000000017941 */ /* 0x000fea0003800000 */
.L_x_638:
        /* <DEDUP_REMOVED lines=11> */
.L_x_641:
[----:B------:R-:W-:Y:S05]  /*14450*/  BSYNC B1 ;  /* 0x0000000000017941 */ /* 0x000fea0003800000 */
.L_x_640:
[----:B--2---:R-:W-:Y:S01]  /*14460*/  @!P4 IMAD R3, R38, R17, R2 ;  /* 0x000000112603c224 */ /* 0x004fe200078e0202 */
[----:B------:R-:W-:Y:S04]  /*14470*/  BSSY B1, `(.L_x_642) ;  /* 0x0000006000017945 */ /* 0x000fe80003800000 */
[----:B------:R2:W-:Y:S01]  /*14480*/  @!P4 STG.E.U8 desc[UR36][R8.64+0xd8], R3 ;  /* 0x0000d8030800c986 */ /* 0x0005e2000c101124 */
[----:B------:R-:W-:Y:S05]  /*14490*/  @P3 BRA `(.L_x_643) ;  /* 0x00000000000c3947 */ /* 0x000fea0003800000 */
[----:B------:R-:W2:Y:S02]  /*144a0*/  LDG.E.U8 R16, desc[UR36][R12.64+0xd9] ;  /* 0x0000d9240c107981 */ /* 0x000ea4000c1e1100 */
[----:B--2---:R-:W-:-:S05]  /*144b0*/  PRMT R3, R16, 0x8880, RZ ;  /* 0x0000888010037816 */ /* 0x004fca00000000ff */
[----:B------:R-:W-:-:S07]  /*144c0*/  IMAD R2, R3, R18, RZ ;  /* 0x0000001203027224 */ /* 0x000fce00078e02ff */
.L_x_643:
[----:B------:R-:W-:Y:S05]  /*144d0*/  BSYNC B1 ;  /* 0x0000000000017941 */ /* 0x000fea0003800000 */
.L_x_642:
[----:B------:R-:W-:Y:S01]  /*144e0*/  @!P3 IMAD R39, R39, R17, R2 ;  /* 0x000000112727b224 */ /* 0x000fe200078e0202 */
[----:B------:R-:W-:Y:S04]  /*144f0*/  BSSY B1, `(.L_x_644) ;  /* 0x0000006000017945 */ /* 0x000fe80003800000 */
[----:B------:R0:W-:Y:S01]  /*14500*/  @!P3 STG.E.U8 desc[UR36][R8.64+0xd9], R39 ;  /* 0x0000d9270800b986 */ /* 0x0001e2000c101124 */
[----:B------:R-:W-:Y:S05]  /*14510*/  @P5 BRA `(.L_x_645) ;  /* 0x00000000000c5947 */ /* 0x000fea0003800000 */
[----:B------:R-:W2:Y:S02]  /*14520*/  LDG.E.U8 R16, desc[UR36][R14.64+0xe0] ;  /* 0x0000e0240e107981 */ /* 0x000ea4000c1e1100 */
[----:B--2---:R-:W-:-:S05]  /*14530*/  PRMT R3, R16, 0x8880, RZ ;  /* 0x0000888010037816 */ /* 0x004fca00000000ff */
[----:B------:R-:W-:-:S07]  /*14540*/  IMAD R2, R3, R18, RZ ;  /* 0x0000001203027224 */ /* 0x000fce00078e02ff */
.L_x_645:
[----:B------:R-:W-:Y:S05]  /*14550*/  BSYNC B1 ;  /* 0x0000000000017941 */ /* 0x000fea0003800000 */
.L_x_644:
[----:B--2---:R-:W-:Y:S01]  /*14560*/  @!P5 IMAD R3, R40, R17, R2 ;  /* 0x000000112803d224 */ /* 0x004fe200078e0202 */
[----:B------:R-:W-:Y:S04]  /*14570*/  BSSY B1, `(.L_x_646) ;  /* 0x0000006000017945 */ /* 0x000fe80003800000 */
[----:B------:R2:W-:Y:S01]  /*14580*/  @!P5 STG.E.U8 desc[UR36][R6.64+0xe0], R3 ;  /* 0x0000e0030600d986 */ /* 0x0005e2000c101124 */
[----:B------:R-:W-:Y:S05]  /*14590*/  @P0 BRA `(.L_x_647) ;  /* 0x00000000000c0947 */ /* 0x000fea0003800000 */
[----:B------:R-:W2:Y:S02]  /*145a0*/  LDG.E.U8 R16, desc[UR36][R14.64+0xe1] ;  /* 0x0000e1240e107981 */ /* 0x000ea4000c1e1100 */
[----:B--2---:R-:W-:-:S05]  /*145b0*/  PRMT R3, R16, 0x8880, RZ ;  /* 0x0000888010037816 */ /* 0x004fca00000000ff */
[----:B------:R-:W-:-:S07]  /*145c0*/  IMAD R2, R3, R18, RZ ;  /* 0x0000001203027224 */ /* 0x000fce00078e02ff */
.L_x_647:
[----:B------:R-:W-:Y:S05]  /*145d0*/  BSYNC B1 ;  /* 0x0000000000017941 */ /* 0x000fea0003800000 */
.L_x_646:
        /* <DEDUP_REMOVED lines=11> */
.L_x_649:
[----:B------:R-:W-:Y:S05]  /*14690*/  BSYNC B1 ;  /* 0x0000000000017941 */ /* 0x000fea0003800000 */
.L_x_648:
[----:B--2---:R-:W-:Y:S01]  /*146a0*/  @!P4 IMAD R3, R42, R17, R2 ;  /* 0x000000112a03c224 */ /* 0x004fe200078e0202 */
[----:B------:R-:W-:Y:S04]  /*146b0*/  BSSY B1, `(.L_x_650) ;  /* 0x0000006000017945 */ /* 0x000fe80003800000 */
[----:B------:R2:W-:Y:S01]  /*146c0*/  @!P4 STG.E.U8 desc[UR36][R8.64+0xe0], R3 ;  /* 0x0000e0030800c986 */ /* 0x0005e2000c101124 */
[----:B------:R-:W-:Y:S05]  /*146d0*/  @P3 BRA `(.L_x_651) ;  /* 0x00000000000c3947 */ /* 0x000fea0003800000 */
[----:B------:R-:W2:Y:S02]  /*146e0*/  LDG.E.U8 R16, desc[UR36][R12.64+0xe1] ;  /* 0x0000e1240c107981 */ /* 0x000ea4000c1e1100 */
[----:B--2---:R-:W-:-:S05]  /*146f0*/  PRMT R3, R16, 0x8880, RZ ;  /* 0x0000888010037816 */ /* 0x004fca00000000ff */
[----:B------:R-:W-:-:S07]  /*14700*/  IMAD R2, R3, R18, RZ ;  /* 0x0000001203027224 */ /* 0x000fce00078e02ff */
.L_x_651:
[----:B------:R-:W-:Y:S05]  /*14710*/  BSYNC B1 ;  /* 0x0000000000017941 */ /* 0x000fea0003800000 */
.L_x_650:
[----:B------:R-:W-:Y:S01]  /*14720*/  @!P3 IMAD R43, R43, R17, R2 ;  /* 0x000000112b2bb224 */ /* 0x000fe200078e0202 */
[----:B------:R-:W-:Y:S04]  /*14730*/  BSSY B1, `(.L_x_652) ;  /* 0x0000006000017945 */ /* 0x000fe80003800000 */
[----:B------:R0:W-:Y:S01]  /*14740*/  @!P3 STG.E.U8 desc[UR36][R8.64+0xe1], R43 ;  /* 0x0000e12b0800b986 */ /* 0x0001e2000c101124 */
[----:B------:R-:W-:Y:S05]  /*14750*/  @P5 BRA `(.L_x_653) ;  /* 0x00000000000c5947 */ /* 0x000fea0003800000 */
[----:B------:R-:W2:Y:S02]  /*14760*/  LDG.E.U8 R16, desc[UR36][R14.64+0xe8] ;  /* 0x0000e8240e107981 */ /* 0x000ea4000c1e1100 */
[----:B--2---:R-:W-:-:S05]  /*14770*/  PRMT R3, R16, 0x8880, RZ ;  /* 0x0000888010037816 */ /* 0x004fca00000000ff */
[----:B------:R-:W-:-:S07]  /*14780*/  IMAD R2, R3, R18, RZ ;  /* 0x0000001203027224 */ /* 0x000fce00078e02ff */
.L_x_653:
[----:B------:R-:W-:Y:S05]  /*14790*/  BSYNC B1 ;  /* 0x0000000000017941 */ /* 0x000fea0003800000 */
.L_x_652:
[----:B--2---:R-:W-:Y:S01]  /*147a0*/  @!P5 IMAD R3, R44, R17, R2 ;  /* 0x000000112c03d224 */ /* 0x004fe200078e0202 */
[----:B------:R-:W-:Y:S04]  /*147b0*/  BSSY B1, `(.L_x_654) ;  /* 0x0000006000017945 */ /* 0x000fe80003800000 */
[----:B------:R2:W-:Y:S01]  /*147c0*/  @!P5 STG.E.U8 desc[UR36][R6.64+0xe8], R3 ;  /* 0x0000e8030600d986 */ /* 0x0005e2000c101124 */
[----:B------:R-:W-:Y:S05]  /*147d0*/  @P0 BRA `(.L_x_655) ;  /* 0x00000000000c0947 */ /* 0x000fea0003800000 */
[----:B------:R-:W2:Y:S02]  /*147e0*/  LDG.E.U8 R16, desc[UR36][R14.64+0xe9] ;  /* 0x0000e9240e107981 */ /* 0x000ea4000c1e1100 */
[----:B--2---:R-:W-:-:S05]  /*147f0*/  PRMT R3, R16, 0x8880, RZ ;  /* 0x0000888010037816 */ /* 0x004fca00000000ff */
[----:B------:R-:W-:-:S07]  /*14800*/  IMAD R2, R3, R18, RZ ;  /* 0x0000001203027224 */ /* 0x000fce00078e02ff */
.L_x_655:
[----:B------:R-:W-:Y:S05]  /*14810*/  BSYNC B1 ;  /* 0x0000000000017941 */ /* 0x000fea0003800000 */
.L_x_654:
        /* <DEDUP_REMOVED lines=11> */
.L_x_657:
[----:B------:R-:W-:Y:S05]  /*148d0*/  BSYNC B1 ;  /* 0x0000000000017941 */ /* 0x000fea0003800000 */
.L_x_656:
[----:B--2---:R-:W-:Y:S01]  /*148e0*/  @!P4 IMAD R3, R46, R17, R2 ;  /* 0x000000112e03c224 */ /* 0x004fe200078e0202 */
[----:B------:R-:W-:Y:S04]  /*148f0*/  BSSY B1, `(.L_x_658) ;  /* 0x0000006000017945 */ /* 0x000fe80003800000 */
[----:B------:R2:W-:Y:S01]  /*14900*/  @!P4 STG.E.U8 desc[UR36][R8.64+0xe8], R3 ;  /* 0x0000e8030800c986 */ /* 0x0005e2000c101124 */
[----:B------:R-:W-:Y:S05]  /*14910*/  @P3 BRA `(.L_x_659) ;  /* 0x00000000000c3947 */ /* 0x000fea0003800000 */
[----:B------:R-:W2:Y:S02]  /*14920*/  LDG.E.U8 R16, desc[UR36][R12.64+0xe9] ;  /* 0x0000e9240c107981 */ /* 0x000ea4000c1e1100 */
[----:B--2---:R-:W-:-:S05]  /*14930*/  PRMT R3, R16, 0x8880, RZ ;  /* 0x0000888010037816 */ /* 0x004fca00000000ff */
[----:B------:R-:W-:-:S07]  /*14940*/  IMAD R2, R3, R18, RZ ;  /* 0x0000001203027224 */ /* 0x000fce00078e02ff */
.L_x_659:
[----:B------:R-:W-:Y:S05]  /*14950*/  BSYNC B1 ;  /* 0x0000000000017941 */ /* 0x000fea0003800000 */
.L_x_658:
[----:B------:R-:W-:Y:S01]  /*14960*/  @!P3 IMAD R47, R47, R17, R2 ;  /* 0x000000112f2fb224 */ /* 0x000fe200078e0202 */
[----:B------:R-:W-:Y:S04]  /*14970*/  BSSY B1, `(.L_x_660) ;  /* 0x0000006000017945 */ /* 0x000fe80003800000 */
[----:B------:R0:W-:Y:S01]  /*14980*/  @!P3 STG.E.U8 desc[UR36][R8.64+0xe9], R47 ;  /* 0x0000e92f0800b986 */ /* 0x0001e2000c101124 */
[----:B------:R-:W-:Y:S05]  /*14990*/  @P5 BRA `(.L_x_661) ;  /* 0x00000000000c5947 */ /* 0x000fea0003800000 */
[----:B------:R-:W2:Y:S02]  /*149a0*/  LDG.E.U8 R16, desc[UR36][R14.64+0xf0] ;  /* 0x0000f0240e107981 */ /* 0x000ea4000c1e1100 */
[----:B--2---:R-:W-:-:S05]  /*149b0*/  PRMT R3, R16, 0x8880, RZ ;  /* 0x0000888010037816 */ /* 0x004fca00000000ff */
[----:B------:R-:W-:-:S07]  /*149c0*/  IMAD R2, R3, R18, RZ ;  /* 0x0000001203027224 */ /* 0x000fce00078e02ff */
.L_x_661:
[----:B------:R-:W-:Y:S05]  /*149d0*/  BSYNC B1 ;  /* 0x0000000000017941 */ /* 0x000fea0003800000 */
.L_x_660:
[----:B--2---:R-:W-:Y:S01]  /*149e0*/  @!P5 IMAD R3, R48, R17, R2 ;  /* 0x000000113003d224 */ /* 0x004fe200078e0202 */
[----:B------:R-:W-:Y:S04]  /*149f0*/  BSSY B1, `(.L_x_662) ;  /* 0x0000006000017945 */ /* 0x000fe80003800000 */
[----:B------:R2:W-:Y:S01]  /*14a00*/  @!P5 STG.E.U8 desc[UR36][R6.64+0xf0], R3 ;  /* 0x0000f0030600d986 */ /* 0x0005e2000c101124 */
[----:B------:R-:W-:Y:S05]  /*14a10*/  @P0 BRA `(.L_x_663) ;  /* 0x00000000000c0947 */ /* 0x000fea0003800000 */
[----:B------:R-:W2:Y:S02]  /*14a20*/  LDG.E.U8 R16, desc[UR36][R14.64+0xf1] ;  /* 0x0000f1240e107981 */ /* 0x000ea4000c1e1100 */
[----:B--2---:R-:W-:-:S05]  /*14a30*/  PRMT R3, R16, 0x8880, RZ ;  /* 0x0000888010037816 */ /* 0x004fca00000000ff */
[----:B------:R-:W-:-:S07]  /*14a40*/  IMAD R2, R3, R18, RZ ;  /* 0x0000001203027224 */ /* 0x000fce00078e02ff */
.L_x_663:
[----:B------:R-:W-:Y:S05]  /*14a50*/  BSYNC B1 ;  /* 0x0000000000017941 */ /* 0x000fea0003800000 */
.L_x_662:
        /* <DEDUP_REMOVED lines=11> */
.L_x_665:
[----:B------:R-:W-:Y:S05]  /*14b10*/  BSYNC B1 ;  /* 0x0000000000017941 */ /* 0x000fea0003800000 */
.L_x_664:
[----:B--2---:R-:W-:Y:S01]  /*14b20*/  @!P4 IMAD R3, R50, R17, R2 ;  /* 0x000000113203c224 */ /* 0x004fe200078e0202 */
[----:B------:R-:W-:Y:S04]  /*14b30*/  BSSY B1, `(.L_x_666) ;  /* 0x0000006000017945 */ /* 0x000fe80003800000 */
[----:B------:R2:W-:Y:S01]  /*14b40*/  @!P4 STG.E.U8 desc[UR36][R8.64+0xf0], R3 ;  /* 0x0000f0030800c986 */ /* 0x0005e2000c101124 */
[----:B------:R-:W-:Y:S05]  /*14b50*/  @P3 BRA `(.L_x_667) ;  /* 0x00000000000c3947 */ /* 0x000fea0003800000 */
[----:B------:R-:W2:Y:S02]  /*14b60*/  LDG.E.U8 R16, desc[UR36][R12.64+0xf1] ;  /* 0x0000f1240c107981 */ /* 0x000ea4000c1e1100 */
[----:B--2---:R-:W-:-:S05]  /*14b70*/  PRMT R3, R16, 0x8880, RZ ;  /* 0x0000888010037816 */ /* 0x004fca00000000ff */
[----:B------:R-:W-:-:S07]  /*14b80*/  IMAD R2, R3, R18, RZ ;  /* 0x0000001203027224 */ /* 0x000fce00078e02ff */
.L_x_667:
[----:B------:R-:W-:Y:S05]  /*14b90*/  BSYNC B1 ;  /* 0x0000000000017941 */ /* 0x000fea0003800000 */
.L_x_666:
[----:B------:R-:W-:Y:S01]  /*14ba0*/  @!P3 IMAD R51, R51, R17, R2 ;  /* 0x000000113333b224 */ /* 0x000fe200078e0202 */
[----:B------:R-:W-:Y:S04]  /*14bb0*/  BSSY B1, `(.L_x_668) ;  /* 0x0000006000017945 */ /* 0x000fe80003800000 */
[----:B------:R0:W-:Y:S01]  /*14bc0*/  @!P3 STG.E.U8 desc[UR36][R8.64+0xf1], R51 ;  /* 0x0000f1330800b986 */ /* 0x0001e2000c101124 */
[----:B------:R-:W-:Y:S05]  /*14bd0*/  @P5 BRA `(.L_x_669) ;  /* 0x00000000000c5947 */ /* 0x000fea0003800000 */
[----:B------:R-:W2:Y:S02]  /*14be0*/  LDG.E.U8 R16, desc[UR36][R14.64+0xf8] ;  /* 0x0000f8240e107981 */ /* 0x000ea4000c1e1100 */
[----:B--2---:R-:W-:-:S05]  /*14bf0*/  PRMT R3, R16, 0x8880, RZ ;  /* 0x0000888010037816 */ /* 0x004fca00000000ff */
[----:B------:R-:W-:-:S07]  /*14c00*/  IMAD R2, R3, R18, RZ ;  /* 0x0000001203027224 */ /* 0x000fce00078e02ff */
.L_x_669:
[----:B------:R-:W-:Y:S05]  /*14c10*/  BSYNC B1 ;  /* 0x0000000000017941 */ /* 0x000fea0003800000 */
.L_x_668:
[----:B--2---:R-:W-:Y:S01]  /*14c20*/  @!P5 IMAD R3, R52, R17, R2 ;  /* 0x000000113403d224 */ /* 0x004fe200078e0202 */
[----:B------:R-:W-:Y:S04]  /*14c30*/  BSSY B1, `(.L_x_670) ;  /* 0x0000006000017945 */ /* 0x000fe80003800000 */
[----:B------:R2:W-:Y:S01]  /*14c40*/  @!P5 STG.E.U8 desc[UR36][R6.64+0xf8], R3 ;  /* 0x0000f8030600d986 */ /* 0x0005e2000c101124 */
[----:B------:R-:W-:Y:S05]  /*14c50*/  @P0 BRA `(.L_x_671) ;  /* 0x00000000000c0947 */ /* 0x000fea0003800000 */
[----:B------:R-:W2:Y:S02]  /*14c60*/  LDG.E.U8 R16, desc[UR36][R14.64+0xf9] ;  /* 0x0000f9240e107981 */ /* 0x000ea4000c1e1100 */
[----:B--2---:R-:W-:-:S05]  /*14c70*/  PRMT R3, R16, 0x8880, RZ ;  /* 0x0000888010037816 */ /* 0x004fca00000000ff */
[----:B------:R-:W-:-:S07]  /*14c80*/  IMAD R2, R3, R18, RZ ;  /* 0x0000001203027224 */ /* 0x000fce00078e02ff */
.L_x_671:
[----:B------:R-:W-:Y:S05]  /*14c90*/  BSYNC B1 ;  /* 0x0000000000017941 */ /* 0x000fea0003800000 */
.L_x_670:
        /* <DEDUP_REMOVED lines=11> */
.L_x_673:
[----:B------:R-:W-:Y:S05]  /*14d50*/  BSYNC B1 ;  /* 0x0000000000017941 */ /* 0x000fea0003800000 */
.L_x_672:
[----:B--2---:R-:W-:Y:S01]  /*14d60*/  @!P4 IMAD R3, R54, R17, R2 ;  /* 0x000000113603c224 */ /* 0x004fe200078e0202 */
[----:B------:R-:W-:Y:S04]  /*14d70*/  BSSY B1, `(.L_x_674) ;  /* 0x0000006000017945 */ /* 0x000fe80003800000 */
[----:B------:R2:W-:Y:S01]  /*14d80*/  @!P4 STG.E.U8 desc[UR36][R8.64+0xf8], R3 ;  /* 0x0000f8030800c986 */ /* 0x0005e2000c101124 */
[----:B------:R-:W-:Y:S05]  /*14d90*/  @P3 BRA `(.L_x_675) ;  /* 0x00000000000c3947 */ /* 0x000fea0003800000 */
[----:B------:R-:W2:Y:S02]  /*14da0*/  LDG.E.U8 R16, desc[UR36][R12.64+0xf9] ;  /* 0x0000f9240c107981 */ /* 0x000ea4000c1e1100 */
[----:B--2---:R-:W-:-:S05]  /*14db0*/  PRMT R3, R16, 0x8880, RZ ;  /* 0x0000888010037816 */ /* 0x004fca00000000ff */
[----:B------:R-:W-:-:S07]  /*14dc0*/  IMAD R2, R3, R18, RZ ;  /* 0x0000001203027224 */ /* 0x000fce00078e02ff */
.L_x_675:
[----:B------:R-:W-:Y:S05]  /*14dd0*/  BSYNC B1 ;  /* 0x0000000000017941 */ /* 0x000fea0003800000 */
.L_x_674:
[----:B------:R-:W-:Y:S01]  /*14de0*/  @!P3 IMAD R55, R55, R17, R2 ;  /* 0x000000113737b224 */ /* 0x000fe200078e0202 */
[----:B------:R-:W-:Y:S04]  /*14df0*/  BSSY B1, `(.L_x_676) ;  /* 0x0000006000017945 */ /* 0x000fe80003800000 */
[----:B------:R0:W-:Y:S01]  /*14e00*/  @!P3 STG.E.U8 desc[UR36][R8.64+0xf9], R55 ;  /* 0x0000f9370800b986 */ /* 0x0001e2000c101124 */
[----:B------:R-:W-:Y:S05]  /*14e10*/  @P5 BRA `(.L_x_677) ;  /* 0x00000000000c5947 */ /* 0x000fea0003800000 */
[----:B------:R-:W2:Y:S02]  /*14e20*/  LDG.E.U8 R16, desc[UR36][R14.64+0x100] ;  /* 0x000100240e107981 */ /* 0x000ea4000c1e1100 */
[----:B--2---:R-:W-:-:S05]  /*14e30*/  PRMT R3, R16, 0x8880, RZ ;  /* 0x0000888010037816 */ /* 0x004fca00000000ff */
[----:B------:R-:W-:-:S07]  /*14e40*/  IMAD R2, R3, R18, RZ ;  /* 0x0000001203027224 */ /* 0x000fce00078e02ff */
.L_x_677:
[----:B------:R-:W-:Y:S05]  /*14e50*/  BSYNC B1 ;  /* 0x0000000000017941 */ /* 0x000fea0003800000 */
.L_x_676:
[----:B--2---:R-:W-:Y:S01]  /*14e60*/  @!P5 IMAD R3, R56, R17, R2 ;  /* 0x000000113803d224 */ /* 0x004fe200078e0202 */
[----:B------:R-:W-:Y:S04]  /*14e70*/  BSSY B1, `(.L_x_678) ;  /* 0x0000006000017945 */ /* 0x000fe80003800000 */
[----:B------:R2:W-:Y:S01]  /*14e80*/  @!P5 STG.E.U8 desc[UR36][R6.64+0x100], R3 ;  /* 0x000100030600d986 */ /* 0x0005e2000c101124 */
[----:B------:R-:W-:Y:S05]  /*14e90*/  @P0 BRA `(.L_x_679) ;  /* 0x00000000000c0947 */ /* 0x000fea0003800000 */
[----:B------:R-:W2:Y:S02]  /*14ea0*/  LDG.E.U8 R16, desc[UR36][R14.64+0x101] ;  /* 0x000101240e107981 */ /* 0x000ea4000c1e1100 */
[----:B--2---:R-:W-:-:S05]  /*14eb0*/  PRMT R3, R16, 0x8880, RZ ;  /* 0x0000888010037816 */ /* 0x004fca00000000ff */
[----:B------:R-:W-:-:S07]  /*14ec0*/  IMAD R2, R3, R18, RZ ;  /* 0x0000001203027224 */ /* 0x000fce00078e02ff */
.L_x_679:
[----:B------:R-:W-:Y:S05]  /*14ed0*/  BSYNC B1 ;  /* 0x0000000000017941 */ /* 0x000fea0003800000 */
.L_x_678:
        /* <DEDUP_REMOVED lines=11> */
.L_x_681:
[----:B------:R-:W-:Y:S05]  /*14f90*/  BSYNC B1 ;  /* 0x0000000000017941 */ /* 0x000fea0003800000 */
.L_x_680:
[----:B--2---:R-:W-:Y:S01]  /*14fa0*/  @!P4 IMAD R3, R58, R17, R2 ;  /* 0x000000113a03c224 */ /* 0x004fe200078e0202 */
[----:B------:R-:W-:Y:S04]  /*14fb0*/  BSSY B1, `(.L_x_682) ;  /* 0x0000006000017945 */ /* 0x000fe80003800000 */
[----:B------:R2:W-:Y:S01]  /*14fc0*/  @!P4 STG.E.U8 desc[UR36][R8.64+0x100], R3 ;  /* 0x000100030800c986 */ /* 0x0005e2000c101124 */
[----:B------:R-:W-:Y:S05]  /*14fd0*/  @P3 BRA `(.L_x_683) ;  /* 0x00000000000c3947 */ /* 0x000fea0003800000 */
[----:B------:R-:W2:Y:S02]  /*14fe0*/  LDG.E.U8 R16, desc[UR36][R12.64+0x101] ;  /* 0x000101240c107981 */ /* 0x000ea4000c1e1100 */
[----:B--2---:R-:W-:-:S05]  /*14ff0*/  PRMT R3, R16, 0x8880, RZ ;  /* 0x0000888010037816 */ /* 0x004fca00000000ff */
[----:B------:R-:W-:-:S07]  /*15000*/  IMAD R2, R3, R18, RZ ;  /* 0x0000001203027224 */ /* 0x000fce00078e02ff */
.L_x_683:
[----:B------:R-:W-:Y:S05]  /*15010*/  BSYNC B1 ;  /* 0x0000000000017941 */ /* 0x000fea0003800000 */
.L_x_682:
[----:B------:R-:W-:Y:S01]  /*15020*/  @!P3 IMAD R59, R59, R17, R2 ;  /* 0x000000113b3bb224 */ /* 0x000fe200078e0202 */
[----:B------:R-:W-:Y:S04]  /*15030*/  BSSY B1, `(.L_x_684) ;  /* 0x0000006000017945 */ /* 0x000fe80003800000 */
[----:B------:R0:W-:Y:S01]  /*15040*/  @!P3 STG.E.U8 desc[UR36][R8.64+0x101], R59 ;  /* 0x0001013b0800b986 */ /* 0x0001e2000c101124 */
[----:B------:R-:W-:Y:S05]  /*15050*/  @P5 BRA `(.L_x_685) ;  /* 0x00000000000c5947 */ /* 0x000fea0003800000 */
[----:B------:R-:W2:Y:S02]  /*15060*/  LDG.E.U8 R16, desc[UR36][R14.64+0x108] ;  /* 0x000108240e107981 */ /* 0x000ea4000c1e1100 */
[----:B--2---:R-:W-:-:S05]  /*15070*/  PRMT R3, R16, 0x8880, RZ ;  /* 0x0000888010037816 */ /* 0x004fca00000000ff */
[----:B------:R-:W-:-:S07]  /*15080*/  IMAD R2, R3, R18, RZ ;  /* 0x0000001203027224 */ /* 0x000fce00078e02ff */
.L_x_685:
[----:B------:R-:W-:Y:S05]  /*15090*/  BSYNC B1 ;  /* 0x0000000000017941 */ /* 0x000fea0003800000 */
.L_x_684:
[----:B--2---:R-:W-:Y:S01]  /*150a0*/  @!P5 IMAD R3, R60, R17, R2 ;  /* 0x000000113c03d224 */ /* 0x004fe200078e0202 */
[----:B------:R-:W-:Y:S04]  /*150b0*/  BSSY B1, `(.L_x_686) ;  /* 0x0000006000017945 */ /* 0x000fe80003800000 */
[----:B------:R2:W-:Y:S01]  /*150c0*/  @!P5 STG.E.U8 desc[UR36][R6.64+0x108], R3 ;  /* 0x000108030600d986 */ /* 0x0005e2000c101124 */
[----:B------:R-:W-:Y:S05]  /*150d0*/  @P0 BRA `(.L_x_687) ;  /* 0x00000000000c0947 */ /* 0x000fea0003800000 */
[----:B------:R-:W2:Y:S02]  /*150e0*/  LDG.E.U8 R16, desc[UR36][R14.64+0x109] ;  /* 0x000109240e107981 */ /* 0x000ea4000c1e1100 */
[----:B--2---:R-:W-:-:S05]  /*150f0*/  PRMT R3, R16, 0x8880, RZ ;  /* 0x0000888010037816 */ /* 0x004fca00000000ff */
[----:B------:R-:W-:-:S07]  /*15100*/  IMAD R2, R3, R18, RZ ;  /* 0x0000001203027224 */ /* 0x000fce00078e02ff */
.L_x_687:
[----:B------:R-:W-:Y:S05]  /*15110*/  BSYNC B1 ;  /* 0x0000000000017941 */ /* 0x000fea0003800000 */
.L_x_686:
        /* <DEDUP_REMOVED lines=11> */
.L_x_689:
[----:B------:R-:W-:Y:S05]  /*151d0*/  BSYNC B1 ;  /* 0x0000000000017941 */ /* 0x000fea0003800000 */
.L_x_688:
[----:B--2---:R-:W-:Y:S01]  /*151e0*/  @!P4 IMAD R3, R62, R17, R2 ;  /* 0x000000113e03c224 */ /* 0x004fe200078e0202 */
[----:B------:R-:W-:Y:S04]  /*151f0*/  BSSY B1, `(.L_x_690) ;  /* 0x0000006000017945 */ /* 0x000fe80003800000 */
[----:B------:R2:W-:Y:S01]  /*15200*/  @!P4 STG.E.U8 desc[UR36][R8.64+0x108], R3 ;  /* 0x000108030800c986 */ /* 0x0005e2000c101124 */
[----:B------:R-:W-:Y:S05]  /*15210*/  @P3 BRA `(.L_x_691) ;  /* 0x00000000000c3947 */ /* 0x000fea0003800000 */
[----:B------:R-:W2:Y:S02]  /*15220*/  LDG.E.U8 R16, desc[UR36][R12.64+0x109] ;  /* 0x000109240c107981 */ /* 0x000ea4000c1e1100 */
[----:B--2---:R-:W-:-:S05]  /*15230*/  PRMT R3, R16, 0x8880, RZ ;  /* 0x0000888010037816 */ /* 0x004fca00000000ff */
[----:B------:R-:W-:-:S07]  /*15240*/  IMAD R2, R3, R18, RZ ;  /* 0x0000001203027224 */ /* 0x000fce00078e02ff */
.L_x_691:
[----:B------:R-:W-:Y:S05]  /*15250*/  BSYNC B1 ;  /* 0x0000000000017941 */ /* 0x000fea0003800000 */
.L_x_690:
[----:B------:R-:W-:Y:S01]  /*15260*/  @!P3 IMAD R63, R63, R17, R2 ;  /* 0x000000113f3fb224 */ /* 0x000fe200078e0202 */
[----:B------:R-:W-:Y:S04]  /*15270*/  BSSY B1, `(.L_x_692) ;  /* 0x0000006000017945 */ /* 0x000fe80003800000 */
[----:B------:R0:W-:Y:S01]  /*15280*/  @!P3 STG.E.U8 desc[UR36][R8.64+0x109], R63 ;  /* 0x0001093f0800b986 */ /* 0x0001e2000c101124 */
[----:B------:R-:W-:Y:S05]  /*15290*/  @P5 BRA `(.L_x_693) ;  /* 0x00000000000c5947 */ /* 0x000fea0003800000 */
[----:B------:R-:W2:Y:S02]  /*152a0*/  LDG.E.U8 R16, desc[UR36][R14.64+0x110] ;  /* 0x000110240e107981 */ /* 0x000ea4000c1e1100 */
[----:B--2---:R-:W-:-:S05]  /*152b0*/  PRMT R3, R16, 0x8880, RZ ;  /* 0x0000888010037816 */ /* 0x004fca00000000ff */
[----:B------:R-:W-:-:S07]  /*152c0*/  IMAD R2, R3, R18, RZ ;  /* 0x0000001203027224 */ /* 0x000fce00078e02ff */
.L_x_693:
[----:B------:R-:W-:Y:S05]  /*152d0*/  BSYNC B1 ;  /* 0x0000000000017941 */ /* 0x000fea0003800000 */
.L_x_692:
[----:B--2---:R-:W-:Y:S01]  /*152e0*/  @!P5 IMAD R3, R64, R17, R2 ;  /* 0x000000114003d224 */ /* 0x004fe200078e0202 */
[----:B------:R-:W-:Y:S04]  /*152f0*/  BSSY B1, `(.L_x_694) ;  /* 0x0000006000017945 */ /* 0x000fe80003800000 */
[----:B------:R2:W-:Y:S01]  /*15300*/  @!P5 STG.E.U8 desc[UR36][R6.64+0x110], R3 ;  /* 0x000110030600d986 */ /* 0x0005e2000c101124 */
[----:B------:R-:W-:Y:S05]  /*15310*/  @P0 BRA `(.L_x_695) ;  /* 0x00000000000c0947 */ /* 0x000fea0003800000 */
[----:B------:R-:W2:Y:S02]  /*15320*/  LDG.E.U8 R16, desc[UR36][R14.64+0x111] ;  /* 0x000111240e107981 */ /* 0x000ea4000c1e1100 */
[----:B--2---:R-:W-:-:S05]  /*15330*/  PRMT R3, R16, 0x8880, RZ ;  /* 0x0000888010037816 */ /* 0x004fca00000000ff */
[----:B------:R-:W-:-:S07]  /*15340*/  IMAD R2, R3, R18, RZ ;  /* 0x0000001203027224 */ /* 0x000fce00078e02ff */
.L_x_695:
[----:B------:R-:W-:Y:S05]  /*15350*/  BSYNC B1 ;  /* 0x0000000000017941 */ /* 0x000fea0003800000 */
.L_x_694:
        /* <DEDUP_REMOVED lines=11> */
.L_x_697:
[----:B------:R-:W-:Y:S05]  /*15410*/  BSYNC B1 ;  /* 0x0000000000017941 */ /* 0x000fea0003800000 */
.L_x_696:
[----:B--2---:R-:W-:Y:S01]  /*15420*/  @!P4 IMAD R3, R66, R17, R2 ;  /* 0x000000114203c224 */ /* 0x004fe200078e0202 */
[----:B------:R-:W-:Y:S04]  /*15430*/  BSSY B1, `(.L_x_698) ;  /* 0x0000006000017945 */ /* 0x000fe80003800000 */
[----:B------:R2:W-:Y:S01]  /*15440*/  @!P4 STG.E.U8 desc[UR36][R8.64+0x110], R3 ;  /* 0x000110030800c986 */ /* 0x0005e2000c101124 */
[----:B------:R-:W-:Y:S05]  /*15450*/  @P3 BRA `(.L_x_699) ;  /* 0x00000000000c3947 */ /* 0x000fea0003800000 */
[----:B------:R-:W2:Y:S02]  /*15460*/  LDG.E.U8 R16, desc[UR36][R12.64+0x111] ;  /* 0x000111240c107981 */ /* 0x000ea4000c1e1100 */
[----:B--2---:R-:W-:-:S05]  /*15470*/  PRMT R3, R16, 0x8880, RZ ;  /* 0x0000888010037816 */ /* 0x004fca00000000ff */
[----:B------:R-:W-:-:S07]  /*15480*/  IMAD R2, R3, R18, RZ ;  /* 0x0000001203027224 */ /* 0x000fce00078e02ff */
.L_x_699:
[----:B------:R-:W-:Y:S05]  /*15490*/  BSYNC B1 ;  /* 0x0000000000017941 */ /* 0x000fea0003800000 */
.L_x_698:
[----:B------:R-:W-:Y:S01]  /*154a0*/  @!P3 IMAD R67, R67, R17, R2 ;  /* 0x000000114343b224 */ /* 0x000fe200078e0202 */
[----:B------:R-:W-:Y:S04]  /*154b0*/  BSSY B1, `(.L_x_700) ;  /* 0x0000006000017945 */ /* 0x000fe80003800000 */
[----:B------:R0:W-:Y:S01]  /*154c0*/  @!P3 STG.E.U8 desc[UR36][R8.64+0x111], R67 ;  /* 0x000111430800b986 */ /* 0x0001e2000c101124 */
[----:B------:R-:W-:Y:S05]  /*154d0*/  @P5 BRA `(.L_x_701) ;  /* 0x00000000000c5947 */ /* 0x000fea0003800000 */
[----:B------:R-:W2:Y:S02]  /*154e0*/  LDG.E.U8 R16, desc[UR36][R14.64+0x118] ;  /* 0x000118240e107981 */ /* 0x000ea4000c1e1100 */
[----:B--2---:R-:W-:-:S05]  /*154f0*/  PRMT R3, R16, 0x8880, RZ ;  /* 0x0000888010037816 */ /* 0x004fca00000000ff */
[----:B------:R-:W-:-:S07]  /*15500*/  IMAD R2, R3, R18, RZ ;  /* 0x0000001203027224 */ /* 0x000fce00078e02ff */
.L_x_701:
[----:B------:R-:W-:Y:S05]  /*15510*/  BSYNC B1 ;  /* 0x0000000000017941 */ /* 0x000fea0003800000 */
.L_x_700:
[----:B--2---:R-:W-:Y:S01]  /*15520*/  @!P5 IMAD R3, R68, R17, R2 ;  /* 0x000000114403d224 */ /* 0x004fe200078e0202 */
[----:B------:R-:W-:Y:S04]  /*15530*/  BSSY B1, `(.L_x_702) ;  /* 0x0000006000017945 */ /* 0x000fe80003800000 */
[----:B------:R2:W-:Y:S01]  /*15540*/  @!P5 STG.E.U8 desc[UR36][R6.64+0x118], R3 ;  /* 0x000118030600d986 */ /* 0x0005e2000c101124 */
[----:B------:R-:W-:Y:S05]  /*15550*/  @P0 BRA `(.L_x_703) ;  /* 0x00000000000c0947 */ /* 0x000fea0003800000 */
[----:B------:R-:W2:Y:S02]  /*15560*/  LDG.E.U8 R16, desc[UR36][R14.64+0x119] ;  /* 0x000119240e107981 */ /* 0x000ea4000c1e1100 */
[----:B--2---:R-:W-:-:S05]  /*15570*/  PRMT R3, R16, 0x8880, RZ ;  /* 0x0000888010037816 */ /* 0x004fca00000000ff */
[----:B------:R-:W-:-:S07]  /*15580*/  IMAD R2, R3, R18, RZ ;  /* 0x0000001203027224 */ /* 0x000fce00078e02ff */
.L_x_703:
[----:B------:R-:W-:Y:S05]  /*15590*/  BSYNC B1 ;  /* 0x0000000000017941 */ /* 0x000fea0003800000 */
.L_x_702:
        /* <DEDUP_REMOVED lines=11> */
.L_x_705:
[----:B------:R-:W-:Y:S05]  /*15650*/  BSYNC B1 ;  /* 0x0000000000017941 */ /* 0x000fea0003800000 */
.L_x_704:
[----:B--2---:R-:W-:Y:S01]  /*15660*/  @!P4 IMAD R3, R70, R17, R2 ;  /* 0x000000114603c224 */ /* 0x004fe200078e0202 */
[----:B------:R-:W-:Y:S04]  /*15670*/  BSSY B1, `(.L_x_706) ;  /* 0x0000006000017945 */ /* 0x000fe80003800000 */
[----:B------:R2:W-:Y:S01]  /*15680*/  @!P4 STG.E.U8 desc[UR36][R8.64+0x118], R3 ;  /* 0x000118030800c986 */ /* 0x0005e2000c101124 */
[----:B------:R-:W-:Y:S05]  /*15690*/  @P3 BRA `(.L_x_707) ;  /* 0x00000000000c3947 */ /* 0x000fea0003800000 */
[----:B------:R-:W2:Y:S02]  /*156a0*/  LDG.E.U8 R16, desc[UR36][R12.64+0x119] ;  /* 0x000119240c107981 */ /* 0x000ea4000c1e1100 */
[----:B--2---:R-:W-:-:S05]  /*156b0*/  PRMT R3, R16, 0x8880, RZ ;  /* 0x0000888010037816 */ /* 0x004fca00000000ff */
[----:B------:R-:W-:-:S07]  /*156c0*/  IMAD R2, R3, R18, RZ ;  /* 0x0000001203027224 */ /* 0x000fce00078e02ff */
.L_x_707:
[----:B------:R-:W-:Y:S05]  /*156d0*/  BSYNC B1 ;  /* 0x0000000000017941 */ /* 0x000fea0003800000 */
.L_x_706:
[----:B------:R-:W-:Y:S01]  /*156e0*/  @!P3 IMAD R71, R71, R17, R2 ;  /* 0x000000114747b224 */ /* 0x000fe200078e0202 */
[----:B------:R-:W-:Y:S04]  /*156f0*/  BSSY B1, `(.L_x_708) ;  /* 0x0000006000017945 */ /* 0x000fe80003800000 */
[----:B------:R0:W-:Y:S01]  /*15700*/  @!P3 STG.E.U8 desc[UR36][R8.64+0x119], R71 ;  /* 0x000119470800b986 */ /* 0x0001e2000c101124 */
[----:B------:R-:W-:Y:S05]  /*15710*/  @P5 BRA `(.L_x_709) ;  /* 0x00000000000c5947 */ /* 0x000fea0003800000 */
[----:B------:R-:W2:Y:S02]  /*15720*/  LDG.E.U8 R16, desc[UR36][R14.64+0x120] ;  /* 0x000120240e107981 */ /* 0x000ea4000c1e1100 */
[----:B--2---:R-:W-:-:S05]  /*15730*/  PRMT R3, R16, 0x8880, RZ ;  /* 0x0000888010037816 */ /* 0x004fca00000000ff */
[----:B------:R-:W-:-:S07]  /*15740*/  IMAD R2, R3, R18, RZ ;  /* 0x0000001203027224 */ /* 0x000fce00078e02ff */
.L_x_709:
[----:B------:R-:W-:Y:S05]  /*15750*/  BSYNC B1 ;  /* 0x0000000000017941 */ /* 0x000fea0003800000 */
.L_x_708:
[----:B--2---:R-:W-:Y:S01]  /*15760*/  @!P5 IMAD R3, R72, R17, R2 ;  /* 0x000000114803d224 */ /* 0x004fe200078e0202 */
[----:B------:R-:W-:Y:S04]  /*15770*/  BSSY B1, `(.L_x_710) ;  /* 0x0000006000017945 */ /* 0x000fe80003800000 */
[----:B------:R2:W-:Y:S01]  /*15780*/  @!P5 STG.E.U8 desc[UR36][R6.64+0x120], R3 ;  /* 0x000120030600d986 */ /* 0x0005e2000c101124 */
[----:B------:R-:W-:Y:S05]  /*15790*/  @P0 BRA `(.L_x_711) ;  /* 0x00000000000c0947 */ /* 0x000fea0003800000 */
[----:B------:R-:W2:Y:S02]  /*157a0*/  LDG.E.U8 R16, desc[UR36][R14.64+0x121] ;  /* 0x000121240e107981 */ /* 0x000ea4000c1e1100 */
[----:B--2---:R-:W-:-:S05]  /*157b0*/  PRMT R3, R16, 0x8880, RZ ;  /* 0x0000888010037816 */ /* 0x004fca00000000ff */
[----:B------:R-:W-:-:S07]  /*157c0*/  IMAD R2, R3, R18, RZ ;  /* 0x0000001203027224 */ /* 0x000fce00078e02ff */
.L_x_711:
[----:B------:R-:W-:Y:S05]  /*157d0*/  BSYNC B1 ;  /* 0x0000000000017941 */ /* 0x000fea0003800000 */
.L_x_710:
        /* <DEDUP_REMOVED lines=11> */
.L_x_713:
[----:B------:R-:W-:Y:S05]  /*15890*/  BSYNC B1 ;  /* 0x0000000000017941 */ /* 0x000fea0003800000 */
.L_x_712:
[----:B--2---:R-:W-:Y:S01]  /*158a0*/  @!P4 IMAD R3, R74, R17, R2 ;  /* 0x000000114a03c224 */ /* 0x004fe200078e0202 */
[----:B------:R-:W-:Y:S04]  /*158b0*/  BSSY B1, `(.L_x_714) ;  /* 0x0000006000017945 */ /* 0x000fe80003800000 */
[----:B------:R2:W-:Y:S01]  /*158c0*/  @!P4 STG.E.U8 desc[UR36][R8.64+0x120], R3 ;  /* 0x000120030800c986 */ /* 0x0005e2000c101124 */
[----:B------:R-:W-:Y:S05]  /*158d0*/  @P3 BRA `(.L_x_715) ;  /* 0x00000000000c3947 */ /* 0x000fea0003800000 */
[----:B------:R-:W2:Y:S02]  /*158e0*/  LDG.E.U8 R16, desc[UR36][R12.64+0x121] ;  /* 0x000121240c107981 */ /* 0x000ea4000c1e1100 */
[----:B--2---:R-:W-:-:S05]  /*158f0*/  PRMT R3, R16, 0x8880, RZ ;  /* 0x0000888010037816 */ /* 0x004fca00000000ff */
[----:B------:R-:W-:-:S07]  /*15900*/  IMAD R2, R3, R18, RZ ;  /* 0x0000001203027224 */ /* 0x000fce00078e02ff */
.L_x_715:
[----:B------:R-:W-:Y:S05]  /*15910*/  BSYNC B1 ;  /* 0x0000000000017941 */ /* 0x000fea0003800000 */
.L_x_714:
[----:B------:R-:W-:Y:S01]  /*15920*/  @!P3 IMAD R75, R75, R17, R2 ;  /* 0x000000114b4bb224 */ /* 0x000fe200078e0202 */
[----:B------:R-:W-:Y:S04]  /*15930*/  BSSY B1, `(.L_x_716) ;  /* 0x0000006000017945 */ /* 0x000fe80003800000 */
[----:B------:R0:W-:Y:S01]  /*15940*/  @!P3 STG.E.U8 desc[UR36][R8.64+0x121], R75 ;  /* 0x0001214b0800b986 */ /* 0x0001e2000c101124 */
[----:B------:R-:W-:Y:S05]  /*15950*/  @P5 BRA `(.L_x_717) ;  /* 0x00000000000c5947 */ /* 0x000fea0003800000 */
[----:B------:R-:W2:Y:S02]  /*15960*/  LDG.E.U8 R16, desc[UR36][R14.64+0x128] ;  /* 0x000128240e107981 */ /* 0x000ea4000c1e1100 */
[----:B--2---:R-:W-:-:S05]  /*15970*/  PRMT R3, R16, 0x8880, RZ ;  /* 0x0000888010037816 */ /* 0x004fca00000000ff */
[----:B------:R-:W-:-:S07]  /*15980*/  IMAD R2, R3, R18, RZ ;  /* 0x0000001203027224 */ /* 0x000fce00078e02ff */
.L_x_717:
[----:B------:R-:W-:Y:S05]  /*15990*/  BSYNC B1 ;  /* 0x0000000000017941 */ /* 0x000fea0003800000 */
.L_x_716:
[----:B--2---:R-:W-:Y:S01]  /*159a0*/  @!P5 IMAD R3, R76, R17, R2 ;  /* 0x000000114c03d224 */ /* 0x004fe200078e0202 */
[----:B------:R-:W-:Y:S04]  /*159b0*/  BSSY B1, `(.L_x_718) ;  /* 0x0000006000017945 */ /* 0x000fe80003800000 */
[----:B------:R2:W-:Y:S01]  /*159c0*/  @!P5 STG.E.U8 desc[UR36][R6.64+0x128], R3 ;  /* 0x000128030600d986 */ /* 0x0005e2000c101124 */
[----:B------:R-:W-:Y:S05]  /*159d0*/  @P0 BRA `(.L_x_719) ;  /* 0x00000000000c0947 */ /* 0x000fea0003800000 */
[----:B------:R-:W2:Y:S02]  /*159e0*/  LDG.E.U8 R16, desc[UR36][R14.64+0x129] ;  /* 0x000129240e107981 */ /* 0x000ea4000c1e1100 */
[----:B--2---:R-:W-:-:S05]  /*159f0*/  PRMT R3, R16, 0x8880, RZ ;  /* 0x0000888010037816 */ /* 0x004fca00000000ff */
[----:B------:R-:W-:-:S07]  /*15a00*/  IMAD R2, R3, R18, RZ ;  /* 0x0000001203027224 */ /* 0x000fce00078e02ff */
.L_x_719:
[----:B------:R-:W-:Y:S05]  /*15a10*/  BSYNC B1 ;  /* 0x0000000000017941 */ /* 0x000fea0003800000 */
.L_x_718:
        /* <DEDUP_REMOVED lines=11> */
.L_x_721:
[----:B------:R-:W-:Y:S05]  /*15ad0*/  BSYNC B1 ;  /* 0x0000000000017941 */ /* 0x000fea0003800000 */
.L_x_720:
[----:B--2---:R-:W-:Y:S01]  /*15ae0*/  @!P4 IMAD R3, R78, R17, R2 ;  /* 0x000000114e03c224 */ /* 0x004fe200078e0202 */
[----:B------:R-:W-:Y:S04]  /*15af0*/  BSSY B1, `(.L_x_722) ;  /* 0x0000006000017945 */ /* 0x000fe80003800000 */
[----:B------:R2:W-:Y:S01]  /*15b00*/  @!P4 STG.E.U8 desc[UR36][R8.64+0x128], R3 ;  /* 0x000128030800c986 */ /* 0x0005e2000c101124 */
[----:B------:R-:W-:Y:S05]  /*15b10*/  @P3 BRA `(.L_x_723) ;  /* 0x00000000000c3947 */ /* 0x000fea0003800000 */
[----:B------:R-:W2:Y:S02]  /*15b20*/  LDG.E.U8 R16, desc[UR36][R12.64+0x129] ;  /* 0x000129240c107981 */ /* 0x000ea4000c1e1100 */
[----:B--2---:R-:W-:-:S05]  /*15b30*/  PRMT R3, R16, 0x8880, RZ ;  /* 0x0000888010037816 */ /* 0x004fca00000000ff */
[----:B------:R-:W-:-:S07]  /*15b40*/  IMAD R2, R3, R18, RZ ;  /* 0x0000001203027224 */ /* 0x000fce00078e02ff */
.L_x_723:
[----:B------:R-:W-:Y:S05]  /*15b50*/  BSYNC B1 ;  /* 0x0000000000017941 */ /* 0x000fea0003800000 */
.L_x_722:
[----:B------:R-:W-:Y:S01]  /*15b60*/  @!P3 IMAD R79, R79, R17, R2 ;  /* 0x000000114f4fb224 */ /* 0x000fe200078e0202 */
[----:B------:R-:W-:Y:S04]  /*15b70*/  BSSY B1, `(.L_x_724) ;  /* 0x0000006000017945 */ /* 0x000fe80003800000 */
[----:B------:R0:W-:Y:S01]  /*15b80*/  @!P3 STG.E.U8 desc[UR36][R8.64+0x129], R79 ;  /* 0x0001294f0800b986 */ /* 0x0001e2000c101124 */
[----:B------:R-:W-:Y:S05]  /*15b90*/  @P5 BRA `(.L_x_725) ;  /* 0x00000000000c5947 */ /* 0x000fea0003800000 */
[----:B------:R-:W2:Y:S02]  /*15ba0*/  LDG.E.U8 R16, desc[UR36][R14.64+0x130] ;  /* 0x000130240e107981 */ /* 0x000ea4000c1e1100 */
[----:B--2---:R-:W-:-:S05]  /*15bb0*/  PRMT R3, R16, 0x8880, RZ ;  /* 0x0000888010037816 */ /* 0x004fca00000000ff */
[----:B------:R-:W-:-:S07]  /*15bc0*/  IMAD R2, R3, R18, RZ ;  /* 0x0000001203027224 */ /* 0x000fce00078e02ff */
.L_x_725:
[----:B------:R-:W-:Y:S05]  /*15bd0*/  BSYNC B1 ;  /* 0x0000000000017941 */ /* 0x000fea0003800000 */
.L_x_724:
[----:B--2---:R-:W-:Y:S01]  /*15be0*/  @!P5 IMAD R3, R80, R17, R2 ;  /* 0x000000115003d224 */ /* 0x004fe200078e0202 */
[----:B------:R-:W-:Y:S04]  /*15bf0*/  BSSY B1, `(.L_x_726) ;  /* 0x0000006000017945 */ /* 0x000fe80003800000 */
[----:B------:R2:W-:Y:S01]  /*15c00*/  @!P5 STG.E.U8 desc[UR36][R6.64+0x130], R3 ;  /* 0x000130030600d986 */ /* 0x0005e2000c101124 */
[----:B------:R-:W-:Y:S05]  /*15c10*/  @P0 BRA `(.L_x_727) ;  /* 0x00000000000c0947 */ /* 0x000fea0003800000 */
[----:B------:R-:W2:Y:S02]  /*15c20*/  LDG.E.U8 R16, desc[UR36][R14.64+0x131] ;  /* 0x000131240e107981 */ /* 0x000ea4000c1e1100 */
[----:B--2---:R-:W-:-:S05]  /*15c30*/  PRMT R3, R16, 0x8880, RZ ;  /* 0x0000888010037816 */ /* 0x004fca00000000ff */
[----:B------:R-:W-:-:S07]  /*15c40*/  IMAD R2, R3, R18, RZ ;  /* 0x0000001203027224 */ /* 0x000fce00078e02ff */
.L_x_727:
[----:B------:R-:W-:Y:S05]  /*15c50*/  BSYNC B1 ;  /* 0x0000000000017941 */ /* 0x000fea0003800000 */
.L_x_726:
        /* <DEDUP_REMOVED lines=11> */
.L_x_729:
[----:B------:R-:W-:Y:S05]  /*15d10*/  BSYNC B1 ;  /* 0x0000000000017941 */ /* 0x000fea0003800000 */
.L_x_728:
[----:B--2---:R-:W-:Y:S01]  /*15d20*/  @!P4 IMAD R3, R82, R17, R2 ;  /* 0x000000115203c224 */ /* 0x004fe200078e0202 */
[----:B------:R-:W-:Y:S04]  /*15d30*/  BSSY B1, `(.L_x_730) ;  /* 0x0000006000017945 */ /* 0x000fe80003800000 */
[----:B------:R2:W-:Y:S01]  /*15d40*/  @!P4 STG.E.U8 desc[UR36][R8.64+0x130], R3 ;  /* 0x000130030800c986 */ /* 0x0005e2000c101124 */
[----:B------:R-:W-:Y:S05]  /*15d50*/  @P3 BRA `(.L_x_731) ;  /* 0x00000000000c3947 */ /* 0x000fea0003800000 */
[----:B------:R-:W2:Y:S02]  /*15d60*/  LDG.E.U8 R16, desc[UR36][R12.64+0x131] ;  /* 0x000131240c107981 */ /* 0x000ea4000c1e1100 */
[----:B--2---:R-:W-:-:S05]  /*15d70*/  PRMT R3, R16, 0x8880, RZ ;  /* 0x0000888010037816 */ /* 0x004fca00000000ff */
[----:B------:R-:W-:-:S07]  /*15d80*/  IMAD R2, R3, R18, RZ ;  /* 0x0000001203027224 */ /* 0x000fce00078e02ff */
.L_x_731:
[----:B------:R-:W-:Y:S05]  /*15d90*/  BSYNC B1 ;  /* 0x0000000000017941 */ /* 0x000fea0003800000 */
.L_x_730:
[----:B------:R-:W-:Y:S01]  /*15da0*/  @!P3 IMAD R83, R83, R17, R2 ;  /* 0x000000115353b224 */ /* 0x000fe200078e0202 */
[----:B------:R-:W-:Y:S04]  /*15db0*/  BSSY B1, `(.L_x_732) ;  /* 0x0000006000017945 */ /* 0x000fe80003800000 */
[----:B------:R0:W-:Y:S01]  /*15dc0*/  @!P3 STG.E.U8 desc[UR36][R8.64+0x131], R83 ;  /* 0x000131530800b986 */ /* 0x0001e2000c101124 */
[----:B------:R-:W-:Y:S05]  /*15dd0*/  @P5 BRA `(.L_x_733) ;  /* 0x00000000000c5947 */ /* 0x000fea0003800000 */
[----:B------:R-:W2:Y:S02]  /*15de0*/  LDG.E.U8 R16, desc[UR36][R14.64+0x138] ;  /* 0x000138240e107981 */ /* 0x000ea4000c1e1100 */
[----:B--2---:R-:W-:-:S05]  /*15df0*/  PRMT R3, R16, 0x8880, RZ ;  /* 0x0000888010037816 */ /* 0x004fca00000000ff */
[----:B------:R-:W-:-:S07]  /*15e00*/  IMAD R2, R3, R18, RZ ;  /* 0x0000001203027224 */ /* 0x000fce00078e02ff */
.L_x_733:
[----:B------:R-:W-:Y:S05]  /*15e10*/  BSYNC B1 ;  /* 0x0000000000017941 */ /* 0x000fea0003800000 */
.L_x_732:
[----:B--2---:R-:W-:Y:S01]  /*15e20*/  @!P5 IMAD R3, R84, R17, R2 ;  /* 0x000000115403d224 */ /* 0x004fe200078e0202 */
[----:B------:R-:W-:Y:S04]  /*15e30*/  BSSY B1, `(.L_x_734) ;  /* 0x0000006000017945 */ /* 0x000fe80003800000 */
[----:B------:R2:W-:Y:S01]  /*15e40*/  @!P5 STG.E.U8 desc[UR36][R6.64+0x138], R3 ;  /* 0x000138030600d986 */ /* 0x0005e2000c101124 */
[----:B------:R-:W-:Y:S05]  /*15e50*/  @P0 BRA `(.L_x_735) ;  /* 0x00000000000c0947 */ /* 0x000fea0003800000 */
[----:B------:R-:W2:Y:S02]  /*15e60*/  LDG.E.U8 R16, desc[UR36][R14.64+0x139] ;  /* 0x000139240e107981 */ /* 0x000ea4000c1e1100 */
[----:B--2---:R-:W-:-:S05]  /*15e70*/  PRMT R3, R16, 0x8880, RZ ;  /* 0x0000888010037816 */ /* 0x004fca00000000ff */
[----:B------:R-:W-:-:S07]  /*15e80*/  IMAD R2, R3, R18, RZ ;  /* 0x0000001203027224 */ /* 0x000fce00078e02ff */
.L_x_735:
[----:B------:R-:W-:Y:S05]  /*15e90*/  BSYNC B1 ;  /* 0x0000000000017941 */ /* 0x000fea0003800000 */
.L_x_734:
        /* <DEDUP_REMOVED lines=11> */
.L_x_737:
[----:B------:R-:W-:Y:S05]  /*15f50*/  BSYNC B1 ;  /* 0x0000000000017941 */ /* 0x000fea0003800000 */
.L_x_736:
[----:B--2---:R-:W-:Y:S01]  /*15f60*/  @!P4 IMAD R3, R86, R17, R2 ;  /* 0x000000115603c224 */ /* 0x004fe200078e0202 */
[----:B------:R-:W-:Y:S04]  /*15f70*/  BSSY B1, `(.L_x_738) ;  /* 0x0000006000017945 */ /* 0x000fe80003800000 */
[----:B------:R2:W-:Y:S01]  /*15f80*/  @!P4 STG.E.U8 desc[UR36][R8.64+0x138], R3 ;  /* 0x000138030800c986 */ /* 0x0005e2000c101124 */
[----:B------:R-:W-:Y:S05]  /*15f90*/  @P3 BRA `(.L_x_739) ;  /* 0x00000000000c3947 */ /* 0x000fea0003800000 */
[----:B------:R-:W2:Y:S02]  /*15fa0*/  LDG.E.U8 R16, desc[UR36][R12.64+0x139] ;  /* 0x000139240c107981 */ /* 0x000ea4000c1e1100 */
[----:B--2---:R-:W-:-:S05]  /*15fb0*/  PRMT R3, R16, 0x8880, RZ ;  /* 0x0000888010037816 */ /* 0x004fca00000000ff */
[----:B------:R-:W-:-:S07]  /*15fc0*/  IMAD R2, R3, R18, RZ ;  /* 0x0000001203027224 */ /* 0x000fce00078e02ff */
.L_x_739:
[----:B------:R-:W-:Y:S05]  /*15fd0*/  BSYNC B1 ;  /* 0x0000000000017941 */ /* 0x000fea0003800000 */
.L_x_738:
[----:B------:R-:W-:Y:S01]  /*15fe0*/  @!P3 IMAD R87, R87, R17, R2 ;  /* 0x000000115757b224 */ /* 0x000fe200078e0202 */
[----:B------:R-:W-:Y:S04]  /*15ff0*/  BSSY B1, `(.L_x_740) ;  /* 0x0000006000017945 */ /* 0x000fe80003800000 */
[----:B------:R0:W-:Y:S01]  /*16000*/  @!P3 STG.E.U8 desc[UR36][R8.64+0x139], R87 ;  /* 0x000139570800b986 */ /* 0x0001e2000c101124 */
[----:B------:R-:W-:Y:S05]  /*16010*/  @P5 BRA `(.L_x_741) ;  /* 0x00000000000c5947 */ /* 0x000fea0003800000 */
[----:B------:R-:W2:Y:S02]  /*16020*/  LDG.E.U8 R16, desc[UR36][R14.64+0x140] ;  /* 0x000140240e107981 */ /* 0x000ea4000c1e1100 */
[----:B--2---:R-:W-:-:S05]  /*16030*/  PRMT R3, R16, 0x8880, RZ ;  /* 0x0000888010037816 */ /* 0x004fca00000000ff */
[----:B------:R-:W-:-:S07]  /*16040*/  IMAD R2, R3, R18, RZ ;  /* 0x0000001203027224 */ /* 0x000fce00078e02ff */
.L_x_741:
[----:B------:R-:W-:Y:S05]  /*16050*/  BSYNC B1 ;  /* 0x0000000000017941 */ /* 0x000fea0003800000 */
.L_x_740:
[----:B--2---:R-:W-:Y:S01]  /*16060*/  @!P5 IMAD R3, R88, R17, R2 ;  /* 0x000000115803d224 */ /* 0x004fe200078e0202 */
[----:B------:R-:W-:Y:S04]  /*16070*/  BSSY B1, `(.L_x_742) ;  /* 0x0000006000017945 */ /* 0x000fe80003800000 */
[----:B------:R2:W-:Y:S01]  /*16080*/  @!P5 STG.E.U8 desc[UR36][R6.64+0x140], R3 ;  /* 0x000140030600d986 */ /* 0x0005e2000c101124 */
[----:B------:R-:W-:Y:S05]  /*16090*/  @P0 BRA `(.L_x_743) ;  /* 0x00000000000c0947 */ /* 0x000fea0003800000 */
[----:B------:R-:W2:Y:S02]  /*160a0*/  LDG.E.U8 R16, desc[UR36][R14.64+0x141] ;  /* 0x000141240e107981 */ /* 0x000ea4000c1e1100 */
[----:B--2---:R-:W-:-:S05]  /*160b0*/  PRMT R3, R16, 0x8880, RZ ;  /* 0x0000888010037816 */ /* 0x004fca00000000ff */
[----:B------:R-:W-:-:S07]  /*160c0*/  IMAD R2, R3, R18, RZ ;  /* 0x0000001203027224 */ /* 0x000fce00078e02ff */
.L_x_743:
[----:B------:R-:W-:Y:S05]  /*160d0*/  BSYNC B1 ;  /* 0x0000000000017941 */ /* 0x000fea0003800000 */
.L_x_742:
        /* <DEDUP_REMOVED lines=11> */
.L_x_745:
[----:B------:R-:W-:Y:S05]  /*16190*/  BSYNC B1 ;  /* 0x0000000000017941 */ /* 0x000fea0003800000 */
.L_x_744:
[----:B--2---:R-:W-:Y:S01]  /*161a0*/  @!P4 IMAD R3, R90, R17, R2 ;  /* 0x000000115a03c224 */ /* 0x004fe200078e0202 */
[----:B------:R-:W-:Y:S04]  /*161b0*/  BSSY B1, `(.L_x_746) ;  /* 0x0000006000017945 */ /* 0x000fe80003800000 */
[----:B------:R2:W-:Y:S01]  /*161c0*/  @!P4 STG.E.U8 desc[UR36][R8.64+0x140], R3 ;  /* 0x000140030800c986 */ /* 0x0005e2000c101124 */
[----:B------:R-:W-:Y:S05]  /*161d0*/  @P3 BRA `(.L_x_747) ;  /* 0x00000000000c3947 */ /* 0x000fea0003800000 */
[----:B------:R-:W2:Y:S02]  /*161e0*/  LDG.E.U8 R16, desc[UR36][R12.64+0x141] ;  /* 0x000141240c107981 */ /* 0x000ea4000c1e1100 */
[----:B--2---:R-:W-:-:S05]  /*161f0*/  PRMT R3, R16, 0x8880, RZ ;  /* 0x0000888010037816 */ /* 0x004fca00000000ff */
[----:B------:R-:W-:-:S07]  /*16200*/  IMAD R2, R3, R18, RZ ;  /* 0x0000001203027224 */ /* 0x000fce00078e02ff */
.L_x_747:
[----:B------:R-:W-:Y:S05]  /*16210*/  BSYNC B1 ;  /* 0x0000000000017941 */ /* 0x000fea0003800000 */
.L_x_746:
[----:B------:R-:W-:Y:S01]  /*16220*/  @!P3 IMAD R91, R91, R17, R2 ;  /* 0x000000115b5bb224 */ /* 0x000fe200078e0202 */
[----:B------:R-:W-:Y:S04]  /*16230*/  BSSY B1, `(.L_x_748) ;  /* 0x0000006000017945 */ /* 0x000fe80003800000 */
[----:B------:R0:W-:Y:S01]  /*16240*/  @!P3 STG.E.U8 desc[UR36][R8.64+0x141], R91 ;  /* 0x0001415b0800b986 */ /* 0x0001e2000c101124 */
[----:B------:R-:W-:Y:S05]  /*16250*/  @P5 BRA `(.L_x_749) ;  /* 0x00000000000c5947 */ /* 0x000fea0003800000 */
[----:B------:R-:W2:Y:S02]  /*16260*/  LDG.E.U8 R16, desc[UR36][R14.64+0x148] ;  /* 0x000148240e107981 */ /* 0x000ea4000c1e1100 */
[----:B--2---:R-:W-:-:S05]  /*16270*/  PRMT R3, R16, 0x8880, RZ ;  /* 0x0000888010037816 */ /* 0x004fca00000000ff */
[----:B------:R-:W-:-:S07]  /*16280*/  IMAD R2, R3, R18, RZ ;  /* 0x0000001203027224 */ /* 0x000fce00078e02ff */
.L_x_749:
[----:B------:R-:W-:Y:S05]  /*16290*/  BSYNC B1 ;  /* 0x0000000000017941 */ /* 0x000fea0003800000 */
.L_x_748:
[----:B--2---:R-:W-:Y:S01]  /*162a0*/  @!P5 IMAD R3, R92, R17, R2 ;  /* 0x000000115c03d224 */ /* 0x004fe200078e0202 */
[----:B------:R-:W-:Y:S04]  /*162b0*/  BSSY B1, `(.L_x_750) ;  /* 0x0000006000017945 */ /* 0x000fe80003800000 */
[----:B------:R2:W-:Y:S01]  /*162c0*/  @!P5 STG.E.U8 desc[UR36][R6.64+0x148], R3 ;  /* 0x000148030600d986 */ /* 0x0005e2000c101124 */
[----:B------:R-:W-:Y:S05]  /*162d0*/  @P0 BRA `(.L_x_751) ;  /* 0x00000000000c0947 */ /* 0x000fea0003800000 */
[----:B------:R-:W2:Y:S02]  /*162e0*/  LDG.E.U8 R16, desc[UR36][R14.64+0x149] ;  /* 0x000149240e107981 */ /* 0x000ea4000c1e1100 */
[----:B--2---:R-:W-:-:S05]  /*162f0*/  PRMT R3, R16, 0x8880, RZ ;  /* 0x0000888010037816 */ /* 0x004fca00000000ff */
[----:B------:R-:W-:-:S07]  /*16300*/  IMAD R2, R3, R18, RZ ;  /* 0x0000001203027224 */ /* 0x000fce00078e02ff */
.L_x_751:
[----:B------:R-:W-:Y:S05]  /*16310*/  BSYNC B1 ;  /* 0x0000000000017941 */ /* 0x000fea0003800000 */
.L_x_750:
        /* <DEDUP_REMOVED lines=11> */
.L_x_753:
[----:B------:R-:W-:Y:S05]  /*163d0*/  BSYNC B1 ;  /* 0x0000000000017941 */ /* 0x000fea0003800000 */
.L_x_752:
[----:B--2---:R-:W-:Y:S01]  /*163e0*/  @!P4 IMAD R3, R94, R17, R2 ;  /* 0x000000115e03c224 */ /* 0x004fe200078e0202 */
[----:B------:R-:W-:Y:S04]  /*163f0*/  BSSY B1, `(.L_x_754) ;  /* 0x0000006000017945 */ /* 0x000fe80003800000 */
[----:B------:R2:W-:Y:S01]  /*16400*/  @!P4 STG.E.U8 desc[UR36][R8.64+0x148], R3 ;  /* 0x000148030800c986 */ /* 0x0005e2000c101124 */
[----:B------:R-:W-:Y:S05]  /*16410*/  @P3 BRA `(.L_x_755) ;  /* 0x00000000000c3947 */ /* 0x000fea0003800000 */
[----:B------:R-:W2:Y:S02]  /*16420*/  LDG.E.U8 R16, desc[UR36][R12.64+0x149] ;  /* 0x000149240c107981 */ /* 0x000ea4000c1e1100 */
[----:B--2---:R-:W-:-:S05]  /*16430*/  PRMT R3, R16, 0x8880, RZ ;  /* 0x0000888010037816 */ /* 0x004fca00000000ff */
[----:B------:R-:W-:-:S07]  /*16440*/  IMAD R2, R3, R18, RZ ;  /* 0x0000001203027224 */ /* 0x000fce00078e02ff */
.L_x_755:
[----:B------:R-:W-:Y:S05]  /*16450*/  BSYNC B1 ;  /* 0x0000000000017941 */ /* 0x000fea0003800000 */
.L_x_754:
[----:B------:R-:W-:Y:S01]  /*16460*/  @!P3 IMAD R95, R95, R17, R2 ;  /* 0x000000115f5fb224 */ /* 0x000fe200078e0202 */
[----:B------:R-:W-:Y:S04]  /*16470*/  BSSY B1, `(.L_x_756) ;  /* 0x0000006000017945 */ /* 0x000fe80003800000 */
[----:B------:R0:W-:Y:S01]  /*16480*/  @!P3 STG.E.U8 desc[UR36][R8.64+0x149], R95 ;  /* 0x0001495f0800b986 */ /* 0x0001e2000c101124 */
[----:B------:R-:W-:Y:S05]  /*16490*/  @P5 BRA `(.L_x_757) ;  /* 0x00000000000c5947 */ /* 0x000fea0003800000 */
[----:B------:R-:W2:Y:S02]  /*164a0*/  LDG.E.U8 R16, desc[UR36][R14.64+0x150] ;  /* 0x000150240e107981 */ /* 0x000ea4000c1e1100 */
[----:B--2---:R-:W-:-:S05]  /*164b0*/  PRMT R3, R16, 0x8880, RZ ;  /* 0x0000888010037816 */ /* 0x004fca00000000ff */
[----:B------:R-:W-:-:S07]  /*164c0*/  IMAD R2, R3, R18, RZ ;  /* 0x0000001203027224 */ /* 0x000fce00078e02ff */
.L_x_757:
[----:B------:R-:W-:Y:S05]  /*164d0*/  BSYNC B1 ;  /* 0x0000000000017941 */ /* 0x000fea0003800000 */
.L_x_756:
[----:B--2---:R-:W-:Y:S01]  /*164e0*/  @!P5 IMAD R3, R96, R17, R2 ;  /* 0x000000116003d224 */ /* 0x004fe200078e0202 */
[----:B------:R-:W-:Y:S04]  /*164f0*/  BSSY B1, `(.L_x_758) ;  /* 0x0000006000017945 */ /* 0x000fe80003800000 */
[----:B------:R2:W-:Y:S01]  /*16500*/  @!P5 STG.E.U8 desc[UR36][R6.64+0x150], R3 ;  /* 0x000150030600d986 */ /* 0x0005e2000c101124 */
[----:B------:R-:W-:Y:S05]  /*16510*/  @P0 BRA `(.L_x_759) ;  /* 0x00000000000c0947 */ /* 0x000fea0003800000 */
[----:B------:R-:W2:Y:S02]  /*16520*/  LDG.E.U8 R16, desc[UR36][R14.64+0x151] ;  /* 0x000151240e107981 */ /* 0x000ea4000c1e1100 */
[----:B--2---:R-:W-:-:S05]  /*16530*/  PRMT R3, R16, 0x8880, RZ ;  /* 0x0000888010037816 */ /* 0x004fca00000000ff */
[----:B------:R-:W-:-:S07]  /*16540*/  IMAD R2, R3, R18, RZ ;  /* 0x0000001203027224 */ /* 0x000fce00078e02ff */
.L_x_759:
[----:B------:R-:W-:Y:S05]  /*16550*/  BSYNC B1 ;  /* 0x0000000000017941 */ /* 0x000fea0003800000 */
.L_x_758:
        /* <DEDUP_REMOVED lines=11> */
.L_x_761:
[----:B------:R-:W-:Y:S05]  /*16610*/  BSYNC B1 ;  /* 0x0000000000017941 */ /* 0x000fea0003800000 */
.L_x_760:
[----:B--2---:R-:W-:Y:S01]  /*16620*/  @!P4 IMAD R3, R98, R17, R2 ;  /* 0x000000116203c224 */ /* 0x004fe200078e0202 */
[----:B------:R-:W-:Y:S04]  /*16630*/  BSSY B1, `(.L_x_762) ;  /* 0x0000006000017945 */ /* 0x000fe80003800000 */
[----:B------:R2:W-:Y:S01]  /*16640*/  @!P4 STG.E.U8 desc[UR36][R8.64+0x150], R3 ;  /* 0x000150030800c986 */ /* 0x0005e2000c101124 */
[----:B------:R-:W-:Y:S05]  /*16650*/  @P3 BRA `(.L_x_763) ;  /* 0x00000000000c3947 */ /* 0x000fea0003800000 */
[----:B------:R-:W2:Y:S02]  /*16660*/  LDG.E.U8 R16, desc[UR36][R12.64+0x151] ;  /* 0x000151240c107981 */ /* 0x000ea4000c1e1100 */
[----:B--2---:R-:W-:-:S05]  /*16670*/  PRMT R3, R16, 0x8880, RZ ;  /* 0x0000888010037816 */ /* 0x004fca00000000ff */
[----:B------:R-:W-:-:S07]  /*16680*/  IMAD R2, R3, R18, RZ ;  /* 0x0000001203027224 */ /* 0x000fce00078e02ff */
.L_x_763:
[----:B------:R-:W-:Y:S05]  /*16690*/  BSYNC B1 ;  /* 0x0000000000017941 */ /* 0x000fea0003800000 */
.L_x_762:
[----:B------:R-:W-:Y:S01]  /*166a0*/  @!P3 IMAD R99, R99, R17, R2 ;  /* 0x000000116363b224 */ /* 0x000fe200078e0202 */
[----:B------:R-:W-:Y:S04]  /*166b0*/  BSSY B1, `(.L_x_764) ;  /* 0x0000006000017945 */ /* 0x000fe80003800000 */
[----:B------:R0:W-:Y:S01]  /*166c0*/  @!P3 STG.E.U8 desc[UR36][R8.64+0x151], R99 ;  /* 0x000151630800b986 */ /* 0x0001e2000c101124 */
[----:B------:R-:W-:Y:S05]  /*166d0*/  @P5 BRA `(.L_x_765) ;  /* 0x00000000000c5947 */ /* 0x000fea0003800000 */
[----:B------:R-:W2:Y:S02]  /*166e0*/  LDG.E.U8 R16, desc[UR36][R14.64+0x158] ;  /* 0x000158240e107981 */ /* 0x000ea4000c1e1100 */
[----:B--2---:R-:W-:-:S05]  /*166f0*/  PRMT R3, R16, 0x8880, RZ ;  /* 0x0000888010037816 */ /* 0x004fca00000000ff */
[----:B------:R-:W-:-:S07]  /*16700*/  IMAD R2, R3, R18, RZ ;  /* 0x0000001203027224 */ /* 0x000fce00078e02ff */
.L_x_765:
[----:B------:R-:W-:Y:S05]  /*16710*/  BSYNC B1 ;  /* 0x0000000000017941 */ /* 0x000fea0003800000 */
.L_x_764:
[----:B--2---:R-:W-:Y:S01]  /*16720*/  @!P5 IMAD R3, R100, R17, R2 ;  /* 0x000000116403d224 */ /* 0x004fe200078e0202 */
[----:B------:R-:W-:Y:S04]  /*16730*/  BSSY B1, `(.L_x_766) ;  /* 0x0000006000017945 */ /* 0x000fe80003800000 */
[----:B------:R2:W-:Y:S01]  /*16740*/  @!P5 STG.E.U8 desc[UR36][R6.64+0x158], R3 ;  /* 0x000158030600d986 */ /* 0x0005e2000c101124 */
[----:B------:R-:W-:Y:S05]  /*16750*/  @P0 BRA `(.L_x_767) ;  /* 0x00000000000c0947 */ /* 0x000fea0003800000 */
[----:B------:R-:W2:Y:S02]  /*16760*/  LDG.E.U8 R16, desc[UR36][R14.64+0x159] ;  /* 0x000159240e107981 */ /* 0x000ea4000c1e1100 */
[----:B--2---:R-:W-:-:S05]  /*16770*/  PRMT R3, R16, 0x8880, RZ ;  /* 0x0000888010037816 */ /* 0x004fca00000000ff */
[----:B------:R-:W-:-:S07]  /*16780*/  IMAD R2, R3, R18, RZ ;  /* 0x0000001203027224 */ /* 0x000fce00078e02ff */
.L_x_767:
[----:B------:R-:W-:Y:S05]  /*16790*/  BSYNC B1 ;  /* 0x0000000000017941 */ /* 0x000fea0003800000 */
.L_x_766:
        /* <DEDUP_REMOVED lines=11> */
.L_x_769:
[----:B------:R-:W-:Y:S05]  /*16850*/  BSYNC B1 ;  /* 0x0000000000017941 */ /* 0x000fea0003800000 */
.L_x_768:
[----:B--2---:R-:W-:Y:S01]  /*16860*/  @!P4 IMAD R3, R102, R17, R2 ;  /* 0x000000116603c224 */ /* 0x004fe200078e0202 */
[----:B------:R-:W-:Y:S04]  /*16870*/  BSSY B1, `(.L_x_770) ;  /* 0x0000006000017945 */ /* 0x000fe80003800000 */
[----:B------:R2:W-:Y:S01]  /*16880*/  @!P4 STG.E.U8 desc[UR36][R8.64+0x158], R3 ;  /* 0x000158030800c986 */ /* 0x0005e2000c101124 */
[----:B------:R-:W-:Y:S05]  /*16890*/  @P3 BRA `(.L_x_771) ;  /* 0x00000000000c3947 */ /* 0x000fea0003800000 */
[----:B------:R-:W2:Y:S02]  /*168a0*/  LDG.E.U8 R16, desc[UR36][R12.64+0x159] ;  /* 0x000159240c107981 */ /* 0x000ea4000c1e1100 */
[----:B--2---:R-:W-:-:S05]  /*168b0*/  PRMT R3, R16, 0x8880, RZ ;  /* 0x0000888010037816 */ /* 0x004fca00000000ff */
[----:B------:R-:W-:-:S07]  /*168c0*/  IMAD R2, R3, R18, RZ ;  /* 0x0000001203027224 */ /* 0x000fce00078e02ff */
.L_x_771:
[----:B------:R-:W-:Y:S05]  /*168d0*/  BSYNC B1 ;  /* 0x0000000000017941 */ /* 0x000fea0003800000 */
.L_x_770:
[----:B------:R-:W-:Y:S01]  /*168e0*/  @!P3 IMAD R103, R103, R17, R2 ;  /* 0x000000116767b224 */ /* 0x000fe200078e0202 */
[----:B------:R-:W-:Y:S04]  /*168f0*/  BSSY B1, `(.L_x_772) ;  /* 0x0000006000017945 */ /* 0x000fe80003800000 */
[----:B------:R0:W-:Y:S01]  /*16900*/  @!P3 STG.E.U8 desc[UR36][R8.64+0x159], R103 ;  /* 0x000159670800b986 */ /* 0x0001e2000c101124 */
[----:B------:R-:W-:Y:S05]  /*16910*/  @P5 BRA `(.L_x_773) ;  /* 0x00000000000c5947 */ /* 0x000fea0003800000 */
[----:B------:R-:W2:Y:S02]  /*16920*/  LDG.E.U8 R16, desc[UR36][R14.64+0x160] ;  /* 0x000160240e107981 */ /* 0x000ea4000c1e1100 */
[----:B--2---:R-:W-:-:S05]  /*16930*/  PRMT R3, R16, 0x8880, RZ ;  /* 0x0000888010037816 */ /* 0x004fca00000000ff */
[----:B------:R-:W-:-:S07]  /*16940*/  IMAD R2, R3, R18, RZ ;  /* 0x0000001203027224 */ /* 0x000fce00078e02ff */
.L_x_773:
[----:B------:R-:W-:Y:S05]  /*16950*/  BSYNC B1 ;  /* 0x0000000000017941 */ /* 0x000fea0003800000 */
.L_x_772:
[----:B--2---:R-:W-:Y:S01]  /*16960*/  @!P5 IMAD R3, R104, R17, R2 ;  /* 0x000000116803d224 */ /* 0x004fe200078e0202 */
[----:B------:R-:W-:Y:S04]  /*16970*/  BSSY B1, `(.L_x_774) ;  /* 0x0000006000017945 */ /* 0x000fe80003800000 */
[----:B------:R2:W-:Y:S01]  /*16980*/  @!P5 STG.E.U8 desc[UR36][R6.64+0x160], R3 ;  /* 0x000160030600d986 */ /* 0x0005e2000c101124 */
[----:B------:R-:W-:Y:S05]  /*16990*/  @P0 BRA `(.L_x_775) ;  /* 0x00000000000c0947 */ /* 0x000fea0003800000 */
[----:B------:R-:W2:Y:S02]  /*169a0*/  LDG.E.U8 R16, desc[UR36][R14.64+0x161] ;  /* 0x000161240e107981 */ /* 0x000ea4000c1e1100 */
[----:B--2---:R-:W-:-:S05]  /*169b0*/  PRMT R3, R16, 0x8880, RZ ;  /* 0x0000888010037816 */ /* 0x004fca00000000ff */
[----:B------:R-:W-:-:S07]  /*169c0*/  IMAD R2, R3, R18, RZ ;  /* 0x0000001203027224 */ /* 0x000fce00078e02ff */
.L_x_775:
[----:B------:R-:W-:Y:S05]  /*169d0*/  BSYNC B1 ;  /* 0x0000000000017941 */ /* 0x000fea0003800000 */
.L_x_774:
        /* <DEDUP_REMOVED lines=11> */
.L_x_777:
[----:B------:R-:W-:Y:S05]  /*16a90*/  BSYNC B1 ;  /* 0x0000000000017941 */ /* 0x000fea0003800000 */
.L_x_776:
[----:B--2---:R-:W-:Y:S01]  /*16aa0*/  @!P4 IMAD R3, R106, R17, R2 ;  /* 0x000000116a03c224 */ /* 0x004fe200078e0202 */
[----:B------:R-:W-:Y:S04]  /*16ab0*/  BSSY B1, `(.L_x_778) ;  /* 0x0000006000017945 */ /* 0x000fe80003800000 */
[----:B------:R2:W-:Y:S01]  /*16ac0*/  @!P4 STG.E.U8 desc[UR36][R8.64+0x160], R3 ;  /* 0x000160030800c986 */ /* 0x0005e2000c101124 */
[----:B------:R-:W-:Y:S05]  /*16ad0*/  @P3 BRA `(.L_x_779) ;  /* 0x00000000000c3947 */ /* 0x000fea0003800000 */
[----:B------:R-:W2:Y:S02]  /*16ae0*/  LDG.E.U8 R16, desc[UR36][R12.64+0x161] ;  /* 0x000161240c107981 */ /* 0x000ea4000c1e1100 */
[----:B--2---:R-:W-:-:S05]  /*16af0*/  PRMT R3, R16, 0x8880, RZ ;  /* 0x0000888010037816 */ /* 0x004fca00000000ff */
[----:B------:R-:W-:-:S07]  /*16b00*/  IMAD R2, R3, R18, RZ ;  /* 0x0000001203027224 */ /* 0x000fce00078e02ff */
.L_x_779:
[----:B------:R-:W-:Y:S05]  /*16b10*/  BSYNC B1 ;  /* 0x0000000000017941 */ /* 0x000fea0003800000 */
.L_x_778:
[----:B------:R-:W-:Y:S01]  /*16b20*/  @!P3 IMAD R107, R107, R17, R2 ;  /* 0x000000116b6bb224 */ /* 0x000fe200078e0202 */
[----:B------:R-:W-:Y:S04]  /*16b30*/  BSSY B1, `(.L_x_780) ;  /* 0x0000006000017945 */ /* 0x000fe80003800000 */
[----:B------:R0:W-:Y:S01]  /*16b40*/  @!P3 STG.E.U8 desc[UR36][R8.64+0x161], R107 ;  /* 0x0001616b0800b986 */ /* 0x0001e2000c101124 */
[----:B------:R-:W-:Y:S05]  /*16b50*/  @P5 BRA `(.L_x_781) ;  /* 0x00000000000c5947 */ /* 0x000fea0003800000 */
[----:B------:R-:W2:Y:S02]  /*16b60*/  LDG.E.U8 R16, desc[UR36][R14.64+0x168] ;  /* 0x000168240e107981 */ /* 0x000ea4000c1e1100 */
[----:B--2---:R-:W-:-:S05]  /*16b70*/  PRMT R3, R16, 0x8880, RZ ;  /* 0x0000888010037816 */ /* 0x004fca00000000ff */
[----:B------:R-:W-:-:S07]  /*16b80*/  IMAD R2, R3, R18, RZ ;  /* 0x0000001203027224 */ /* 0x000fce00078e02ff */
.L_x_781:
[----:B------:R-:W-:Y:S05]  /*16b90*/  BSYNC B1 ;  /* 0x0000000000017941 */ /* 0x000fea0003800000 */
.L_x_780:
[----:B--2---:R-:W-:Y:S01]  /*16ba0*/  @!P5 IMAD R3, R108, R17, R2 ;  /* 0x000000116c03d224 */ /* 0x004fe200078e0202 */
[----:B------:R-:W-:Y:S04]  /*16bb0*/  BSSY B1, `(.L_x_782) ;  /* 0x0000006000017945 */ /* 0x000fe80003800000 */
[----:B------:R2:W-:Y:S01]  /*16bc0*/  @!P5 STG.E.U8 desc[UR36][R6.64+0x168], R3 ;  /* 0x000168030600d986 */ /* 0x0005e2000c101124 */
[----:B------:R-:W-:Y:S05]  /*16bd0*/  @P0 BRA `(.L_x_783) ;  /* 0x00000000000c0947 */ /* 0x000fea0003800000 */
[----:B------:R-:W2:Y:S02]  /*16be0*/  LDG.E.U8 R16, desc[UR36][R14.64+0x169] ;  /* 0x000169240e107981 */ /* 0x000ea4000c1e1100 */
[----:B--2---:R-:W-:-:S05]  /*16bf0*/  PRMT R3, R16, 0x8880, RZ ;  /* 0x0000888010037816 */ /* 0x004fca00000000ff */
[----:B------:R-:W-:-:S07]  /*16c00*/  IMAD R2, R3, R18, RZ ;  /* 0x0000001203027224 */ /* 0x000fce00078e02ff */
.L_x_783:
[----:B------:R-:W-:Y:S05]  /*16c10*/  BSYNC B1 ;  /* 0x0000000000017941 */ /* 0x000fea0003800000 */
.L_x_782:
        /* <DEDUP_REMOVED lines=11> */
.L_x_785:
[----:B------:R-:W-:Y:S05]  /*16cd0*/  BSYNC B1 ;  /* 0x0000000000017941 */ /* 0x000fea0003800000 */
.L_x_784:
[----:B--2---:R-:W-:Y:S01]  /*16ce0*/  @!P4 IMAD R3, R110, R17, R2 ;  /* 0x000000116e03c224 */ /* 0x004fe200078e0202 */
[----:B------:R-:W-:Y:S04]  /*16cf0*/  BSSY B1, `(.L_x_786) ;  /* 0x0000006000017945 */ /* 0x000fe80003800000 */
[----:B------:R2:W-:Y:S01]  /*16d00*/  @!P4 STG.E.U8 desc[UR36][R8.64+0x168], R3 ;  /* 0x000168030800c986 */ /* 0x0005e2000c101124 */
[----:B------:R-:W-:Y:S05]  /*16d10*/  @P3 BRA `(.L_x_787) ;  /* 0x00000000000c3947 */ /* 0x000fea0003800000 */
[----:B------:R-:W2:Y:S02]  /*16d20*/  LDG.E.U8 R16, desc[UR36][R12.64+0x169] ;  /* 0x000169240c107981 */ /* 0x000ea4000c1e1100 */
[----:B--2---:R-:W-:-:S05]  /*16d30*/  PRMT R3, R16, 0x8880, RZ ;  /* 0x0000888010037816 */ /* 0x004fca00000000ff */
[----:B------:R-:W-:-:S07]  /*16d40*/  IMAD R2, R3, R18, RZ ;  /* 0x0000001203027224 */ /* 0x000fce00078e02ff */
.L_x_787:
[----:B------:R-:W-:Y:S05]  /*16d50*/  BSYNC B1 ;  /* 0x0000000000017941 */ /* 0x000fea0003800000 */
.L_x_786:
[----:B------:R-:W-:Y:S01]  /*16d60*/  @!P3 IMAD R111, R111, R17, R2 ;  /* 0x000000116f6fb224 */ /* 0x000fe200078e0202 */
[----:B------:R-:W-:Y:S04]  /*16d70*/  BSSY B1, `(.L_x_788) ;  /* 0x0000006000017945 */ /* 0x000fe80003800000 */
[----:B------:R0:W-:Y:S01]  /*16d80*/  @!P3 STG.E.U8 desc[UR36][R8.64+0x169], R111 ;  /* 0x0001696f0800b986 */ /* 0x0001e2000c101124 */
[----:B------:R-:W-:Y:S05]  /*16d90*/  @P5 BRA `(.L_x_789) ;  /* 0x00000000000c5947 */ /* 0x000fea0003800000 */
[----:B------:R-:W2:Y:S02]  /*16da0*/  LDG.E.U8 R16, desc[UR36][R14.64+0x170] ;  /* 0x000170240e107981 */ /* 0x000ea4000c1e1100 */
[----:B--2---:R-:W-:-:S05]  /*16db0*/  PRMT R3, R16, 0x8880, RZ ;  /* 0x0000888010037816 */ /* 0x004fca00000000ff */
[----:B------:R-:W-:-:S07]  /*16dc0*/  IMAD R2, R3, R18, RZ ;  /* 0x0000001203027224 */ /* 0x000fce00078e02ff */
.L_x_789:
[----:B------:R-:W-:Y:S05]  /*16dd0*/  BSYNC B1 ;  /* 0x0000000000017941 */ /* 0x000fea0003800000 */
.L_x_788:
[----:B--2---:R-:W-:Y:S01]  /*16de0*/  @!P5 IMAD R3, R112, R17, R2 ;  /* 0x000000117003d224 */ /* 0x004fe200078e0202 */
[----:B------:R-:W-:Y:S04]  /*16df0*/  BSSY B1, `(.L_x_790) ;  /* 0x0000006000017945 */ /* 0x000fe80003800000 */
[----:B------:R2:W-:Y:S01]  /*16e00*/  @!P5 STG.E.U8 desc[UR36][R6.64+0x170], R3 ;  /* 0x000170030600d986 */ /* 0x0005e2000c101124 */
[----:B------:R-:W-:Y:S05]  /*16e10*/  @P0 BRA `(.L_x_791) ;  /* 0x00000000000c0947 */ /* 0x000fea0003800000 */
[----:B------:R-:W2:Y:S02]  /*16e20*/  LDG.E.U8 R16, desc[UR36][R14.64+0x171] ;  /* 0x000171240e107981 */ /* 0x000ea4000c1e1100 */
[----:B--2---:R-:W-:-:S05]  /*16e30*/  PRMT R3, R16, 0x8880, RZ ;  /* 0x0000888010037816 */ /* 0x004fca00000000ff */
[----:B------:R-:W-:-:S07]  /*16e40*/  IMAD R2, R3, R18, RZ ;  /* 0x0000001203027224 */ /* 0x000fce00078e02ff */
.L_x_791:
[----:B------:R-:W-:Y:S05]  /*16e50*/  BSYNC B1 ;  /* 0x0000000000017941 */ /* 0x000fea0003800000 */
.L_x_790:
[C---:B------:R-:W-:Y:S01]  /*16e60*/  ISETP.LT.OR P4, PT, R0.reuse, 0x171, !P2 ;  /* 0x000001710000780c */ /* 0x040fe20005781670 */
[----:B------:R-:W-:Y:S01]  /*16e70*/  @!P0 IMAD R113, R113, R17, R2 ;  /* 0x0000001171718224 */ /* 0x000fe200078e0202 */
[----:B------:R-:W-:Y:S01]  /*16e80*/  BSSY B1, `(.L_x_792) ;  /* 0x000000a000017945 */ /* 0x000fe20003800000 */
[C---:B------:R-:W-:Y:S02]  /*16e90*/  ISETP.LT.OR P3, PT, R0.reuse, 0x172, !P2 ;  /* 0x000001720000780c */ /* 0x040fe40005761670 */
[C---:B------:R-:W-:Y:S01]  /*16ea0*/  ISETP.LT.OR P5, PT, R0.reuse, 0x179, !P2 ;  /* 0x000001790000780c */ /* 0x040fe200057a1670 */
[----:B------:R0:W-:Y:S01]  /*16eb0*/  @!P0 STG.E.U8 desc[UR36][R6.64+0x171], R113 ;  /* 0x0001717106008986 */ /* 0x0001e2000c101124 */
[C---:B------:R-:W-:Y:S02]  /*16ec0*/  ISETP.LT.OR P0, PT, R0.reuse, 0x179, !P1 ;  /* 0x000001790000780c */ /* 0x040fe40004f01670 */
[----:B------:R-:W-:-:S04]  /*16ed0*/  ISETP.LT.OR P1, PT, R0, 0x17a, !P1 ;  /* 0x0000017a0000780c */ /* 0x000fc80004f21670 */
[----:B------:R-:W-:Y:S09]  /*16ee0*/  @P4 BRA `(.L_x_793) ;  /* 0x00000000000c4947 */ /* 0x000ff20003800000 */
[----:B------:R-:W2:Y:S02]  /*16ef0*/  LDG.E.U8 R16, desc[UR36][R12.64+0x170] ;  /* 0x000170240c107981 */ /* 0x000ea4000c1e1100 */
[----:B--2---:R-:W-:-:S05]  /*16f00*/  PRMT R3, R16, 0x8880, RZ ;  /* 0x0000888010037816 */ /* 0x004fca00000000ff */
[----:B------:R-:W-:-:S07]  /*16f10*/  IMAD R2, R3, R18, RZ ;  /* 0x0000001203027224 */ /* 0x000fce00078e02ff */
.L_x_793:
[----:B------:R-:W-:Y:S05]  /*16f20*/  BSYNC B1 ;  /* 0x0000000000017941 */ /* 0x000fea0003800000 */
.L_x_792:
[----:B--2---:R-:W-:Y:S01]  /*16f30*/  @!P4 IMAD R3, R114, R17, R2 ;  /* 0x000000117203c224 */ /* 0x004fe200078e0202 */
[----:B------:R-:W-:Y:S04]  /*16f40*/  BSSY B1, `(.L_x_794) ;  /* 0x0000006000017945 */ /* 0x000fe80003800000 */
[----:B------:R2:W-:Y:S01]  /*16f50*/  @!P4 STG.E.U8 desc[UR36][R8.64+0x170], R3 ;  /* 0x000170030800c986 */ /* 0x0005e2000c101124 */
[----:B------:R-:W-:Y:S05]  /*16f60*/  @P3 BRA `(.L_x_795) ;  /* 0x00000000000c3947 */ /* 0x000fea0003800000 */
[----:B------:R-:W2:Y:S02]  /*16f70*/  LDG.E.U8 R16, desc[UR36][R12.64+0x171] ;  /* 0x000171240c107981 */ /* 0x000ea4000c1e1100 */
[----:B--2---:R-:W-:-:S05]  /*16f80*/  PRMT R3, R16, 0x8880, RZ ;  /* 0x0000888010037816 */ /* 0x004fca00000000ff */
[----:B------:R-:W-:-:S07]  /*16f90*/  IMAD R2, R3, R18, RZ ;  /* 0x0000001203027224 */ /* 0x000fce00078e02ff */
.L_x_795:
[----:B------:R-:W-:Y:S05]  /*16fa0*/  BSYNC B1 ;  /* 0x0000000000017941 */ /* 0x000fea0003800000 */
.L_x_794:
[----:B------:R-:W-:Y:S01]  /*16fb0*/  @!P3 IMAD R115, R115, R17, R2 ;  /* 0x000000117373b224 */ /* 0x000fe200078e0202 */
[----:B------:R-:W-:Y:S04]  /*16fc0*/  BSSY B1, `(.L_x_796) ;  /* 0x0000006000017945 */ /* 0x000fe80003800000 */
[----:B------:R0:W-:Y:S01]  /*16fd0*/  @!P3 STG.E.U8 desc[UR36][R8.64+0x171], R115 ;  /* 0x000171730800b986 */ /* 0x0001e2000c101124 */
[----:B------:R-:W-:Y:S05]  /*16fe0*/  @P0 BRA `(.L_x_797) ;  /* 0x00000000000c0947 */ /* 0x000fea0003800000 */
[----:B------:R-:W2:Y:S02]  /*16ff0*/  LDG.E.U8 R16, desc[UR36][R14.64+0x178] ;  /* 0x000178240e107981 */ /* 0x000ea4000c1e1100 */
[----:B--2---:R-:W-:-:S05]  /*17000*/  PRMT R3, R16, 0x8880, RZ ;  /* 0x0000888010037816 */ /* 0x004fca00000000ff */
[----:B------:R-:W-:-:S07]  /*17010*/  IMAD R2, R3, R18, RZ ;  /* 0x0000001203027224 */ /* 0x000fce00078e02ff */
.L_x_797:
[----:B------:R-:W-:Y:S05]  /*17020*/  BSYNC B1 ;  /* 0x0000000000017941 */ /* 0x000fea0003800000 */
.L_x_796:
[----:B--2---:R-:W-:Y:S01]  /*17030*/  @!P0 IMAD R3, R116, R17, R2 ;  /* 0x0000001174038224 */ /* 0x004fe200078e0202 */
[----:B------:R-:W-:Y:S04]  /*17040*/  BSSY B1, `(.L_x_798) ;  /* 0x0000006000017945 */ /* 0x000fe80003800000 */
[----:B------:R2:W-:Y:S01]  /*17050*/  @!P0 STG.E.U8 desc[UR36][R6.64+0x178], R3 ;  /* 0x0001780306008986 */ /* 0x0005e2000c101124 */
[----:B------:R-:W-:Y:S05]  /*17060*/  @P1 BRA `(.L_x_799) ;  /* 0x00000000000c1947 */ /* 0x000fea0003800000 */
[----:B------:R-:W2:Y:S02]  /*17070*/  LDG.E.U8 R16, desc[UR36][R14.64+0x179] ;  /* 0x000179240e107981 */ /* 0x000ea4000c1e1100 */
[----:B--2---:R-:W-:-:S05]  /*17080*/  PRMT R3, R16, 0x8880, RZ ;  /* 0x0000888010037816 */ /* 0x004fca00000000ff */
[----:B------:R-:W-:-:S07]  /*17090*/  IMAD R2, R3, R18, RZ ;  /* 0x0000001203027224 */ /* 0x000fce00078e02ff */
.L_x_799:
[----:B------:R-:W-:Y:S05]  /*170a0*/  BSYNC B1 ;  /* 0x0000000000017941 */ /* 0x000fea0003800000 */
.L_x_798:
[----:B------:R-:W-:Y:S01]  /*170b0*/  @!P1 IMAD R117, R117, R17, R2 ;  /* 0x0000001175759224 */ /* 0x000fe200078e0202 */
[----:B------:R-:W-:Y:S04]  /*170c0*/  BSSY B1, `(.L_x_800) ;  /* 0x0000006000017945 */ /* 0x000fe80003800000 */
[----:B------:R0:W-:Y:S01]  /*170d0*/  @!P1 STG.E.U8 desc[UR36][R6.64+0x179], R117 ;  /* 0x0001797506009986 */ /* 0x0001e2000c101124 */
[----:B------:R-:W-:Y:S05]  /*170e0*/  @P5 BRA `(.L_x_801) ;  /* 0x00000000000c5947 */ /* 0x000fea0003800000 */
[----:B------:R-:W2:Y:S02]  /*170f0*/  LDG.E.U8 R16, desc[UR36][R12.64+0x178] ;  /* 0x000178240c107981 */ /* 0x000ea4000c1e1100 */
[----:B--2---:R-:W-:-:S05]  /*17100*/  PRMT R3, R16, 0x8880, RZ ;  /* 0x0000888010037816 */ /* 0x004fca00000000ff */
[----:B------:R-:W-:-:S07]  /*17110*/  IMAD R2, R3, R18, RZ ;  /* 0x0000001203027224 */ /* 0x000fce00078e02ff */
.L_x_801:
[----:B------:R-:W-:Y:S05]  /*17120*/  BSYNC B1 ;  /* 0x0000000000017941 */ /* 0x000fea0003800000 */
.L_x_800:
[----:B--2---:R-:W-:Y:S01]  /*17130*/  @!P5 IMAD R3, R118, R17, R2 ;  /* 0x000000117603d224 */ /* 0x004fe200078e0202 */
[----:B------:R-:W-:Y:S01]  /*17140*/  ISETP.LT.OR P2, PT, R0, 0x17a, !P2 ;  /* 0x0000017a0000780c */ /* 0x000fe20005741670 */
[----:B------:R-:W-:Y:S03]  /*17150*/  BSSY B1, `(.L_x_802) ;  /* 0x0000006000017945 */ /* 0x000fe60003800000 */
[----:B------:R2:W-:Y:S09]  /*17160*/  @!P5 STG.E.U8 desc[UR36][R8.64+0x178], R3 ;  /* 0x000178030800d986 */ /* 0x0005f2000c101124 */
[----:B------:R-:W-:Y:S05]  /*17170*/  @P2 BRA `(.L_x_803) ;  /* 0x00000000000c2947 */ /* 0x000fea0003800000 */
[----:B------:R-:W2:Y:S02]  /*17180*/  LDG.E.U8 R16, desc[UR36][R12.64+0x179] ;  /* 0x000179240c107981 */ /* 0x000ea4000c1e1100 */
[----:B--2---:R-:W-:-:S05]  /*17190*/  PRMT R3, R16, 0x8880, RZ ;  /* 0x0000888010037816 */ /* 0x004fca00000000ff */
[----:B------:R-:W-:-:S07]  /*171a0*/  IMAD R2, R3, R18, RZ ;  /* 0x0000001203027224 */ /* 0x000fce00078e02ff */
.L_x_803:
[----:B------:R-:W-:Y:S05]  /*171b0*/  BSYNC B1 ;  /* 0x0000000000017941 */ /* 0x000fea0003800000 */
.L_x_802:
[----:B------:R-:W-:Y:S01]  /*171c0*/  IMAD R119, R119, R17, R2 ;  /* 0x0000001177777224 */ /* 0x000fe200078e0202 */
[----:B------:R-:W-:Y:S06]  /*171d0*/  @P2 BRA `(.L_x_804) ;  /* 0x0000005400182947 */ /* 0x000fec0003800000 */
[----:B------:R0:W-:Y:S01]  /*171e0*/  STG.E.U8 desc[UR36][R8.64+0x179], R119 ;  /* 0x0001797708007986 */ /* 0x0001e2000c101124 */
[----:B------:R-:W-:Y:S05]  /*171f0*/  BRA `(.L_x_804) ;  /* 0x0000005400107947 */ /* 0x000fea0003800000 */
.L_x_35:
[----:B------:R-:W2:Y:S04]  /*17200*/  LDL.LU R2, [R1+0x180] ;  /* 0x0001800001027983 */ /* 0x000ea80000300800 */
[----:B------:R-:W3:Y:S01]  /*17210*/  LDL.LU R12, [R1+0x188] ;  /* 0x00018800010c7983 */ /* 0x000ee20000300800 */
[----:B------:R-:W-:-:S03]  /*17220*/  ISETP.GE.AND P2, PT, R224, 0x1, PT ;  /* 0x00000001e000780c */ /* 0x000fc60003f46270 */
[----:B------:R-:W4:Y:S04]  /*17230*/  LDL.LU R3, [R1+0x18c] ;  /* 0x00018c0001037983 */ /* 0x000f280000300800 */
[----:B------:R-:W5:Y:S04]  /*17240*/  LDL.LU R235, [R1+0x29c] ;  /* 0x00029c0001eb7983 */ /* 0x000f680000300800 */
[----:B------:R-:W5:Y:S04]  /*17250*/  LDL.LU R234, [R1+0x2a0] ;  /* 0x0002a00001ea7983 */ /* 0x000f680000300800 */
[----:B------:R-:W5:Y:S01]  /*17260*/  LDL.LU R233, [R1+0x2a4] ;  /* 0x0002a40001e97983 */ /* 0x000f620000300800 */
[----:B------:R-:W-:-:S03]  /*17270*/  ISETP.LT.OR P0, PT, R0, 0x1, !P2 ;  /* 0x000000010000780c */ /* 0x000fc60005701670 */
[----:B------:R-:W5:Y:S04]  /*17280*/  LDL.LU R232, [R1+0x2a8] ;  /* 0x0002a80001e87983 */ /* 0x000f680000300800 */
        /* <DEDUP_REMOVED lines=20> */
[----:B------:R-:W5:Y:S01]  /*173d0*/  LDL.LU R13, [R1+0x2fc] ;  /* 0x0002fc00010d7983 */ /* 0x000f620000300800 */
[----:B--2---:R-:W-:-:S05]  /*173e0*/  @!P0 IMAD R2, R2, R17, RZ ;  /* 0x0000001102028224 */ /* 0x004fca00078e02ff */
[----:B------:R0:W-:Y:S04]  /*173f0*/  @!P0 STG.E.U8 desc[UR36][R4.64], R2 ;  /* 0x0000000204008986 */ /* 0x0001e8000c101124 */
[----:B0-----:R-:W2:Y:S01]  /*17400*/  LDL.LU R2, [R1+0x184] ;  /* 0x0001840001027983 */ /* 0x001ea20000300800 */
[----:B------:R-:W-:Y:S02]  /*17410*/  ISETP.LT.OR P5, PT, R0, 0x2, !P2 ;  /* 0x000000020000780c */ /* 0x000fe400057a1670 */
[----:B------:R-:W-:Y:S02]  /*17420*/  ISETP.GE.AND P3, PT, R224, 0x9, PT ;  /* 0x00000009e000780c */ /* 0x000fe40003f66270 */
[C---:B------:R-:W-:Y:S02]  /*17430*/  ISETP.LT.OR P4, PT, R0.reuse, 0x9, !P2 ;  /* 0x000000090000780c */ /* 0x040fe40005781670 */
[----:B------:R-:W-:-:S02]  /*17440*/  ISETP.LT.OR P0, PT, R0, 0x1, !P3 ;  /* 0x000000010000780c */ /* 0x000fc40005f01670 */
[----:B------:R-:W-:-:S05]  /*17450*/  ISETP.LT.OR P1, PT, R0, 0x2, !P3 ;  /* 0x000000020000780c */ /* 0x000fca0005f21670 */
[----:B--2---:R-:W-:-:S05]  /*17460*/  @!P5 IMAD R2, R2, R17, RZ ;  /* 0x000000110202d224 */ /* 0x004fca00078e02ff */
[----:B------:R0:W-:Y:S04]  /*17470*/  @!P5 STG.E.U8 desc[UR36][R4.64+0x1], R2 ;  /* 0x000001020400d986 */ /* 0x0001e8000c101124 */
[----:B0-----:R-:W2:Y:S01]  /*17480*/  LDL.LU R2, [R1+0x190] ;  /* 0x0001900001027983 */ /* 0x001ea20000300800 */
[-C--:B---3--:R-:W-:Y:S01]  /*17490*/  @!P0 IMAD R12, R12, R17.reuse, RZ ;  /* 0x000000110c0c8224 */ /* 0x088fe200078e02ff */
[----:B------:R-:W-:Y:S01]  /*174a0*/  ISETP.LT.OR P5, PT, R0, 0xa, !P2 ;  /* 0x0000000a0000780c */ /* 0x000fe200057a1670 */
[----:B----4-:R-:W-:-:S03]  /*174b0*/  @!P1 IMAD R3, R3, R17, RZ ;  /* 0x0000001103039224 */ /* 0x010fc600078e02ff */
[----:B------:R0:W-:Y:S04]  /*174c0*/  @!P0 STG.E.U8 desc[UR36][R10.64], R12 ;  /* 0x0000000c0a008986 */ /* 0x0001e8000c101124 */
[----:B------:R1:W-:Y:S04]  /*174d0*/  @!P1 STG.E.U8 desc[UR36][R10.64+0x1], R3 ;  /* 0x000001030a009986 */ /* 0x0003e8000c101124 */
[----:B0-----:R-:W3:Y:S04]  /*174e0*/  LDL.LU R12, [R1+0x198] ;  /* 0x00019800010c7983 */ /* 0x001ee80000300800 */
[----:B-1----:R-:W4:Y:S01]  /*174f0*/  LDL.LU R3, [R1+0x19c] ;  /* 0x00019c0001037983 */ /* 0x002f220000300800 */
[----:B--2---:R-:W-:-:S05]  /*17500*/  @!P4 IMAD R2, R2, R17, RZ ;  /* 0x000000110202c224 */ /* 0x004fca00078e02ff */
[----:B------:R0:W-:Y:S04]  /*17510*/  @!P4 STG.E.U8 desc[UR36][R4.64+0x8], R2 ;  /* 0x000008020400c986 */ /* 0x0001e8000c101124 */
[----:B0-----:R-:W2:Y:S01]  /*17520*/  LDL.LU R2, [R1+0x194] ;  /* 0x0001940001027983 */ /* 0x001ea20000300800 */
[C---:B------:R-:W-:Y:S02]  /*17530*/  ISETP.LT.OR P0, PT, R0.reuse, 0x9, !P3 ;  /* 0x000000090000780c */ /* 0x040fe40005f01670 */
[C---:B------:R-:W-:Y:S02]  /*17540*/  ISETP.LT.OR P1, PT, R0.reuse, 0xa, !P3 ;  /* 0x0000000a0000780c */ /* 0x040fe40005f21670 */
[----:B------:R-:W-:Y:S01]  /*17550*/  ISETP.LT.OR P4, PT, R0, 0x11, !P2 ;  /* 0x000000110000780c */ /* 0x000fe20005781670 */
[----:B--2---:R-:W-:-:S05]  /*17560*/  @!P5 IMAD R2, R2, R17, RZ ;  /* 0x000000110202d224 */ /* 0x004fca00078e02ff */
[----:B------:R0:W-:Y:S04]  /*17570*/  @!P5 STG.E.U8 desc[UR36][R4.64+0x9], R2 ;  /* 0x000009020400d986 */ /* 0x0001e8000c101124 */
[----:B0-----:R-:W2:Y:S01]  /*17580*/  LDL.LU R2, [R1+0x1a0] ;  /* 0x0001a00001027983 */ /* 0x001ea20000300800 */
[-C--:B---3--:R-:W-:Y:S02]  /*17590*/  @!P0 IMAD R12, R12, R17.reuse, RZ ;  /* 0x000000110c0c8224 */ /* 0x088fe400078e02ff */
        /* <DEDUP_REMOVED lines=10> */
[C---:B------:R-:W-:Y:S02]  /*17640*/  ISETP.LT.OR P1, PT, R0.reuse, 0x12, !P3 ;  /* 0x000000120000780c */ /* 0x040fe40005f21670 */
[----:B------:R-:W-:-:S07]  /*17650*/  ISETP.LT.OR P4, PT, R0, 0x19, !P2 ;  /* 0x000000190000780c */ /* 0x000fce0005781670 */
        /* <DEDUP_REMOVED lines=62> */
[----:B------:R-:W-:-:S09]  /*17a40*/  ISETP.LT.OR P4, PT, R0, 0x32, !P3 ;  /* 0x000000320000780c */ /* 0x000fd20005f81670 */
[----:B--2---:R-:W-:-:S05]  /*17a50*/  @!P5 IMAD R2, R2, R17, RZ ;  /* 0x000000110202d224 */ /* 0x004fca00078e02ff */
[----:B------:R0:W-:Y:S04]  /*17a60*/  @!P5 STG.E.U8 desc[UR36][R4.64+0x31], R2 ;  /* 0x000031020400d986 */ /* 0x0001e8000c101124 */
[----:B0-----:R-:W2:Y:S01]  /*17a70*/  LDL.LU R2, [R1+0x1ec] ;  /* 0x0001ec0001027983 */ /* 0x001ea20000300800 */
[----:B----4-:R-:W-:-:S05]  /*17a80*/  @!P0 IMAD R3, R3, R17, RZ ;  /* 0x0000001103038224 */ /* 0x010fca00078e02ff */
[----:B------:R0:W-:Y:S04]  /*17a90*/  @!P0 STG.E.U8 desc[UR36][R10.64+0x30], R3 ;  /* 0x000030030a008986 */ /* 0x0001e8000c101124 */
[----:B0-----:R-:W4:Y:S01]  /*17aa0*/  LDL.LU R3, [R1+0x1f0] ;  /* 0x0001f00001037983 */ /* 0x001f220000300800 */
[----:B------:R-:W-:Y:S01]  /*17ab0*/  ISETP.LT.OR P1, PT, R0, 0x39, !P2 ;  /* 0x000000390000780c */ /* 0x000fe20005721670 */
[----:B--2---:R-:W-:-:S05]  /*17ac0*/  @!P4 IMAD R2, R2, R17, RZ ;  /* 0x000000110202c224 */ /* 0x004fca00078e02ff */
[----:B------:R0:W-:Y:S04]  /*17ad0*/  @!P4 STG.E.U8 desc[UR36][R10.64+0x31], R2 ;  /* 0x000031020a00c986 */ /* 0x0001e8000c101124 */
[----:B0-----:R-:W2:Y:S01]  /*17ae0*/  LDL.LU R2, [R1+0x1f4] ;  /* 0x0001f40001027983 */ /* 0x001ea20000300800 */
[----:B------:R-:W-:Y:S02]  /*17af0*/  ISETP.LT.OR P5, PT, R0, 0x3a, !P2 ;  /* 0x0000003a0000780c */ /* 0x000fe400057a1670 */
[----:B----4-:R-:W-:-:S05]  /*17b00*/  @!P1 IMAD R3, R3, R17, RZ ;  /* 0x0000001103039224 */ /* 0x010fca00078e02ff */
[----:B------:R0:W-:Y:S04]  /*17b10*/  @!P1 STG.E.U8 desc[UR36][R4.64+0x38], R3 ;  /* 0x0000380304009986 */ /* 0x0001e8000c101124 */
[----:B0-----:R-:W4:Y:S02]  /*17b20*/  LDL.LU R3, [R1+0x1f8] ;  /* 0x0001f80001037983 */ /* 0x001f240000300800 */
[----:B--2---:R-:W-:-:S05]  /*17b30*/  @!P5 IMAD R2, R2, R17, RZ ;  /* 0x000000110202d224 */ /* 0x004fca00078e02ff */
[----:B------:R0:W-:Y:S04]  /*17b40*/  @!P5 STG.E.U8 desc[UR36][R4.64+0x39], R2 ;  /* 0x000039020400d986 */ /* 0x0001e8000c101124 */
[----:B0-----:R-:W2:Y:S01]  /*17b50*/  LDL.LU R2, [R1+0x1fc] ;  /* 0x0001fc0001027983 */ /* 0x001ea20000300800 */
[C---:B------:R-:W-:Y:S02]  /*17b60*/  ISETP.LT.OR P0, PT, R0.reuse, 0x39, !P3 ;  /* 0x000000390000780c */ /* 0x040fe40005f01670 */
[----:B------:R-:W-:-:S11]  /*17b70*/  ISETP.LT.OR P4, PT, R0, 0x3a, !P3 ;  /* 0x0000003a0000780c */ /* 0x000fd60005f81670 */
[----:B----4-:R-:W-:-:S05]  /*17b80*/  @!P0 IMAD R3, R3, R17, RZ ;  /* 0x0000001103038224 */ /* 0x010fca00078e02ff */
[----:B------:R0:W-:Y:S04]  /*17b90*/  @!P0 STG.E.U8 desc[UR36][R10.64+0x38], R3 ;  /* 0x000038030a008986 */ /* 0x0001e8000c101124 */
[----:B0-----:R-:W4:Y:S01]  /*17ba0*/  LDL.LU R3, [R1+0x200] ;  /* 0x0002000001037983 */ /* 0x001f220000300800 */
        /* <DEDUP_REMOVED lines=148> */
[C---:B------:R-:W-:Y:S02]  /*184f0*/  ISETP.LT.OR P5, PT, R0.reuse, 0x8a, !P2 ;  /* 0x0000008a0000780c */ /* 0x040fe400057a1670 */
[C---:B------:R-:W-:Y:S02]  /*18500*/  ISETP.LT.OR P0, PT, R0.reuse, 0x89, !P3 ;  /* 0x000000890000780c */ /* 0x040fe40005f01670 */
[----:B------:R-:W-:-:S07]  /*18510*/  ISETP.LT.OR P4, PT, R0, 0x8a, !P3 ;  /* 0x0000008a0000780c */ /* 0x000fce0005f81670 */
[----:B----4-:R-:W-:-:S05]  /*18520*/  @!P1 IMAD R3, R3, R17, RZ ;  /* 0x0000001103039224 */ /* 0x010fca00078e02ff */
[----:B------:R3:W-:Y:S01]  /*18530*/  @!P1 STG.E.U8 desc[UR36][R4.64+0x88], R3 ;  /* 0x0000880304009986 */ /* 0x0007e2000c101124 */
[----:B------:R-:W-:Y:S01]  /*18540*/  ISETP.LT.OR P1, PT, R0, 0x91, !P2 ;  /* 0x000000910000780c */ /* 0x000fe20005721670 */
[-C--:B---3--:R-:W-:Y:S02]  /*18550*/  @!P0 IMAD R3, R12, R17.reuse, RZ ;  /* 0x000000110c038224 */ /* 0x088fe400078e02ff */
[----:B--2---:R-:W-:-:S05]  /*18560*/  @!P5 IMAD R2, R2, R17, RZ ;  /* 0x000000110202d224 */ /* 0x004fca00078e02ff */
[----:B------:R5:W-:Y:S01]  /*18570*/  @!P5 STG.E.U8 desc[UR36][R4.64+0x89], R2 ;  /* 0x000089020400d986 */ /* 0x000be2000c101124 */
[----:B------:R-:W-:-:S03]  /*18580*/  ISETP.LT.OR P5, PT, R0, 0x92, !P2 ;  /* 0x000000920000780c */ /* 0x000fc600057a1670 */
[----:B------:R0:W-:Y:S01]  /*18590*/  @!P0 STG.E.U8 desc[UR36][R10.64+0x88], R3 ;  /* 0x000088030a008986 */ /* 0x0001e2000c101124 */
[----:B------:R-:W-:Y:S01]  /*185a0*/  ISETP.LT.OR P0, PT, R0, 0x91, !P3 ;  /* 0x000000910000780c */ /* 0x000fe20005f01670 */
[-C--:B-----5:R-:W-:Y:S02]  /*185b0*/  @!P4 IMAD R2, R235, R17.reuse, RZ ;  /* 0x00000011eb02c224 */ /* 0x0a0fe400078e02ff */
[----:B0-----:R-:W-:-:S03]  /*185c0*/  @!P1 IMAD R3, R234, R17, RZ ;  /* 0x00000011ea039224 */ /* 0x001fc600078e02ff */
[----:B------:R0:W-:Y:S01]  /*185d0*/  @!P4 STG.E.U8 desc[UR36][R10.64+0x89], R2 ;  /* 0x000089020a00c986 */ /* 0x0001e2000c101124 */
[----:B------:R-:W-:-:S03]  /*185e0*/  ISETP.LT.OR P4, PT, R0, 0x92, !P3 ;  /* 0x000000920000780c */ /* 0x000fc60005f81670 */
[----:B------:R1:W-:Y:S01]  /*185f0*/  @!P1 STG.E.U8 desc[UR36][R4.64+0x90], R3 ;  /* 0x0000900304009986 */ /* 0x0003e2000c101124 */
[----:B------:R-:W-:Y:S01]  /*18600*/  ISETP.LT.OR P1, PT, R0, 0x99, !P2 ;  /* 0x000000990000780c */ /* 0x000fe20005721670 */
[-C--:B0-----:R-:W-:Y:S02]  /*18610*/  @!P5 IMAD R2, R233, R17.reuse, RZ ;  /* 0x00000011e902d224 */ /* 0x081fe400078e02ff */
[----:B-1----:R-:W-:-:S03]  /*18620*/  @!P0 IMAD R3, R232, R17, RZ ;  /* 0x00000011e8038224 */ /* 0x002fc600078e02ff */
        /* <DEDUP_REMOVED lines=46> */
[----:B0-----:R-:W-:-:S08]  /*18910*/  @!P5 IMAD R2, R23, R17, RZ ;  /* 0x000000111702d224 */ /* 0x001fd000078e02ff */
[-C--:B------:R-:W-:Y:S01]  /*18920*/  @!P4 IMAD R12, R22, R17.reuse, RZ ;  /* 0x00000011160cc224 */ /* 0x080fe200078e02ff */
[----:B------:R0:W-:Y:S03]  /*18930*/  @!P5 STG.E.U8 desc[UR36][R4.64+0xb1], R2 ;  /* 0x0000b1020400d986 */ /* 0x0001e6000c101124 */
[-C--:B-1----:R-:W-:Y:S01]  /*18940*/  @!P1 IMAD R3, R20, R17.reuse, RZ ;  /* 0x0000001114039224 */ /* 0x082fe200078e02ff */
[----:B------:R1:W-:Y:S01]  /*18950*/  @!P4 STG.E.U8 desc[UR36][R10.64+0xb0], R12 ;  /* 0x0000b00c0a00c986 */ /* 0x0003e2000c101124 */
[----:B0-----:R-:W-:Y:S01]  /*18960*/  @!P0 IMAD R2, R21, R17, RZ ;  /* 0x0000001115028224 */ /* 0x001fe200078e02ff */
[C---:B------:R-:W-:Y:S02]  /*18970*/  ISETP.LT.OR P5, PT, R0.reuse, 0xba, !P2 ;  /* 0x000000ba0000780c */ /* 0x040fe400057a1670 */
[----:B-1----:R-:W2:Y:S04]  /*18980*/  LDL.LU R12, [R1+0x118] ;  /* 0x00011800010c7983 */ /* 0x002ea80000300800 */
[----:B------:R0:W-:Y:S04]  /*18990*/  @!P0 STG.E.U8 desc[UR36][R10.64+0xb1], R2 ;  /* 0x0000b1020a008986 */ /* 0x0001e8000c101124 */
[----:B------:R1:W-:Y:S01]  /*189a0*/  @!P1 STG.E.U8 desc[UR36][R4.64+0xb8], R3 ;  /* 0x0000b80304009986 */ /* 0x0003e2000c101124 */
[----:B------:R-:W-:-:S03]  /*189b0*/  ISETP.LT.OR P1, PT, R0, 0xba, !P3 ;  /* 0x000000ba0000780c */ /* 0x000fc60005f21670 */
[----:B------:R-:W3:Y:S01]  /*189c0*/  LDL.LU R235, [R1+0x11c] ;  /* 0x00011c0001eb7983 */ /* 0x000ee20000300800 */
[----:B0-----:R-:W-:-:S09]  /*189d0*/  @!P5 IMAD R2, R15, R17, RZ ;  /* 0x000000110f02d224 */ /* 0x001fd200078e02ff */
[----:B-1----:R-:W-:Y:S02]  /*189e0*/  @!P1 IMAD R3, R13, R17, RZ ;  /* 0x000000110d039224 */ /* 0x002fe400078e02ff */
[----:B------:R-:W4:Y:S04]  /*189f0*/  LDL.LU R13, [R1+0x120] ;  /* 0x00012000010d7983 */ /* 0x000f280000300800 */
        /* <DEDUP_REMOVED lines=17> */
[----:B------:R0:W-:Y:S04]  /*18b10*/  @!P5 STG.E.U8 desc[UR36][R4.64+0xb9], R2 ;  /* 0x0000b9020400d986 */ /* 0x0001e8000c101124 */
[----:B------:R-:W5:Y:S04]  /*18b20*/  LDL.LU R218, [R1+0x164] ;  /* 0x0001640001da7983 */ /* 0x000f680000300800 */
[----:B------:R-:W5:Y:S01]  /*18b30*/  LDL.LU R217, [R1+0x168] ;  /* 0x0001680001d97983 */ /* 0x000f620000300800 */
[----:B0-----:R-:W-:-:S03]  /*18b40*/  @!P4 IMAD R2, R14, R17, RZ ;  /* 0x000000110e02c224 */ /* 0x001fc600078e02ff */
[----:B------:R-:W5:Y:S04]  /*18b50*/  LDL.LU R216, [R1+0x16c] ;  /* 0x00016c0001d87983 */ /* 0x000f680000300800 */
[----:B------:R-:W5:Y:S04]  /*18b60*/  LDL.LU R23, [R1+0x170] ;  /* 0x0001700001177983 */ /* 0x000f680000300800 */
[----:B------:R-:W5:Y:S04]  /*18b70*/  LDL.LU R22, [R1+0x174] ;  /* 0x0001740001167983 */ /* 0x000f680000300800 */
[----:B------:R-:W5:Y:S04]  /*18b80*/  LDL.LU R20, [R1+0x178] ;  /* 0x0001780001147983 */ /* 0x000f680000300800 */
[----:B------:R-:W5:Y:S04]  /*18b90*/  LDL.LU R14, [R1+0x17c] ;  /* 0x00017c00010e7983 */ /* 0x000f680000300800 */
[----:B------:R0:W-:Y:S04]  /*18ba0*/  @!P4 STG.E.U8 desc[UR36][R10.64+0xb8], R2 ;  /* 0x0000b8020a00c986 */ /* 0x0001e8000c101124 */
[----:B0-----:R-:W2:Y:S01]  /*18bb0*/  LDL.LU R2, [R1] ;  /* 0x0000000001027983 */ /* 0x001ea20000300800 */
[----:B------:R-:W-:-:S04]  /*18bc0*/  ISETP.GE.AND P0, PT, R224, 0x81, PT ;  /* 0x00000081e000780c */ /* 0x000fc80003f06270 */
[----:B------:R-:W-:Y:S01]  /*18bd0*/  ISETP.LT.OR P5, PT, R0, 0x1, !P0 ;  /* 0x000000010000780c */ /* 0x000fe200047a1670 */
[----:B------:R0:W-:Y:S01]  /*18be0*/  @!P1 STG.E.U8 desc[UR36][R10.64+0xb9], R3 ;  /* 0x0000b9030a009986 */ /* 0x0001e2000c101124 */
[----:B------:R-:W-:-:S03]  /*18bf0*/  ISETP.GE.AND P1, PT, R224, 0x89, PT ;  /* 0x00000089e000780c */ /* 0x000fc60003f26270 */
[----:B0-----:R-:W3:Y:S04]  /*18c00*/  LDL.LU R3, [R1+0x114] ;  /* 0x0001140001037983 */ /* 0x001ee80000300800 */
[----:B------:R-:W4:Y:S04]  /*18c10*/  LDL.LU R224, [R1+0x110] ;  /* 0x0001100001e07983 */ /* 0x000f280000300800 */
[----:B--2---:R-:W-:-:S05]  /*18c20*/  @!P5 IMAD R2, R2, R17, RZ ;  /* 0x000000110202d224 */ /* 0x004fca00078e02ff */
[----:B------:R0:W-:Y:S04]  /*18c30*/  @!P5 STG.E.U8 desc[UR36][R6.64], R2 ;  /* 0x000000020600d986 */ /* 0x0001e8000c101124 */
[----:B0-----:R-:W2:Y:S01]  /*18c40*/  LDL.LU R2, [R1+0x4] ;  /* 0x0000040001027983 */ /* 0x001ea20000300800 */
[C---:B------:R-:W-:Y:S02]  /*18c50*/  ISETP.LT.OR P4, PT, R0.reuse, 0x2, !P0 ;  /* 0x000000020000780c */ /* 0x040fe40004781670 */
[----:B------:R-:W-:-:S11]  /*18c60*/  ISETP.LT.OR P5, PT, R0, 0x1, !P1 ;  /* 0x000000010000780c */ /* 0x000fd60004fa1670 */
[----:B--2---:R-:W-:-:S05]  /*18c70*/  @!P4 IMAD R2, R2, R17, RZ ;  /* 0x000000110202c224 */ /* 0x004fca00078e02ff */
[----:B------:R0:W-:Y:S04]  /*18c80*/  @!P4 STG.E.U8 desc[UR36][R6.64+0x1], R2 ;  /* 0x000001020600c986 */ /* 0x0001e8000c101124 */
[----:B0-----:R-:W2:Y:S01]  /*18c90*/  LDL.LU R2, [R1+0x8] ;  /* 0x0000080001027983 */ /* 0x001ea20000300800 */
[----:B------:R-:W-:Y:S01]  /*18ca0*/  ISETP.LT.OR P4, PT, R0, 0x2, !P1 ;  /* 0x000000020000780c */ /* 0x000fe20004f81670 */
[----:B--2---:R-:W-:-:S05]  /*18cb0*/  @!P5 IMAD R2, R2, R17, RZ ;  /* 0x000000110202d224 */ /* 0x004fca00078e02ff */
[----:B------:R0:W-:Y:S04]  /*18cc0*/  @!P5 STG.E.U8 desc[UR36][R8.64], R2 ;  /* 0x000000020800d986 */ /* 0x0001e8000c101124 */
[----:B0-----:R-:W2:Y:S01]  /*18cd0*/  LDL.LU R2, [R1+0xc] ;  /* 0x00000c0001027983 */ /* 0x001ea20000300800 */
[----:B------:R-:W-:Y:S02]  /*18ce0*/  ISETP.LT.OR P5, PT, R0, 0x9, !P0 ;  /* 0x000000090000780c */ /* 0x000fe400047a1670 */
        /* <DEDUP_REMOVED lines=257> */
[----:B------:R4:W-:Y:S01]  /*19d00*/  @!P4 STG.E.U8 desc[UR36][R8.64+0x81], R2 ;  /* 0x000081020800c986 */ /* 0x0009e2000c101124 */
[----:B------:R-:W-:-:S05]  /*19d10*/  ISETP.LT.OR P4, PT, R0, 0x8a, !P0 ;  /* 0x0000008a0000780c */ /* 0x000fca0004781670 */
[----:B----4-:R-:W-:-:S05]  /*19d20*/  @!P5 IMAD R2, R224, R17, RZ ;  /* 0x00000011e002d224 */ /* 0x010fca00078e02ff */
[----:B------:R3:W-:Y:S01]  /*19d30*/  @!P5 STG.E.U8 desc[UR36][R6.64+0x88], R2 ;  /* 0x000088020600d986 */ /* 0x0007e2000c101124 */
[----:B------:R-:W-:Y:S02]  /*19d40*/  ISETP.LT.OR P5, PT, R0, 0x89, !P1 ;  /* 0x000000890000780c */ /* 0x000fe40004fa1670 */
[----:B---3--:R-:W-:-:S05]  /*19d50*/  @!P4 IMAD R2, R3, R17, RZ ;  /* 0x000000110302c224 */ /* 0x008fca00078e02ff */
[----:B------:R0:W-:Y:S01]  /*19d60*/  @!P4 STG.E.U8 desc[UR36][R6.64+0x89], R2 ;  /* 0x000089020600c986 */ /* 0x0001e2000c101124 */
[----:B------:R-:W-:-:S05]  /*19d70*/  ISETP.LT.OR P4, PT, R0, 0x8a, !P1 ;  /* 0x0000008a0000780c */ /* 0x000fca0004f81670 */
[----:B0-----:R-:W-:-:S05]  /*19d80*/  @!P5 IMAD R2, R12, R17, RZ ;  /* 0x000000110c02d224 */ /* 0x001fca00078e02ff */
[----:B------:R-:W-:Y:S01]  /*19d90*/  @!P5 STG.E.U8 desc[UR36][R8.64+0x88], R2 ;  /* 0x000088020800d986 */ /* 0x000fe2000c101124 */
[----:B------:R-:W-:Y:S02]  /*19da0*/  ISETP.LT.OR P5, PT, R0, 0x91, !P0 ;  /* 0x000000910000780c */ /* 0x000fe400047a1670 */
[----:B------:R-:W-:-:S05]  /*19db0*/  @!P4 IMAD R3, R235, R17, RZ ;  /* 0x00000011eb03c224 */ /* 0x000fca00078e02ff */
[----:B------:R0:W-:Y:S01]  /*19dc0*/  @!P4 STG.E.U8 desc[UR36][R8.64+0x89], R3 ;  /* 0x000089030800c986 */ /* 0x0001e2000c101124 */
[----:B------:R-:W-:-:S05]  /*19dd0*/  ISETP.LT.OR P4, PT, R0, 0x92, !P0 ;  /* 0x000000920000780c */ /* 0x000fca0004781670 */
[----:B------:R-:W-:-:S05]  /*19de0*/  @!P5 IMAD R13, R13, R17, RZ ;  /* 0x000000110d0dd224 */ /* 0x000fca00078e02ff */
[----:B------:R1:W-:Y:S01]  /*19df0*/  @!P5 STG.E.U8 desc[UR36][R6.64+0x90], R13 ;  /* 0x0000900d0600d986 */ /* 0x0003e2000c101124 */
[----:B------:R-:W-:Y:S02]  /*19e00*/  ISETP.LT.OR P5, PT, R0, 0x91, !P1 ;  /* 0x000000910000780c */ /* 0x000fe40004fa1670 */
[----:B-----5:R-:W-:-:S05]  /*19e10*/  @!P4 IMAD R15, R15, R17, RZ ;  /* 0x000000110f0fc224 */ /* 0x020fca00078e02ff */
[----:B------:R2:W-:Y:S01]  /*19e20*/  @!P4 STG.E.U8 desc[UR36][R6.64+0x91], R15 ;  /* 0x0000910f0600c986 */ /* 0x0005e2000c101124 */
[----:B------:R-:W-:-:S05]  /*19e30*/  ISETP.LT.OR P4, PT, R0, 0x92, !P1 ;  /* 0x000000920000780c */ /* 0x000fca0004f81670 */
[----:B------:R-:W-:-:S05]  /*19e40*/  @!P5 IMAD R21, R21, R17, RZ ;  /* 0x000000111515d224 */ /* 0x000fca00078e02ff */
[----:B------:R3:W-:Y:S01]  /*19e50*/  @!P5 STG.E.U8 desc[UR36][R8.64+0x90], R21 ;  /* 0x000090150800d986 */ /* 0x0007e2000c101124 */
[----:B------:R-:W-:Y:S02]  /*19e60*/  ISETP.LT.OR P5, PT, R0, 0x99, !P0 ;  /* 0x000000990000780c */ /* 0x000fe400047a1670 */
[----:B0-----:R-:W-:-:S05]  /*19e70*/  @!P4 IMAD R3, R234, R17, RZ ;  /* 0x00000011ea03c224 */ /* 0x001fca00078e02ff */
[----:B------:R0:W-:Y:S01]  /*19e80*/  @!P4 STG.E.U8 desc[UR36][R8.64+0x91], R3 ;  /* 0x000091030800c986 */ /* 0x0001e2000c101124 */
[----:B------:R-:W-:-:S05]  /*19e90*/  ISETP.LT.OR P4, PT, R0, 0x9a, !P0 ;  /* 0x0000009a0000780c */ /* 0x000fca0004781670 */
[----:B-1----:R-:W-:-:S05]  /*19ea0*/  @!P5 IMAD R13, R233, R17, RZ ;  /* 0x00000011e90dd224 */ /* 0x002fca00078e02ff */
[----:B------:R1:W-:Y:S01]  /*19eb0*/  @!P5 STG.E.U8 desc[UR36][R6.64+0x98], R13 ;  /* 0x0000980d0600d986 */ /* 0x0003e2000c101124 */
[----:B------:R-:W-:Y:S02]  /*19ec0*/  ISETP.LT.OR P5, PT, R0, 0x99, !P1 ;  /* 0x000000990000780c */ /* 0x000fe40004fa1670 */
[----:B--2---:R-:W-:-:S05]  /*19ed0*/  @!P4 IMAD R15, R232, R17, RZ ;  /* 0x00000011e80fc224 */ /* 0x004fca00078e02ff */
[----:B------:R2:W-:Y:S01]  /*19ee0*/  @!P4 STG.E.U8 desc[UR36][R6.64+0x99], R15 ;  /* 0x0000990f0600c986 */ /* 0x0005e2000c101124 */
[----:B------:R-:W-:-:S05]  /*19ef0*/  ISETP.LT.OR P4, PT, R0, 0x9a, !P1 ;  /* 0x0000009a0000780c */ /* 0x000fca0004f81670 */
[----:B---3--:R-:W-:-:S05]  /*19f00*/  @!P5 IMAD R21, R231, R17, RZ ;  /* 0x00000011e715d224 */ /* 0x008fca00078e02ff */
        /* <DEDUP_REMOVED lines=48> */
[----:B------:R-:W-:Y:S01]  /*1a210*/  @!P5 STG.E.U8 desc[UR36][R8.64+0xb8], R21 ;  /* 0x0000b8150800d986 */ /* 0x000fe2000c101124 */
[----:B------:R-:W-:Y:S02]  /*1a220*/  ISETP.LT.OR P5, PT, R0, 0xc1, !P2 ;  /* 0x000000c10000780c */ /* 0x000fe400057a1670 */
[----:B0-----:R-:W-:-:S05]  /*1a230*/  @!P4 IMAD R3, R14, R17, RZ ;  /* 0x000000110e03c224 */ /* 0x001fca00078e02ff */
[----:B------:R0:W-:Y:S01]  /*1a240*/  @!P4 STG.E.U8 desc[UR36][R8.64+0xb9], R3 ;  /* 0x0000b9030800c986 */ /* 0x0001e2000c101124 */
[----:B------:R-:W-:-:S05]  /*1a250*/  ISETP.LT.OR P4, PT, R0, 0xc2, !P2 ;  /* 0x000000c20000780c */ /* 0x000fca0005781670 */
[----:B-1----:R-:W-:-:S05]  /*1a260*/  @!P5 IMAD R13, R120, R17, RZ ;  /* 0x00000011780dd224 */ /* 0x002fca00078e02ff */
[----:B------:R1:W-:Y:S01]  /*1a270*/  @!P5 STG.E.U8 desc[UR36][R4.64+0xc0], R13 ;  /* 0x0000c00d0400d986 */ /* 0x0003e2000c101124 */
[----:B------:R-:W-:Y:S02]  /*1a280*/  ISETP.LT.OR P5, PT, R0, 0xc1, !P3 ;  /* 0x000000c10000780c */ /* 0x000fe40005fa1670 */
[----:B------:R-:W-:-:S05]  /*1a290*/  @!P4 IMAD R121, R121, R17, RZ ;  /* 0x000000117979c224 */ /* 0x000fca00078e02ff */
[----:B------:R-:W-:Y:S01]  /*1a2a0*/  @!P4 STG.E.U8 desc[UR36][R4.64+0xc1], R121 ;  /* 0x0000c1790400c986 */ /* 0x000fe2000c101124 */
[----:B------:R-:W-:-:S05]  /*1a2b0*/  ISETP.LT.OR P4, PT, R0, 0xc2, !P3 ;  /* 0x000000c20000780c */ /* 0x000fca0005f81670 */
[----:B--2---:R-:W-:-:S05]  /*1a2c0*/  @!P5 IMAD R15, R122, R17, RZ ;  /* 0x000000117a0fd224 */ /* 0x004fca00078e02ff */
[----:B------:R-:W-:Y:S01]  /*1a2d0*/  @!P5 STG.E.U8 desc[UR36][R10.64+0xc0], R15 ;  /* 0x0000c00f0a00d986 */ /* 0x000fe2000c101124 */
[----:B------:R-:W-:Y:S02]  /*1a2e0*/  ISETP.LT.OR P5, PT, R0, 0xc9, !P2 ;  /* 0x000000c90000780c */ /* 0x000fe400057a1670 */
[----:B------:R-:W-:-:S05]  /*1a2f0*/  @!P4 IMAD R123, R123, R17, RZ ;  /* 0x000000117b7bc224 */ /* 0x000fca00078e02ff */
[----:B------:R-:W-:Y:S01]  /*1a300*/  @!P4 STG.E.U8 desc[UR36][R10.64+0xc1], R123 ;  /* 0x0000c17b0a00c986 */ /* 0x000fe2000c101124 */
[----:B------:R-:W-:-:S05]  /*1a310*/  ISETP.LT.OR P4, PT, R0, 0xca, !P2 ;  /* 0x000000ca0000780c */ /* 0x000fca0005781670 */
[----:B0-----:R-:W-:-:S05]  /*1a320*/  @!P5 IMAD R3, R124, R17, RZ ;  /* 0x000000117c03d224 */ /* 0x001fca00078e02ff */
[----:B------:R0:W-:Y:S01]  /*1a330*/  @!P5 STG.E.U8 desc[UR36][R4.64+0xc8], R3 ;  /* 0x0000c8030400d986 */ /* 0x0001e2000c101124 */
[----:B------:R-:W-:Y:S02]  /*1a340*/  ISETP.LT.OR P5, PT, R0, 0xc9, !P3 ;  /* 0x000000c90000780c */ /* 0x000fe40005fa1670 */
[----:B------:R-:W-:-:S05]  /*1a350*/  @!P4 IMAD R125, R125, R17, RZ ;  /* 0x000000117d7dc224 */ /* 0x000fca00078e02ff */
[----:B------:R-:W-:Y:S01]  /*1a360*/  @!P4 STG.E.U8 desc[UR36][R4.64+0xc9], R125 ;  /* 0x0000c97d0400c986 */ /* 0x000fe2000c101124 */
[----:B------:R-:W-:-:S05]  /*1a370*/  ISETP.LT.OR P4, PT, R0, 0xca, !P3 ;  /* 0x000000ca0000780c */ /* 0x000fca0005f81670 */
[----:B-1----:R-:W-:-:S05]  /*1a380*/  @!P5 IMAD R13, R126, R17, RZ ;  /* 0x000000117e0dd224 */ /* 0x002fca00078e02ff */
[----:B------:R1:W-:Y:S01]  /*1a390*/  @!P5 STG.E.U8 desc[UR36][R10.64+0xc8], R13 ;  /* 0x0000c80d0a00d986 */ /* 0x0003e2000c101124 */
        /* <DEDUP_REMOVED lines=252> */
[C---:B------:R-:W-:Y:S02]  /*1b360*/  ISETP.LT.OR P5, PT, R0.reuse, 0x179, !P2 ;  /* 0x000001790000780c */ /* 0x040fe400057a1670 */
[----:B------:R-:W-:Y:S01]  /*1b370*/  ISETP.LT.OR P2, PT, R0, 0x17a, !P2 ;  /* 0x0000017a0000780c */ /* 0x000fe20005741670 */
[----:B------:R-:W-:-:S05]  /*1b380*/  @!P4 IMAD R211, R211, R17, RZ ;  /* 0x00000011d3d3c224 */ /* 0x000fca00078e02ff */
[----:B------:R-:W-:Y:S01]  /*1b390*/  @!P4 STG.E.U8 desc[UR36][R10.64+0x171], R211 ;  /* 0x000171d30a00c986 */ /* 0x000fe2000c101124 */
[----:B------:R-:W-:-:S04]  /*1b3a0*/  ISETP.LT.OR P4, PT, R0, 0x179, !P3 ;  /* 0x000001790000780c */ /* 0x000fc80005f81670 */
[-C--:B0-----:R-:W-:Y:S02]  /*1b3b0*/  @!P5 IMAD R3, R212, R17.reuse, RZ ;  /* 0x00000011d403d224 */ /* 0x081fe400078e02ff */
[----:B------:R-:W-:Y:S01]  /*1b3c0*/  @!P2 IMAD R213, R213, R17, RZ ;  /* 0x00000011d5d5a224 */ /* 0x000fe200078e02ff */
[C---:B------:R-:W-:Y:S02]  /*1b3d0*/  ISETP.LT.OR P3, PT, R0.reuse, 0x17a, !P3 ;  /* 0x0000017a0000780c */ /* 0x040fe40005f61670 */
[----:B------:R0:W-:Y:S01]  /*1b3e0*/  @!P5 STG.E.U8 desc[UR36][R4.64+0x178], R3 ;  /* 0x000178030400d986 */ /* 0x0001e2000c101124 */
[----:B------:R-:W-:-:S03]  /*1b3f0*/  ISETP.LT.OR P5, PT, R0, 0xc1, !P0 ;  /* 0x000000c10000780c */ /* 0x000fc600047a1670 */
[----:B------:R2:W-:Y:S01]  /*1b400*/  @!P2 STG.E.U8 desc[UR36][R4.64+0x179], R213 ;  /* 0x000179d50400a986 */ /* 0x0005e2000c101124 */
[----:B------:R-:W-:Y:S01]  /*1b410*/  ISETP.LT.OR P2, PT, R0, 0xc2, !P0 ;  /* 0x000000c20000780c */ /* 0x000fe20004741670 */
[----:B-1----:R-:W-:-:S05]  /*1b420*/  @!P4 IMAD R13, R214, R17, RZ ;  /* 0x00000011d60dc224 */ /* 0x002fca00078e02ff */
[----:B------:R-:W-:-:S03]  /*1b430*/  @!P3 IMAD R215, R215, R17, RZ ;  /* 0x00000011d7d7b224 */ /* 0x000fc600078e02ff */
[----:B------:R-:W-:-:S04]  /*1b440*/  @!P5 IMAD R15, R24, R17, RZ ;  /* 0x00000011180fd224 */ /* 0x000fc800078e02ff */
[----:B------:R-:W-:Y:S01]  /*1b450*/  @!P2 IMAD R25, R25, R17, RZ ;  /* 0x000000111919a224 */ /* 0x000fe200078e02ff */
[----:B------:R-:W-:Y:S01]  /*1b460*/  @!P4 STG.E.U8 desc[UR36][R10.64+0x178], R13 ;  /* 0x0001780d0a00c986 */ /* 0x000fe2000c101124 */
[----:B------:R-:W-:-:S03]  /*1b470*/  ISETP.LT.OR P4, PT, R0, 0xc1, !P1 ;  /* 0x000000c10000780c */ /* 0x000fc60004f81670 */
[----:B------:R-:W-:Y:S01]  /*1b480*/  @!P3 STG.E.U8 desc[UR36][R10.64+0x179], R215 ;  /* 0x000179d70a00b986 */ /* 0x000fe2000c101124 */
[----:B------:R-:W-:-:S03]  /*1b490*/  ISETP.LT.OR P3, PT, R0, 0xc2, !P1 ;  /* 0x000000c20000780c */ /* 0x000fc60004f61670 */
[----:B------:R-:W-:Y:S01]  /*1b4a0*/  @!P2 STG.E.U8 desc[UR36][R6.64+0xc1], R25 ;  /* 0x0000c1190600a986 */ /* 0x000fe2000c101124 */
[----:B------:R-:W-:-:S03]  /*1b4b0*/  ISETP.LT.OR P2, PT, R0, 0xca, !P0 ;  /* 0x000000ca0000780c */ /* 0x000fc60004741670 */
[----:B------:R-:W-:Y:S01]  /*1b4c0*/  @!P5 STG.E.U8 desc[UR36][R6.64+0xc0], R15 ;  /* 0x0000c00f0600d986 */ /* 0x000fe2000c101124 */
[----:B------:R-:W-:Y:S01]  /*1b4d0*/  ISETP.LT.OR P5, PT, R0, 0xc9, !P0 ;  /* 0x000000c90000780c */ /* 0x000fe200047a1670 */
[----:B0-----:R-:W-:-:S04]  /*1b4e0*/  @!P4 IMAD R3, R26, R17, RZ ;  /* 0x000000111a03c224 */ /* 0x001fc800078e02ff */
[----:B------:R-:W-:-:S04]  /*1b4f0*/  @!P3 IMAD R27, R27, R17, RZ ;  /* 0x000000111b1bb224 */ /* 0x000fc800078e02ff */
[-C--:B------:R-:W-:Y:S01]  /*1b500*/  @!P2 IMAD R29, R29, R17.reuse, RZ ;  /* 0x000000111d1da224 */ /* 0x080fe200078e02ff */
[----:B------:R0:W-:Y:S03]  /*1b510*/  @!P4 STG.E.U8 desc[UR36][R8.64+0xc0], R3 ;  /* 0x0000c0030800c986 */ /* 0x0001e6000c101124 */
[----:B--2---:R-:W-:Y:S01]  /*1b520*/  @!P5 IMAD R5, R28, R17, RZ ;  /* 0x000000111c05d224 */ /* 0x004fe200078e02ff */
[----:B------:R-:W-:Y:S01]  /*1b530*/  @!P3 STG.E.U8 desc[UR36][R8.64+0xc1], R27 ;  /* 0x0000c11b0800b986 */ /* 0x000fe2000c101124 */
[C---:B------:R-:W-:Y:S02]  /*1b540*/  ISETP.LT.OR P4, PT, R0.reuse, 0xc9, !P1 ;  /* 0x000000c90000780c */ /* 0x040fe40004f81670 */
[C---:B------:R-:W-:Y:S01]  /*1b550*/  ISETP.LT.OR P3, PT, R0.reuse, 0xca, !P1 ;  /* 0x000000ca0000780c */ /* 0x040fe20004f61670 */
[----:B------:R-:W-:Y:S01]  /*1b560*/  @!P2 STG.E.U8 desc[UR36][R6.64+0xc9], R29 ;  /* 0x0000c91d0600a986 */ /* 0x000fe2000c101124 */
[----:B------:R-:W-:-:S03]  /*1b570*/  ISETP.LT.OR P2, PT, R0, 0xd2, !P0 ;  /* 0x000000d20000780c */ /* 0x000fc60004741670 */
[----:B------:R-:W-:Y:S01]  /*1b580*/  @!P5 STG.E.U8 desc[UR36][R6.64+0xc8], R5 ;  /* 0x0000c8050600d986 */ /* 0x000fe2000c101124 */
[----:B------:R-:W-:-:S05]  /*1b590*/  ISETP.LT.OR P5, PT, R0, 0xd1, !P0 ;  /* 0x000000d10000780c */ /* 0x000fca00047a1670 */
[-C--:B0-----:R-:W-:Y:S02]  /*1b5a0*/  @!P4 IMAD R3, R30, R17.reuse, RZ ;  /* 0x000000111e03c224 */ /* 0x081fe400078e02ff */
[-C--:B------:R-:W-:Y:S02]  /*1b5b0*/  @!P3 IMAD R31, R31, R17.reuse, RZ ;  /* 0x000000111f1fb224 */ /* 0x080fe400078e02ff */
[-C--:B------:R-:W-:Y:S01]  /*1b5c0*/  @!P2 IMAD R33, R33, R17.reuse, RZ ;  /* 0x000000112121a224 */ /* 0x080fe200078e02ff */
[----:B------:R0:W-:Y:S03]  /*1b5d0*/  @!P4 STG.E.U8 desc[UR36][R8.64+0xc8], R3 ;  /* 0x0000c8030800c986 */ /* 0x0001e6000c101124 */
[----:B------:R-:W-:Y:S01]  /*1b5e0*/  @!P5 IMAD R11, R32, R17, RZ ;  /* 0x00000011200bd224 */ /* 0x000fe200078e02ff */
[----:B------:R-:W-:Y:S01]  /*1b5f0*/  @!P3 STG.E.U8 desc[UR36][R8.64+0xc9], R31 ;  /* 0x0000c91f0800b986 */ /* 0x000fe2000c101124 */
[----:B------:R-:W-:-:S02]  /*1b600*/  ISETP.LT.OR P4, PT, R0, 0xd1, !P1 ;  /* 0x000000d10000780c */ /* 0x000fc40004f81670 */
        /* <DEDUP_REMOVED lines=207> */
[----:B------:R1:W-:Y:S01]  /*1c300*/  @!P5 STG.E.U8 desc[UR36][R6.64+0x158], R5 ;  /* 0x000158050600d986 */ /* 0x0003e2000c101124 */
        /* <DEDUP_REMOVED lines=13> */
[-C--:B-1----:R-:W-:Y:S02]  /*1c3e0*/  @!P4 IMAD R5, R106, R17.reuse, RZ ;  /* 0x000000116a05c224 */ /* 0x082fe400078e02ff */
[-C--:B------:R-:W-:Y:S02]  /*1c3f0*/  @!P3 IMAD R107, R107, R17.reuse, RZ ;  /* 0x000000116b6bb224 */ /* 0x080fe400078e02ff */
[-C--:B------:R-:W-:Y:S01]  /*1c400*/  @!P2 IMAD R109, R109, R17.reuse, RZ ;  /* 0x000000116d6da224 */ /* 0x080fe200078e02ff */
[----:B------:R1:W-:Y:S03]  /*1c410*/  @!P4 STG.E.U8 desc[UR36][R8.64+0x160], R5 ;  /* 0x000160050800c986 */ /* 0x0003e6000c101124 */
[----:B0-----:R-:W-:Y:S01]  /*1c420*/  @!P5 IMAD R3, R108, R17, RZ ;  /* 0x000000116c03d224 */ /* 0x001fe200078e02ff */
[----:B------:R-:W-:Y:S01]  /*1c430*/  @!P3 STG.E.U8 desc[UR36][R8.64+0x161], R107 ;  /* 0x0001616b0800b986 */ /* 0x000fe2000c101124 */
[----:B------:R-:W-:-:S02]  /*1c440*/  ISETP.LT.OR P3, PT, R0, 0x169, !P1 ;  /* 0x000001690000780c */ /* 0x000fc40004f61670 */
[C---:B------:R-:W-:Y:S01]  /*1c450*/  ISETP.LT.OR P4, PT, R0.reuse, 0x16a, !P1 ;  /* 0x0000016a0000780c */ /* 0x040fe20004f81670 */
[----:B------:R-:W-:Y:S01]  /*1c460*/  @!P2 STG.E.U8 desc[UR36][R6.64+0x169], R109 ;  /* 0x0001696d0600a986 */ /* 0x000fe2000c101124 */
[----:B------:R-:W-:-:S03]  /*1c470*/  ISETP.LT.OR P2, PT, R0, 0x172, !P0 ;  /* 0x000001720000780c */ /* 0x000fc60004741670 */
[----:B------:R0:W-:Y:S01]  /*1c480*/  @!P5 STG.E.U8 desc[UR36][R6.64+0x168], R3 ;  /* 0x000168030600d986 */ /* 0x0001e2000c101124 */
[----:B------:R-:W-:-:S05]  /*1c490*/  ISETP.LT.OR P5, PT, R0, 0x171, !P0 ;  /* 0x000001710000780c */ /* 0x000fca00047a1670 */
[-C--:B--2---:R-:W-:Y:S02]  /*1c4a0*/  @!P3 IMAD R11, R110, R17.reuse, RZ ;  /* 0x000000116e0bb224 */ /* 0x084fe400078e02ff */
[-C--:B------:R-:W-:Y:S02]  /*1c4b0*/  @!P4 IMAD R111, R111, R17.reuse, RZ ;  /* 0x000000116f6fc224 */ /* 0x080fe400078e02ff */
[-C--:B------:R-:W-:Y:S01]  /*1c4c0*/  @!P2 IMAD R113, R113, R17.reuse, RZ ;  /* 0x000000117171a224 */ /* 0x080fe200078e02ff */
[----:B------:R2:W-:Y:S03]  /*1c4d0*/  @!P3 STG.E.U8 desc[UR36][R8.64+0x168], R11 ;  /* 0x0001680b0800b986 */ /* 0x0005e6000c101124 */
[----:B-1----:R-:W-:Y:S01]  /*1c4e0*/  @!P5 IMAD R5, R112, R17, RZ ;  /* 0x000000117005d224 */ /* 0x002fe200078e02ff */
[----:B------:R-:W-:Y:S01]  /*1c4f0*/  @!P4 STG.E.U8 desc[UR36][R8.64+0x169], R111 ;  /* 0x0001696f0800c986 */ /* 0x000fe2000c101124 */
[----:B------:R-:W-:-:S02]  /*1c500*/  ISETP.LT.OR P3, PT, R0, 0x17a, !P0 ;  /* 0x0000017a0000780c */ /* 0x000fc40004761670 */
[C---:B------:R-:W-:Y:S01]  /*1c510*/  ISETP.LT.OR P4, PT, R0.reuse, 0x172, !P1 ;  /* 0x000001720000780c */ /* 0x040fe20004f81670 */
[----:B------:R-:W-:Y:S01]  /*1c520*/  @!P2 STG.E.U8 desc[UR36][R6.64+0x171], R113 ;  /* 0x000171710600a986 */ /* 0x000fe2000c101124 */
[C---:B------:R-:W-:Y:S02]  /*1c530*/  ISETP.LT.OR P2, PT, R0.reuse, 0x171, !P1 ;  /* 0x000001710000780c */ /* 0x040fe40004f41670 */
[C---:B------:R-:W-:Y:S01]  /*1c540*/  ISETP.LT.OR P0, PT, R0.reuse, 0x179, !P0 ;  /* 0x000001790000780c */ /* 0x040fe20004701670 */
[----:B------:R1:W-:Y:S01]  /*1c550*/  @!P5 STG.E.U8 desc[UR36][R6.64+0x170], R5 ;  /* 0x000170050600d986 */ /* 0x0003e2000c101124 */
[C---:B------:R-:W-:Y:S02]  /*1c560*/  ISETP.LT.OR P5, PT, R0.reuse, 0x17a, !P1 ;  /* 0x0000017a0000780c */ /* 0x040fe40004fa1670 */
[----:B------:R-:W-:-:S03]  /*1c570*/  ISETP.LT.OR P1, PT, R0, 0x179, !P1 ;  /* 0x000001790000780c */ /* 0x000fc60004f21670 */
[-C--:B------:R-:W-:Y:S02]  /*1c580*/  @!P3 IMAD R117, R117, R17.reuse, RZ ;  /* 0x000000117575b224 */ /* 0x080fe400078e02ff */
[-C--:B------:R-:W-:Y:S02]  /*1c590*/  @!P4 IMAD R115, R115, R17.reuse, RZ ;  /* 0x000000117373c224 */ /* 0x080fe400078e02ff */
[-C--:B0-----:R-:W-:Y:S02]  /*1c5a0*/  @!P2 IMAD R3, R114, R17.reuse, RZ ;  /* 0x000000117203a224 */ /* 0x081fe400078e02ff */
[-C--:B--2---:R-:W-:Y:S02]  /*1c5b0*/  @!P0 IMAD R11, R116, R17.reuse, RZ ;  /* 0x00000011740b8224 */ /* 0x084fe400078e02ff */
[-C--:B------:R-:W-:Y:S02]  /*1c5c0*/  @!P5 IMAD R119, R119, R17.reuse, RZ ;  /* 0x000000117777d224 */ /* 0x080fe400078e02ff */
[----:B-1----:R-:W-:Y:S01]  /*1c5d0*/  @!P1 IMAD R5, R118, R17, RZ ;  /* 0x0000001176059224 */ /* 0x002fe200078e02ff */
[----:B------:R0:W-:Y:S04]  /*1c5e0*/  @!P2 STG.E.U8 desc[UR36][R8.64+0x170], R3 ;  /* 0x000170030800a986 */ /* 0x0001e8000c101124 */
[----:B------:R0:W-:Y:S04]  /*1c5f0*/  @!P4 STG.E.U8 desc[UR36][R8.64+0x171], R115 ;  /* 0x000171730800c986 */ /* 0x0001e8000c101124 */
[----:B------:R0:W-:Y:S04]  /*1c600*/  @!P0 STG.E.U8 desc[UR36][R6.64+0x178], R11 ;  /* 0x0001780b06008986 */ /* 0x0001e8000c101124 */
[----:B------:R0:W-:Y:S04]  /*1c610*/  @!P3 STG.E.U8 desc[UR36][R6.64+0x179], R117 ;  /* 0x000179750600b986 */ /* 0x0001e8000c101124 */
[----:B------:R0:W-:Y:S04]  /*1c620*/  @!P5 STG.E.U8 desc[UR36][R8.64+0x179], R119 ;  /* 0x000179770800d986 */ /* 0x0001e8000c101124 */
[----:B------:R0:W-:Y:S02]  /*1c630*/  @!P1 STG.E.U8 desc[UR36][R8.64+0x178], R5 ;  /* 0x0001780508009986 */ /* 0x0001e4000c101124 */
.L_x_804:
[----:B------:R-:W-:Y:S05]  /*1c640*/  BSYNC B0 ;  /* 0x0000000000007941 */ /* 0x000fea0003800000 */
.L_x_34:
[----:B0-2---:R-:W2:Y:S04]  /*1c650*/  LDL.LU R3, [R1+0x308] ;  /* 0x0003080001037983 */ /* 0x005ea80000300800 */
[----:B------:R-:W2:Y:S01]  /*1c660*/  LDL.LU R2, [R1+0x30c] ;  /* 0x00030c0001027983 */ /* 0x000ea20000300800 */
[----:B------:R-:W-:Y:S01]  /*1c670*/  ULDC UR4, c[0x0][0xc] ;  /* 0x0000030000047ab9 */ /* 0x000fe20000000800 */
[----:B------:R-:W-:Y:S01]  /*1c680*/  ULDC UR5, c[0x0][0x10] ;  /* 0x0000040000057ab9 */ /* 0x000fe20000000800 */
[----:B---3--:R-:W2:Y:S01]  /*1c690*/  LDC R5, c[0x0][0x14] ;  /* 0x00000500ff057b82 */ /* 0x008ea20000000800 */
[----:B------:R-:W-:Y:S01]  /*1c6a0*/  UIMAD.WIDE.U32 UR4, UR4, UR5, URZ ;  /* 0x00000005040472a5 */ /* 0x000fe2000f8e003f */
[----:B------:R-:W-:Y:S01]  /*1c6b0*/  PRMT R0, RZ, 0x7610, R0 ;  /* 0x00007610ff007816 */ /* 0x000fe20000000000 */
[----:B------:R-:W-:-:S04]  /*1c6c0*/  IMAD.MOV.U32 R22, RZ, RZ, -0x1 ;  /* 0xffffffffff167424 */ /* 0x000fc800078e00ff */
[----:B--2---:R-:W-:-:S04]  /*1c6d0*/  IMAD.WIDE.U32 R2, R5, UR4, R2 ;  /* 0x0000000405027c25 */ /* 0x004fc8000f8e0002 */
[----:B------:R-:W-:Y:S01]  /*1c6e0*/  IMAD R5, R5, UR5, RZ ;  /* 0x0000000505057c24 */ /* 0x000fe2000f8e02ff */
[----:B------:R-:W-:Y:S01]  /*1c6f0*/  ULDC.64 UR4, c[0x0][0x650] ;  /* 0x0001940000047ab9 */ /* 0x000fe20000000a00 */
[----:B------:R-:W-:Y:S02]  /*1c700*/  MOV R23, R2 ;  /* 0x0000000200177202 */ /* 0x000fe40000000f00 */
[----:B------:R-:W-:Y:S01]  /*1c710*/  IMAD.IADD R25, R3, 0x1, R5 ;  /* 0x0000000103197824 */ /* 0x000fe200078e0205 */
[----:B------:R-:W-:Y:S01]  /*1c720*/  ISETP.GE.U32.AND P0, PT, R2, UR4, PT ;  /* 0x0000000402007c0c */ /* 0x000fe2000bf06070 */
[----:B------:R-:W-:-:S03]  /*1c730*/  IMAD.MOV.U32 R2, RZ, RZ, -0x1 ;  /* 0xffffffffff027424 */ /* 0x000fc600078e00ff */
[----:B------:R0:W-:Y:S01]  /*1c740*/  STL [R1+0x308], R25 ;  /* 0x0003081901007387 */ /* 0x0001e20000100800 */
[----:B------:R-:W-:-:S03]  /*1c750*/  ISETP.GE.U32.AND.EX P0, PT, R25, UR5, PT, P0 ;  /* 0x0000000519007c0c */ /* 0x000fc6000bf06100 */
[----:B------:R0:W-:Y:S04]  /*1c760*/  STL [R1+0x30c], R23 ;  /* 0x00030c1701007387 */ /* 0x0001e80000100800 */
[----:B------:R0:W-:Y:S06]  /*1c770*/  STL [R1+0x310], R2 ;  /* 0x0003100201007387 */ /* 0x0001ec0000100800 */
[----:B------:R-:W-:Y:S05]  /*1c780*/  @P0 BRA `(.L_x_805) ;  /* 0x0000000400740947 */ /* 0x000fea0003800000 */
[----:B------:R-:W2:Y:S01]  /*1c790*/  S2R R14, SR_CTAID.X ;  /* 0x00000000000e7919 */ /* 0x000ea20000002500 */
[----:B------:R-:W3:Y:S01]  /*1c7a0*/  LDC.64 R8, c[0x0][0x628] ;  /* 0x00018a00ff087b82 */ /* 0x000ee20000000a00 */
[----:B------:R-:W-:Y:S01]  /*1c7b0*/  ULDC UR4, c[0x0][0x150] ;  /* 0x0000540000047ab9 */ /* 0x000fe20000000800 */
[----:B------:R-:W-:Y:S01]  /*1c7c0*/  MOV R6, R23 ;  /* 0x0000001700067202 */ /* 0x000fe20000000f00 */
[----:B------:R-:W0:Y:S01]  /*1c7d0*/  S2R R20, SR_CTAID.Y ;  /* 0x0000000000147919 */ /* 0x000e220000002600 */
[----:B------:R-:W-:-:S04]  /*1c7e0*/  IMAD.MOV.U32 R7, RZ, RZ, R25 ;  /* 0x000000ffff077224 */ /* 0x000fc800078e0019 */
[----:B------:R-:W0:Y:S08]  /*1c7f0*/  LDC R21, c[0x0][0x144] ;  /* 0x00005100ff157b82 */ /* 0x000e300000000800 */
[----:B-1--4-:R-:W1:Y:S08]  /*1c800*/  LDC R10, c[0x0][0x630] ;  /* 0x00018c00ff0a7b82 */ /* 0x012e700000000800 */
[----:B------:R-:W4:Y:S01]  /*1c810*/  LDC.64 R12, c[0x0][0x620] ;  /* 0x00018800ff0c7b82 */ /* 0x000f220000000a00 */
[----:B---3--:R-:W-:-:S04]  /*1c820*/  ISETP.NE.U32.AND P0, PT, R8, RZ, PT ;  /* 0x000000ff0800720c */ /* 0x008fc80003f05070 */
[----:B------:R-:W-:Y:S02]  /*1c830*/  ISETP.NE.AND.EX P0, PT, R9, RZ, PT, P0 ;  /* 0x000000ff0900720c */ /* 0x000fe40003f05300 */
[----:B--2---:R-:W-:-:S05]  /*1c840*/  I2FP.F32.U32 R0, R14 ;  /* 0x0000000e00007245 */ /* 0x004fca0000201000 */
[----:B------:R-:W-:-:S04]  /*1c850*/  FMUL R0, R0, UR4 ;  /* 0x0000000400007c20 */ /* 0x000fc80008400000 */
[----:B------:R2:W3:Y:S02]  /*1c860*/  F2I.U32.TRUNC.NTZ R15, R0 ;  /* 0x00000000000f7305 */ /* 0x0004e4000020f000 */
[----:B01----:R-:W-:Y:S05]  /*1c870*/  @!P0 BRA `(.L_x_806) ;  /* 0x0000000000288947 */ /* 0x003fea0003800000 */
[----:B--2---:R-:W0:Y:S02]  /*1c880*/  LDC R0, c[0x0][0x634] ;  /* 0x00018d00ff007b82 */ /* 0x004e240000000800 */
[----:B0-----:R-:W-:-:S05]  /*1c890*/  IADD3 R7, P0, R23, R0, RZ ;  /* 0x0000000017077210 */ /* 0x001fca0007f1e0ff */
        /* <DEDUP_REMOVED lines=8> */
.L_x_806:
[----:B------:R-:W0:Y:S01]  /*1c920*/  LDC.64 R26, c[0x0][0x640] ;  /* 0x00019000ff1a7b82 */ /* 0x000e220000000a00 */
[-C--:B------:R-:W-:Y:S01]  /*1c930*/  SHF.R.U64 R22, R6, R10.reuse, R7 ;  /* 0x0000000a06167219 */ /* 0x080fe20000001207 */
[----:B------:R-:W-:Y:S01]  /*1c940*/  IMAD.MOV.U32 R2, RZ, RZ, R23 ;  /* 0x000000ffff027224 */ /* 0x000fe200078e0017 */
[----:B--2---:R-:W-:Y:S01]  /*1c950*/  SHF.R.U32.HI R0, RZ, R10, R7 ;  /* 0x0000000aff007219 */ /* 0x004fe20000011607 */
[----:B------:R-:W-:Y:S01]  /*1c960*/  ULDC UR4, c[0x0][0x154] ;  /* 0x0000550000047ab9 */ /* 0x000fe20000000800 */
[----:B------:R-:W-:Y:S01]  /*1c970*/  IADD3 R5, P0, RZ, -R22, RZ ;  /* 0x80000016ff057210 */ /* 0x000fe20007f1e0ff */
[----:B------:R-:W-:Y:S01]  /*1c980*/  IMAD.MOV.U32 R7, RZ, RZ, 0x1 ;  /* 0x00000001ff077424 */ /* 0x000fe200078e00ff */
[----:B---3--:R-:W-:Y:S01]  /*1c990*/  IADD3 R15, -R15, RZ, RZ ;  /* 0x000000ff0f0f7210 */ /* 0x008fe20007ffe1ff */
[----:B------:R-:W1:Y:S02]  /*1c9a0*/  LDC R4, c[0x0][0x618] ;  /* 0x00018600ff047b82 */ /* 0x000e640000000800 */
[----:B------:R-:W-:-:S02]  /*1c9b0*/  IMAD.X R3, RZ, RZ, ~R0, P0 ;  /* 0x000000ffff037224 */ /* 0x000fc400000e0e00 */
[----:B------:R-:W-:Y:S02]  /*1c9c0*/  IMAD R15, R21, R15, R14 ;  /* 0x0000000f150f7224 */ /* 0x000fe400078e020e */
[-C--:B----4-:R-:W-:Y:S02]  /*1c9d0*/  IMAD R0, R3, R12.reuse, RZ ;  /* 0x0000000c03007224 */ /* 0x090fe400078e02ff */
[----:B------:R-:W2:Y:S01]  /*1c9e0*/  LDC R6, c[0x0][0x608] ;  /* 0x00018200ff067b82 */ /* 0x000ea20000000800 */
[----:B------:R-:W-:Y:S02]  /*1c9f0*/  IMAD.MOV.U32 R3, RZ, RZ, R25 ;  /* 0x000000ffff037224 */ /* 0x000fe400078e0019 */
[----:B------:R-:W-:-:S05]  /*1ca00*/  IMAD.WIDE.U32 R2, R5, R12, R2 ;  /* 0x0000000c05027225 */ /* 0x000fca00078e0002 */
[----:B------:R-:W3:Y:S01]  /*1ca10*/  LDC R24, c[0x0][0x658] ;  /* 0x00019600ff187b82 */ /* 0x000ee20000000800 */
[----:B------:R-:W-:Y:S01]  /*1ca20*/  IMAD R5, R5, R13, R0 ;  /* 0x0000000d05057224 */ /* 0x000fe200078e0200 */
[----:B------:R-:W-:Y:S02]  /*1ca30*/  I2FP.F32.U32 R0, R20 ;  /* 0x0000001400007245 */ /* 0x000fe40000201000 */
[----:B0-----:R-:W-:Y:S02]  /*1ca40*/  ISETP.NE.U32.AND P0, PT, R26, RZ, PT ;  /* 0x000000ff1a00720c */ /* 0x001fe40003f05070 */
[----:B------:R-:W-:Y:S01]  /*1ca50*/  IADD3 R3, R3, R5, RZ ;  /* 0x0000000503037210 */ /* 0x000fe20007ffe0ff */
[----:B------:R-:W-:Y:S01]  /*1ca60*/  FMUL R0, R0, UR4 ;  /* 0x0000000400007c20 */ /* 0x000fe20008400000 */
[----:B------:R-:W0:Y:S01]  /*1ca70*/  LDC R13, c[0x0][0x148] ;  /* 0x00005200ff0d7b82 */ /* 0x000e220000000800 */
[----:B------:R-:W-:Y:S01]  /*1ca80*/  ISETP.NE.AND.EX P0, PT, R27, RZ, PT, P0 ;  /* 0x000000ff1b00720c */ /* 0x000fe20003f05300 */
[----:B------:R-:W-:Y:S01]  /*1ca90*/  IMAD.MOV.U32 R5, RZ, RZ, -0x1 ;  /* 0xffffffffff057424 */ /* 0x000fe200078e00ff */
[-CC-:B-1----:R-:W-:Y:S01]  /*1caa0*/  SHF.R.U64 R10, R2, R4.reuse, R3.reuse ;  /* 0x00000004020a7219 */ /* 0x182fe20000001203 */
[----:B------:R1:W4:Y:S01]  /*1cab0*/  F2I.U32.TRUNC.NTZ R12, R0 ;  /* 0x00000000000c7305 */ /* 0x000322000020f000 */
[----:B------:R-:W-:-:S03]  /*1cac0*/  SHF.R.U32.HI R3, RZ, R4, R3 ;  /* 0x00000004ff037219 */ /* 0x000fc60000011603 */
[----:B------:R-:W0:Y:S01]  /*1cad0*/  LDC R14, c[0x0][0x600] ;  /* 0x00018000ff0e7b82 */ /* 0x000e220000000800 */
[-CC-:B--2---:R-:W-:Y:S02]  /*1cae0*/  SHF.R.U64 R8, R10, R6.reuse, R3.reuse ;  /* 0x000000060a087219 */ /* 0x184fe40000001203 */
[----:B------:R-:W-:-:S05]  /*1caf0*/  SHF.R.U32.HI R3, RZ, R6, R3 ;  /* 0x00000006ff037219 */ /* 0x000fca0000011603 */
[----:B------:R-:W2:Y:S01]  /*1cb00*/  LDC R23, c[0x0][0x648] ;  /* 0x00019200ff177b82 */ /* 0x000ea20000000800 */
[-C--:B---3--:R-:W-:Y:S02]  /*1cb10*/  SHF.L.U32 R5, R5, R24.reuse, RZ ;  /* 0x0000001805057219 */ /* 0x088fe400000006ff */
[-CC-:B------:R-:W-:Y:S02]  /*1cb20*/  SHF.R.U64 R11, R8, R24.reuse, R3.reuse ;  /* 0x00000018080b7219 */ /* 0x180fe40000001203 */
[-C--:B------:R-:W-:Y:S02]  /*1cb30*/  SHF.R.U32.HI R3, RZ, R24.reuse, R3 ;  /* 0x00000018ff037219 */ /* 0x080fe40000011603 */
[----:B------:R-:W-:Y:S01]  /*1cb40*/  SHF.L.U32 R230, R7, R24, RZ ;  /* 0x0000001807e67219 */ /* 0x000fe200000006ff */
[----:B------:R-:W3:Y:S01]  /*1cb50*/  LDC R25, c[0x0][0x638] ;  /* 0x00018e00ff197b82 */ /* 0x000ee20000000800 */
[----:B------:R-:W-:Y:S02]  /*1cb60*/  LOP3.LUT R21, RZ, R5, RZ, 0x33, !PT ;  /* 0x00000005ff157212 */ /* 0x000fe400078e33ff */
[----:B------:R-:W-:-:S05]  /*1cb70*/  MOV R2, R11 ;  /* 0x0000000b00027202 */ /* 0x000fca0000000f00 */
[----:B------:R-:W0:Y:S01]  /*1cb80*/  LDC R28, c[0x0][0x610] ;  /* 0x00018400ff1c7b82 */ /* 0x000e220000000800 */
[----:B-1--4-:R-:W-:Y:S05]  /*1cb90*/  @!P0 BRA `(.L_x_807) ;  /* 0x0000000000288947 */ /* 0x012fea0003800000 */
        /* <DEDUP_REMOVED lines=10> */
.L_x_807:
[----:B------:R-:W1:Y:S01]  /*1cc40*/  LDC R4, c[0x0][0x65c] ;  /* 0x00019700ff047b82 */ /* 0x000e620000000800 */
[----:B--2---:R-:W-:Y:S01]  /*1cc50*/  SHF.R.U64 R0, R2, R23, R3 ;  /* 0x0000001702007219 */ /* 0x004fe20000001203 */
[----:B0-----:R-:W-:Y:S01]  /*1cc60*/  VIADD R5, R14, 0xffffffff ;  /* 0xffffffff0e057836 */ /* 0x001fe20000000000 */
[----:B------:R-:W-:Y:S01]  /*1cc70*/  LOP3.LUT R3, R8, R21, RZ, 0xc0, !PT ;  /* 0x0000001508037212 */ /* 0x000fe200078ec0ff */
[----:B------:R-:W-:Y:S01]  /*1cc80*/  IMAD.MOV R12, RZ, RZ, -R12 ;  /* 0x000000ffff0c7224 */ /* 0x000fe200078e0a0c */
[----:B------:R-:W-:-:S03]  /*1cc90*/  IADD3 R2, -R0, RZ, RZ ;  /* 0x000000ff00027210 */ /* 0x000fc60007ffe1ff */
[----:B------:R-:W-:Y:S01]  /*1cca0*/  IMAD R230, R230, R0, R3 ;  /* 0x00000000e6e67224 */ /* 0x000fe200078e0203 */
[----:B------:R-:W-:Y:S01]  /*1ccb0*/  LOP3.LUT R3, R10, R5, RZ, 0xc0, !PT ;  /* 0x000000050a037212 */ /* 0x000fe200078ec0ff */
[----:B---3--:R-:W-:Y:S02]  /*1ccc0*/  IMAD R0, R2, R25, R11 ;  /* 0x0000001902007224 */ /* 0x008fe400078e020b */
[----:B------:R-:W-:Y:S02]  /*1ccd0*/  IMAD.MOV.U32 R2, RZ, RZ, 0x1 ;  /* 0x00000001ff027424 */ /* 0x000fe400078e00ff */
[----:B------:R-:W-:-:S03]  /*1cce0*/  IMAD R3, R0, R14, R3 ;  /* 0x0000000e00037224 */ /* 0x000fc600078e0203 */
[----:B------:R-:W-:Y:S02]  /*1ccf0*/  PRMT R0, R2, 0x7610, R0 ;  /* 0x0000761002007816 */ /* 0x000fe40000000000 */
[----:B-1----:R-:W-:-:S13]  /*1cd00*/  ISETP.NE.AND P0, PT, R4, 0x1, PT ;  /* 0x000000010400780c */ /* 0x002fda0003f05270 */
[----:B------:R-:W-:-:S04]  /*1cd10*/  @P0 IMAD R15, R13, R12, R20 ;  /* 0x0000000c0d0f0224 */ /* 0x000fc800078e0214 */
[----:B------:R-:W-:-:S05]  /*1cd20*/  IMAD R230, R230, R28, R15 ;  /* 0x0000001ce6e67224 */ /* 0x000fca00078e020f */
[----:B------:R-:W-:Y:S02]  /*1cd30*/  SEL R2, R3, R230, !P0 ;  /* 0x000000e603027207 */ /* 0x000fe40004000000 */
[----:B------:R-:W-:-:S03]  /*1cd40*/  SEL R230, R230, R3, !P0 ;  /* 0x00000003e6e67207 */ /* 0x000fc60004000000 */
[----:B------:R2:W-:Y:S04]  /*1cd50*/  STL [R1+0x310], R2 ;  /* 0x0003100201007387 */ /* 0x0005e80000100800 */
.L_x_805:
[----:B------:R-:W-:Y:S01]  /*1cd60*/  LOP3.LUT P0, RZ, R0, 0xff, RZ, 0xc0, !PT ;  /* 0x000000ff00ff7812 */ /* 0x000fe2000780c0ff */
[----:B0-----:R-:W-:-:S12]  /*1cd70*/  IMAD.MOV.U32 R23, RZ, RZ, R230 ;  /* 0x000000ffff177224 */ /* 0x001fd800078e00e6 */
[----:B------:R-:W-:Y:S05]  /*1cd80*/  @P0 BRA `(.L_x_808) ;  /* 0xfffffe44004c0947 */ /* 0x000fea000383ffff */
[----:B------:R-:W-:Y:S05]  /*1cd90*/  EXIT ;  /* 0x000000000000794d */ /* 0x000fea0003800000 */
.L_x_7:
[----:B------:R-:W2:Y:S01]  /*1cda0*/  LDL R20, [R1+0x30c] ;  /* 0x00030c0001147983 */ /* 0x000ea20000100800 */
[----:B------:R-:W-:-:S03]  /*1cdb0*/  ULDC.64 UR4, c[0x0][0x650] ;  /* 0x0001940000047ab9 */ /* 0x000fc60000000a00 */
[----:B------:R-:W3:Y:S01]  /*1cdc0*/  LDL R163, [R1+0x308] ;  /* 0x0003080001a37983 */ /* 0x000ee20000100800 */
[----:B------:R-:W-:Y:S01]  /*1cdd0*/  PRMT R8, RZ, 0x7610, R8 ;  /* 0x00007610ff087816 */ /* 0x000fe20000000008 */
[----:B0-----:R-:W-:Y:S01]  /*1cde0*/  IMAD.MOV.U32 R4, RZ, RZ, -0x1 ;  /* 0xffffffffff047424 */ /* 0x001fe200078e00ff */
[----:B------:R-:W-:Y:S01]  /*1cdf0*/  MOV R2, 0xffffffff ;  /* 0xffffffff00027802 */ /* 0x000fe20000000f00 */
[----:B------:R-:W-:Y:S01]  /*1ce00*/  IMAD.MOV.U32 R10, RZ, RZ, -0x1 ;  /* 0xffffffffff0a7424 */ /* 0x000fe200078e00ff */
[----:B--2---:R-:W-:-:S04]  /*1ce10*/  ISETP.GE.U32.AND P0, PT, R20, UR4, PT ;  /* 0x0000000414007c0c */ /* 0x004fc8000bf06070 */
[----:B---3--:R-:W-:-:S13]  /*1ce20*/  ISETP.GE.U32.AND.EX P0, PT, R163, UR5, PT, P0 ;  /* 0x00000005a3007c0c */ /* 0x008fda000bf06100 */
[----:B------:R-:W-:Y:S05]  /*1ce30*/  @P0 BRA `(.L_x_809) ;  /* 0x0000000400340947 */ /* 0x000fea0003800000 */
[----:B------:R-:W0:Y:S01]  /*1ce40*/  LDC.64 R16, c[0x0][0x628] ;  /* 0x00018a00ff107b82 */ /* 0x000e220000000a00 */
[----:B------:R-:W-:Y:S01]  /*1ce50*/  MOV R12, R20 ;  /* 0x00000014000c7202 */ /* 0x000fe20000000f00 */
[----:B------:R-:W-:-:S06]  /*1ce60*/  IMAD.MOV.U32 R13, RZ, RZ, R163 ;  /* 0x000000ffff0d7224 */ /* 0x000fcc00078e00a3 */
[----:B------:R-:W1:Y:S08]  /*1ce70*/  LDC R4, c[0x0][0x630] ;  /* 0x00018c00ff047b82 */ /* 0x000e700000000800 */
[----:B------:R-:W2:Y:S01]  /*1ce80*/  LDC.64 R18, c[0x0][0x620] ;  /* 0x00018800ff127b82 */ /* 0x000ea20000000a00 */
[----:B0-----:R-:W-:-:S04]  /*1ce90*/  ISETP.NE.U32.AND P0, PT, R16, RZ, PT ;  /* 0x000000ff1000720c */ /* 0x001fc80003f05070 */
[----:B------:R-:W-:-:S13]  /*1cea0*/  ISETP.NE.AND.EX P0, PT, R17, RZ, PT, P0 ;  /* 0x000000ff1100720c */ /* 0x000fda0003f05300 */
[----:B-12---:R-:W-:Y:S05]  /*1ceb0*/  @!P0 BRA `(.L_x_810) ;  /* 0x0000000000288947 */ /* 0x006fea0003800000 */
[----:B------:R-:W0:Y:S02]  /*1cec0*/  LDC R2, c[0x0][0x634] ;  /* 0x00018d00ff027b82 */ /* 0x000e240000000800 */
        /* <DEDUP_REMOVED lines=9> */
.L_x_810:
[----:B------:R-:W0:Y:S01]  /*1cf60*/  LDC.64 R22, c[0x0][0x640] ;  /* 0x00019000ff167b82 */ /* 0x000e220000000a00 */
[-CC-:B------:R-:W-:Y:S01]  /*1cf70*/  SHF.R.U64 R16, R12, R4.reuse, R13.reuse ;  /* 0x000000040c107219 */ /* 0x180fe2000000120d */
[----:B------:R-:W-:Y:S01]  /*1cf80*/  IMAD.MOV.U32 R26, RZ, RZ, 0x1 ;  /* 0x00000001ff1a7424 */ /* 0x000fe200078e00ff */
[----:B------:R-:W-:Y:S02]  /*1cf90*/  SHF.R.U32.HI R2, RZ, R4, R13 ;  /* 0x00000004ff027219 */ /* 0x000fe4000001160d */
[----:B------:R-:W-:Y:S02]  /*1cfa0*/  IADD3 R11, P0, RZ, -R16, RZ ;  /* 0x80000010ff0b7210 */ /* 0x000fe40007f1e0ff */
[----:B------:R-:W-:Y:S01]  /*1cfb0*/  MOV R8, R20 ;  /* 0x0000001400087202 */ /* 0x000fe20000000f00 */
[----:B------:R-:W1:Y:S02]  /*1cfc0*/  LDC R10, c[0x0][0x618] ;  /* 0x00018600ff0a7b82 */ /* 0x000e640000000800 */
[----:B------:R-:W-:-:S04]  /*1cfd0*/  IMAD.X R9, RZ, RZ, ~R2, P0 ;  /* 0x000000ffff097224 */ /* 0x000fc800000e0e02 */
[-C--:B------:R-:W-:Y:S02]  /*1cfe0*/  IMAD R2, R9, R18.reuse, RZ ;  /* 0x0000001209027224 */ /* 0x080fe400078e02ff */
[----:B------:R-:W2:Y:S01]  /*1cff0*/  LDC R12, c[0x0][0x608] ;  /* 0x00018200ff0c7b82 */ /* 0x000ea20000000800 */
[----:B------:R-:W-:Y:S02]  /*1d000*/  IMAD.MOV.U32 R9, RZ, RZ, R163 ;  /* 0x000000ffff097224 */ /* 0x000fe400078e00a3 */
[----:B------:R-:W-:-:S05]  /*1d010*/  IMAD.WIDE.U32 R8, R11, R18, R8 ;  /* 0x000000120b087225 */ /* 0x000fca00078e0008 */
[----:B------:R-:W3:Y:S01]  /*1d020*/  LDC R21, c[0x0][0x658] ;  /* 0x00019600ff157b82 */ /* 0x000ee20000000800 */
[----:B------:R-:W-:Y:S01]  /*1d030*/  IMAD R11, R11, R19, R2 ;  /* 0x000000130b0b7224 */ /* 0x000fe200078e0202 */
[----:B0-----:R-:W-:-:S03]  /*1d040*/  ISETP.NE.U32.AND P0, PT, R22, RZ, PT ;  /* 0x000000ff1600720c */ /* 0x001fc60003f05070 */
[----:B------:R-:W-:Y:S01]  /*1d050*/  IMAD.IADD R9, R9, 0x1, R11 ;  /* 0x0000000109097824 */ /* 0x000fe200078e020b */
[----:B------:R-:W-:Y:S02]  /*1d060*/  ISETP.NE.AND.EX P0, PT, R23, RZ, PT, P0 ;  /* 0x000000ff1700720c */ /* 0x000fe40003f05300 */
[----:B------:R-:W0:Y:S02]  /*1d070*/  LDC R18, c[0x0][0x600] ;  /* 0x00018000ff127b82 */ /* 0x000e240000000800 */
[-CC-:B-1----:R-:W-:Y:S02]  /*1d080*/  SHF.R.U64 R4, R8, R10.reuse, R9.reuse ;  /* 0x0000000a08047219 */ /* 0x182fe40000001209 */
[----:B------:R-:W-:Y:S02]  /*1d090*/  SHF.R.U32.HI R9, RZ, R10, R9 ;  /* 0x0000000aff097219 */ /* 0x000fe40000011609 */
[----:B------:R-:W-:Y:S02]  /*1d0a0*/  MOV R8, 0xffffffff ;  /* 0xffffffff00087802 */ /* 0x000fe40000000f00 */
[----:B------:R-:W1:Y:S01]  /*1d0b0*/  LDC R20, c[0x0][0x648] ;  /* 0x00019200ff147b82 */ /* 0x000e620000000800 */
[----:B--2---:R-:W-:-:S02]  /*1d0c0*/  SHF.R.U64 R17, R4, R12, R9 ;  /* 0x0000000c04117219 */ /* 0x004fc40000001209 */
[----:B------:R-:W-:-:S05]  /*1d0d0*/  SHF.R.U32.HI R2, RZ, R12, R9 ;  /* 0x0000000cff027219 */ /* 0x000fca0000011609 */
[----:B------:R-:W2:Y:S01]  /*1d0e0*/  LDC R24, c[0x0][0x638] ;  /* 0x00018e00ff187b82 */ /* 0x000ea20000000800 */
[-C--:B---3--:R-:W-:Y:S02]  /*1d0f0*/  SHF.L.U32 R8, R8, R21.reuse, RZ ;  /* 0x0000001508087219 */ /* 0x088fe400000006ff */
[-CC-:B------:R-:W-:Y:S02]  /*1d100*/  SHF.R.U64 R19, R17, R21.reuse, R2.reuse ;  /* 0x0000001511137219 */ /* 0x180fe40000001202 */
[----:B------:R-:W-:Y:S02]  /*1d110*/  LOP3.LUT R28, RZ, R8, RZ, 0x33, !PT ;  /* 0x00000008ff1c7212 */ /* 0x000fe400078e33ff */
[----:B------:R-:W-:Y:S01]  /*1d120*/  SHF.R.U32.HI R9, RZ, R21, R2 ;  /* 0x00000015ff097219 */ /* 0x000fe20000011602 */
[----:B------:R-:W3:Y:S01]  /*1d130*/  LDC R25, c[0x0][0x610] ;  /* 0x00018400ff197b82 */ /* 0x000ee20000000800 */
[----:B------:R-:W-:Y:S01]  /*1d140*/  IMAD.MOV.U32 R8, RZ, RZ, R19 ;  /* 0x000000ffff087224 */ /* 0x000fe200078e0013 */
[----:B------:R-:W-:Y:S06]  /*1d150*/  @!P0 BRA `(.L_x_811) ;  /* 0x0000000000288947 */ /* 0x000fec0003800000 */
[----:B------:R-:W4:Y:S02]  /*1d160*/  LDC R2, c[0x0][0x64c] ;  /* 0x00019300ff027b82 */ /* 0x000f240000000800 */
[----:B----4-:R-:W-:-:S04]  /*1d170*/  IADD3 R13, P0, R19, R2, RZ ;  /* 0x00000002130d7210 */ /* 0x010fc80007f1e0ff */
[----:B------:R-:W-:-:S05]  /*1d180*/  IADD3.X R15, RZ, R9, RZ, P0, !PT ;  /* 0x00000009ff0f7210 */ /* 0x000fca00007fe4ff */
[----:B------:R-:W-:-:S04]  /*1d190*/  IMAD.WIDE.U32 R8, R15, R22, RZ ;  /* 0x000000160f087225 */ /* 0x000fc800078e00ff */
[----:B------:R-:W-:-:S04]  /*1d1a0*/  IMAD.WIDE.U32 R10, P0, R13, R23, R8 ;  /* 0x000000170d0a7225 */ /* 0x000fc80007800008 */
[----:B------:R-:W-:-:S04]  /*1d1b0*/  IMAD.WIDE.U32 R8, R13, R22, RZ ;  /* 0x000000160d087225 */ /* 0x000fc800078e00ff */
[----:B------:R-:W-:Y:S01]  /*1d1c0*/  IMAD.X R13, RZ, RZ, RZ, P0 ;  /* 0x000000ffff0d7224 */ /* 0x000fe200000e06ff */
[----:B------:R-:W-:Y:S01]  /*1d1d0*/  IADD3 RZ, P0, R9, R10, RZ ;  /* 0x0000000a09ff7210 */ /* 0x000fe20007f1e0ff */
[----:B------:R-:W-:-:S04]  /*1d1e0*/  IMAD.MOV.U32 R12, RZ, RZ, R11 ;  /* 0x000000ffff0c7224 */ /* 0x000fc800078e000b */
[----:B------:R-:W-:-:S08]  /*1d1f0*/  IMAD.WIDE.U32.X R8, R15, R23, R12, P0 ;  /* 0x000000170f087225 */ /* 0x000fd000000e040c */
.L_x_811:
[----:B------:R-:W4:Y:S01]  /*1d200*/  LDC R2, c[0x0][0x65c] ;  /* 0x00019700ff027b82 */ /* 0x000f220000000800 */
[----:B-1----:R-:W-:Y:S02]  /*1d210*/  SHF.R.U64 R7, R8, R20, R9 ;  /* 0x0000001408077219 */ /* 0x002fe40000001209 */
[----:B------:R-:W-:Y:S02]  /*1d220*/  SHF.L.U32 R26, R26, R21, RZ ;  /* 0x000000151a1a7219 */ /* 0x000fe400000006ff */
[----:B0-----:R-:W-:Y:S01]  /*1d230*/  IADD3 R9, R18, -0x1, RZ ;  /* 0xffffffff12097810 */ /* 0x001fe20007ffe0ff */
[----:B------:R-:W-:Y:S01]  /*1d240*/  IMAD.MOV R8, RZ, RZ, -R7 ;  /* 0x000000ffff087224 */ /* 0x000fe200078e0a07 */
[----:B------:R-:W-:Y:S02]  /*1d250*/  MOV R10, R16 ;  /* 0x00000010000a7202 */ /* 0x000fe40000000f00 */
[----:B----4-:R-:W-:Y:S02]  /*1d260*/  ISETP.NE.AND P0, PT, R2, 0x1, PT ;  /* 0x000000010200780c */ /* 0x010fe40003f05270 */
[----:B------:R-:W-:-:S05]  /*1d270*/  LOP3.LUT R2, R17, R28, RZ, 0xc0, !PT ;  /* 0x0000001c11027212 */ /* 0x000fca00078ec0ff */
[----:B------:R-:W-:-:S06]  /*1d280*/  IMAD R2, R26, R7, R2 ;  /* 0x000000071a027224 */ /* 0x000fcc00078e0202 */
[----:B------:R-:W-:Y:S01]  /*1d290*/  @P0 IMAD R3, R5, R14, R6 ;  /* 0x0000000e05030224 */ /* 0x000fe200078e0206 */
[----:B------:R-:W-:Y:S01]  /*1d2a0*/  LOP3.LUT R5, R4, R9, RZ, 0xc0, !PT ;  /* 0x0000000904057212 */ /* 0x000fe200078ec0ff */
[----:B--2---:R-:W-:Y:S02]  /*1d2b0*/  IMAD R4, R8, R24, R19 ;  /* 0x0000001808047224 */ /* 0x004fe400078e0213 */
[----:B---3--:R-:W-:Y:S02]  /*1d2c0*/  IMAD R2, R2, R25, R3 ;  /* 0x0000001902027224 */ /* 0x008fe400078e0203 */
[----:B------:R-:W-:Y:S02]  /*1d2d0*/  IMAD R3, R4, R18, R5 ;  /* 0x0000001204037224 */ /* 0x000fe400078e0205 */
[----:B------:R-:W-:-:S03]  /*1d2e0*/  IMAD.MOV.U32 R8, RZ, RZ, 0x1 ;  /* 0x00000001ff087424 */ /* 0x000fc600078e00ff */
[----:B------:R-:W-:Y:S02]  /*1d2f0*/  SEL R4, R3, R2, !P0 ;  /* 0x0000000203047207 */ /* 0x000fe40004000000 */
[----:B------:R-:W-:-:S07]  /*1d300*/  SEL R2, R2, R3, !P0 ;  /* 0x0000000302027207 */ /* 0x000fce0004000000 */
.L_x_809:
[----:B------:R-:W-:-:S08]  /*1d310*/  NOP ;  /* 0x0000000000007918 */ /* 0x000fd00000000000 */
[----:B------:R-:W0:-:S00]  /*1d320*/  USETMAXREG.DEALLOC.CTAPOOL 0x18 ;  /* 0x00000018000079c8 */ /* 0x000e0000080e0500 */
[----:B0-----:R-:W-:-:S13]  /*1d330*/  ISETP.NE.AND P0, PT, R0, RZ, PT ;  /* 0x000000ff0000720c */ /* 0x001fda0003f05270 */
[----:B------:R-:W-:Y:S05]  /*1d340*/  @P0 EXIT ;  /* 0x000000000000094d */ /* 0x000fea0003800000 */
[----:B------:R-:W-:Y:S01]  /*1d350*/  LOP3.LUT P0, RZ, R8, 0xff, RZ, 0xc0, !PT ;  /* 0x000000ff08ff7812 */ /* 0x000fe2000780c0ff */
[----:B------:R-:W-:Y:S02]  /*1d360*/  IMAD.MOV.U32 R0, RZ, RZ, 0x1 ;  /* 0x00000001ff007424 */ /* 0x000fe400078e00ff */
[----:B------:R-:W-:-:S10]  /*1d370*/  IMAD.MOV.U32 R6, RZ, RZ, RZ ;  /* 0x000000ffff067224 */ /* 0x000fd400078e00ff */
[----:B------:R-:W-:Y:S05]  /*1d380*/  @!P0 BRA `(.L_x_812) ;  /* 0x0000000c005c8947 */ /* 0x000fea0003800000 */
[----:B------:R-:W2:Y:S01]  /*1d390*/  LDL R5, [R1+0x304] ;  /* 0x0003040001057983 */ /* 0x000ea20000100800 */
[----:B------:R-:W0:Y:S01]  /*1d3a0*/  LDC R0, c[0x0][0x28c] ;  /* 0x0000a300ff007b82 */ /* 0x000e220000000800 */
[----:B------:R-:W-:Y:S01]  /*1d3b0*/  ULDC UR5, c[0x0][0x658] ;  /* 0x0001960000057ab9 */ /* 0x000fe20000000800 */
[----:B------:R-:W-:Y:S01]  /*1d3c0*/  UMOV UR7, 0xffffffff ;  /* 0xffffffff00077882 */ /* 0x000fe20000000000 */
[----:B------:R-:W1:Y:S01]  /*1d3d0*/  S2R R11, SR_CgaCtaId ;  /* 0x00000000000b7919 */ /* 0x000e620000008800 */
[----:B------:R-:W-:Y:S01]  /*1d3e0*/  ULDC UR6, c[0x0][0xc] ;  /* 0x0000030000067ab9 */ /* 0x000fe20000000800 */
[----:B------:R-:W-:Y:S01]  /*1d3f0*/  USHF.L.U32 UR8, UR7, UR5, URZ ;  /* 0x0000000507087299 */ /* 0x000fe2000800063f */
[----:B------:R-:W-:Y:S01]  /*1d400*/  BSSY B0, `(.L_x_812) ;  /* 0x00000cf000007945 */ /* 0x000fe20003800000 */
[----:B------:R-:W-:Y:S01]  /*1d410*/  UMOV UR9, 0x1 ;  /* 0x0000000100097882 */ /* 0x000fe20000000000 */
[----:B------:R-:W-:Y:S01]  /*1d420*/  ULDC UR7, c[0x0][0x10] ;  /* 0x0000040000077ab9 */ /* 0x000fe20000000800 */
[----:B------:R-:W-:Y:S01]  /*1d430*/  USHF.L.U32 UR18, UR9, UR5, URZ ;  /* 0x0000000509127299 */ /* 0x000fe2000800063f */
[----:B------:R-:W-:Y:S01]  /*1d440*/  IMAD.MOV.U32 R16, RZ, RZ, 0x1 ;  /* 0x00000001ff107424 */ /* 0x000fe200078e00ff */
[----:B------:R-:W-:Y:S01]  /*1d450*/  UIMAD.WIDE.U32 UR6, UR6, UR7, URZ ;  /* 0x00000007060672a5 */ /* 0x000fe2000f8e003f */
[----:B------:R-:W-:Y:S01]  /*1d460*/  IMAD.MOV.U32 R6, RZ, RZ, RZ ;  /* 0x000000ffff067224 */ /* 0x000fe200078e00ff */
[----:B------:R-:W-:Y:S01]  /*1d470*/  ULDC UR5, c[0x0][0x14] ;  /* 0x0000050000057ab9 */ /* 0x000fe20000000800 */
[----:B------:R-:W-:Y:S01]  /*1d480*/  ULDC UR4, c[0x0][0x600] ;  /* 0x0001800000047ab9 */ /* 0x000fe20000000800 */
[----:B------:R-:W-:-:S02]  /*1d490*/  UIMAD.WIDE.U32 UR22, UR6, UR5, URZ ;  /* 0x00000005061672a5 */ /* 0x000fc4000f8e003f */
[----:B------:R-:W-:Y:S02]  /*1d4a0*/  UIMAD UR13, UR7, UR5, URZ ;  /* 0x00000005070d72a4 */ /* 0x000fe4000f8e023f */
[----:B------:R-:W-:Y:S02]  /*1d4b0*/  UIADD3 UR4, UR4, -0x1, URZ ;  /* 0xffffffff04047890 */ /* 0x000fe4000fffe03f */
[----:B------:R-:W-:Y:S02]  /*1d4c0*/  ULOP3.LUT UR17, URZ, UR8, URZ, 0x33, !UPT ;  /* 0x000000083f117292 */ /* 0x000fe4000f8e333f */
[----:B------:R-:W-:Y:S01]  /*1d4d0*/  UIADD3 UR13, UR23, UR13, URZ ;  /* 0x0000000d170d7290 */ /* 0x000fe2000fffe03f */
[----:B0-----:R-:W-:Y:S01]  /*1d4e0*/  IADD3 R0, R0, 0x3f, RZ ;  /* 0x0000003f00007810 */ /* 0x001fe20007ffe0ff */
[----:B------:R-:W-:-:S03]  /*1d4f0*/  ULDC.64 UR24, c[0x0][0x198] ;  /* 0x0000660000187ab9 */ /* 0x000fc60000000a00 */
[----:B------:R-:W-:-:S04]  /*1d500*/  SHF.R.S32.HI R3, RZ, 0x1f, R0 ;  /* 0x0000001fff037819 */ /* 0x000fc80000011400 */
[----:B------:R-:W-:Y:S01]  /*1d510*/  LEA.HI R3, R3, R0, RZ, 0x6 ;  /* 0x0000000003037211 */ /* 0x000fe200078f30ff */
[----:B------:R-:W-:Y:S01]  /*1d520*/  IMAD.MOV.U32 R0, RZ, RZ, 0x3000 ;  /* 0x00003000ff007424 */ /* 0x000fe200078e00ff */
[----:B-1----:R-:W-:Y:S02]  /*1d530*/  LOP3.LUT R11, R11, 0x1, RZ, 0xc0, !PT ;  /* 0x000000010b0b7812 */ /* 0x002fe400078ec0ff */
[----:B------:R-:W-:-:S03]  /*1d540*/  SHF.R.S32.HI R7, RZ, 0x6, R3 ;  /* 0x00000006ff077819 */ /* 0x000fc60000011403 */
[----:B------:R-:W-:Y:S01]  /*1d550*/  IMAD R17, R11, R0, 0x12180 ;  /* 0x000121800b117424 */ /* 0x000fe200078e0200 */
[----:B------:R-:W-:Y:S01]  /*1d560*/  MOV R0, 0x1 ;  /* 0x0000000100007802 */ /* 0x000fe20000000f00 */
[----:B------:R-:W-:Y:S01]  /*1d570*/  VIADD R18, R7, 0x1 ;  /* 0x0000000107127836 */ /* 0x000fe20000000000 */
[----:B--2---:R-:W-:-:S07]  /*1d580*/  LOP3.LUT R8, R5, 0x2, RZ, 0xfc, !PT ;  /* 0x0000000205087812 */ /* 0x004fce00078efcff */
.L_x_823:
[----:B------:R-:W-:-:S03]  /*1d590*/  UMOV UR5, 0xffffffff ;  /* 0xffffffff00057882 */ /* 0x000fc60000000000 */
[----:B------:R-:W-:Y:S05]  /*1d5a0*/  BRA.DIV UR5, `(.L_x_813) ;  /* 0x0000001205087947 */ /* 0x000fea000b800000 */
[----:B------:R-:W-:-:S13]  /*1d5b0*/  ELECT P6, URZ, PT ;  /* 0x00000000003f782f */ /* 0x000fda00038c0000 */
.L_x_836:
[----:B------:R-:W0:Y:S01]  /*1d5c0*/  LDC R3, c[0x0][0x28c] ;  /* 0x0000a300ff037b82 */ /* 0x000e220000000800 */
[----:B------:R-:W-:Y:S01]  /*1d5d0*/  BSSY B1, `(.L_x_814) ;  /* 0x000003a000017945 */ /* 0x000fe20003800000 */
[----:B0-----:R-:W-:-:S13]  /*1d5e0*/  ISETP.LT.OR P6, PT, R3, 0x1, !P6 ;  /* 0x000000010300780c */ /* 0x001fda00077c1670 */
[----:B------:R-:W-:Y:S05]  /*1d5f0*/  @P6 BRA `(.L_x_815) ;  /* 0x0000000000dc6947 */ /* 0x000fea0003800000 */
[----:B------:R-:W-:Y:S01]  /*1d600*/  LEA R3, R4, R11, 0x1 ;  /* 0x0000000b04037211 */ /* 0x000fe200078e08ff */
[----:B------:R-:W-:Y:S01]  /*1d610*/  IMAD R2, R2, 0xc0, RZ ;  /* 0x000000c002027824 */ /* 0x000fe200078e02ff */
[----:B------:R-:W-:Y:S01]  /*1d620*/  MOV R9, R0 ;  /* 0x0000000000097202 */ /* 0x000fe20000000f00 */
[----:B------:R-:W-:Y:S02]  /*1d630*/  IMAD.MOV.U32 R4, RZ, RZ, RZ ;  /* 0x000000ffff047224 */ /* 0x000fe400078e00ff */
[----:B------:R-:W-:Y:S02]  /*1d640*/  IMAD R3, R3, 0xc0, RZ ;  /* 0x000000c003037824 */ /* 0x000fe400078e02ff */
[----:B------:R-:W-:Y:S02]  /*1d650*/  IMAD.MOV.U32 R5, RZ, RZ, R18 ;  /* 0x000000ffff057224 */ /* 0x000fe400078e0012 */
[----:B------:R-:W-:-:S07]  /*1d660*/  IMAD.MOV.U32 R12, RZ, RZ, R6 ;  /* 0x000000ffff0c7224 */ /* 0x000fce00078e0006 */
.L_x_818:
[----:B------:R-:W0:Y:S01]  /*1d670*/  S2R R13, SR_CgaCtaId ;  /* 0x00000000000d7919 */ /* 0x000e220000008800 */
[----:B------:R-:W-:Y:S02]  /*1d680*/  MOV R14, 0x400 ;  /* 0x00000400000e7802 */ /* 0x000fe40000000f00 */
[----:B------:R-:W-:Y:S02]  /*1d690*/  SHF.L.U32 R15, R9, 0x1f, RZ ;  /* 0x0000001f090f7819 */ /* 0x000fe400000006ff */
[----:B0-----:R-:W-:-:S05]  /*1d6a0*/  LEA R13, R13, R14, 0x18 ;  /* 0x0000000e0d0d7211 */ /* 0x001fca00078ec0ff */
[----:B------:R-:W-:-:S04]  /*1d6b0*/  IMAD R14, R12, 0x8, R13 ;  /* 0x000000080c0e7824 */ /* 0x000fc800078e020d */
[----:B------:R-:W0:Y:S02]  /*1d6c0*/  SYNCS.PHASECHK.TRANS64.TRYWAIT P0, [R14+URZ+0x30], R15 ;  /* 0x0000300f0e0075a7 */ /* 0x000e24000800017f */
[----:B0-----:R-:W-:Y:S05]  /*1d6d0*/  @!P0 BRA `(.L_x_816) ;  /* 0x0000000c00dc8947 */ /* 0x001fea0003800000 */
.L_x_837:
[----:B------:R-:W1:Y:S02]  /*1d6e0*/  S2R R19, SR_TID.X ;  /* 0x0000000000137919 */ /* 0x000e640000002100 */
[----:B-1----:R-:W-:-:S13]  /*1d6f0*/  LOP3.LUT P0, RZ, R19, 0x7f, RZ, 0xc0, !PT ;  /* 0x0000007f13ff7812 */ /* 0x002fda000780c0ff */
[----:B0-----:R-:W0:Y:S02]  /*1d700*/  @!P0 LDC R15, c[0x0][0x500] ;  /* 0x00014000ff0f8b82 */ /* 0x001e240000000800 */
[----:B0-----:R0:W-:Y:S02]  /*1d710*/  @!P0 SYNCS.ARRIVE.TRANS64 RZ, [R14+URZ], R15 ;  /* 0x0000000f0eff89a7 */ /* 0x0011e4000800003f */
[----:B0-----:R-:W-:-:S04]  /*1d720*/  PRMT R15, R8, 0x9910, RZ ;  /* 0x00009910080f7816 */ /* 0x001fc800000000ff */
[----:B------:R-:W-:-:S13]  /*1d730*/  ISETP.NE.AND P0, PT, R15, 0x2, PT ;  /* 0x000000020f00780c */ /* 0x000fda0003f05270 */
[----:B------:R-:W-:Y:S05]  /*1d740*/  @P0 BRA `(.L_x_817) ;  /* 0x0000000000040947 */ /* 0x000fea0003800000 */
[----:B------:R-:W-:Y:S01]  /*1d750*/  BPT.TRAP 0x1 ;  /* 0x000000040000795c */ /* 0x000fe20000300000 */
.L_x_817:
[----:B------:R-:W-:Y:S01]  /*1d760*/  R2UR UR9, R14 ;  /* 0x000000000e0972ca */ /* 0x000fe200000e0000 */
[C---:B------:R-:W-:Y:S01]  /*1d770*/  IMAD R14, R12.reuse, 0x3000, R13 ;  /* 0x000030000c0e7824 */ /* 0x040fe200078e020d */
[----:B------:R-:W-:Y:S01]  /*1d780*/  R2UR UR19, R13 ;  /* 0x000000000d1372ca */ /* 0x000fe200000e0000 */
[----:B------:R-:W-:Y:S01]  /*1d790*/  IMAD R13, R12, 0x6000, R17 ;  /* 0x000060000c0d7824 */ /* 0x000fe200078e0211 */
[----:B------:R-:W-:Y:S01]  /*1d7a0*/  UIADD3 UR6, UP0, UR24, 0xf0, URZ ;  /* 0x000000f018067890 */ /* 0x000fe2000ff1e03f */
[----:B------:R-:W-:Y:S01]  /*1d7b0*/  VIADD R5, R5, 0xffffffff ;  /* 0xffffffff05057836 */ /* 0x000fe20000000000 */
[----:B------:R-:W-:Y:S01]  /*1d7c0*/  R2UR UR5, R14 ;  /* 0x000000000e0572ca */ /* 0x000fe200000e0000 */
[----:B------:R-:W-:Y:S01]  /*1d7d0*/  UIADD3 UR26, UP1, UR24, 0x1f0, URZ ;  /* 0x000001f0181a7890 */ /* 0x000fe2000ff3e03f */
[----:B------:R-:W-:Y:S01]  /*1d7e0*/  R2UR UR8, R13 ;  /* 0x000000000d0872ca */ /* 0x000fe200000e0000 */
[----:B------:R-:W-:Y:S01]  /*1d7f0*/  UIADD3.X UR7, URZ, UR25, URZ, UP0, !UPT ;  /* 0x000000193f077290 */ /* 0x000fe200087fe43f */
[----:B------:R-:W-:Y:S01]  /*1d800*/  R2UR UR11, R2 ;  /* 0x00000000020b72ca */ /* 0x000fe200000e0000 */
[----:B------:R-:W-:Y:S01]  /*1d810*/  UIADD3.X UR27, URZ, UR25, URZ, UP1, !UPT ;  /* 0x000000193f1b7290 */ /* 0x000fe20008ffe43f */
[----:B------:R-:W-:Y:S01]  /*1d820*/  R2UR UR10, R4 ;  /* 0x00000000040a72ca */ /* 0x000fe200000e0000 */
[----:B------:R-:W-:Y:S01]  /*1d830*/  UMOV UR14, 0x0 ;  /* 0x00000000000e7882 */ /* 0x000fe20000000000 */
[----:B------:R-:W-:Y:S01]  /*1d840*/  R2UR UR12, R10 ;  /* 0x000000000a0c72ca */ /* 0x000fe200000e0000 */
[----:B------:R-:W-:Y:S01]  /*1d850*/  UMOV UR15, 0x10000000 ;  /* 0x10000000000f7882 */ /* 0x000fe20000000000 */
[----:B------:R-:W-:Y:S01]  /*1d860*/  R2UR UR20, R3 ;  /* 0x00000000031472ca */ /* 0x000fe200000e0000 */
[----:B------:R-:W-:Y:S01]  /*1d870*/  UMOV UR21, 0x30000 ;  /* 0x0003000000157882 */ /* 0x000fe20000000000 */
[----:B------:R-:W-:Y:S01]  /*1d880*/  ISETP.GT.AND P1, PT, R5, 0x1, PT ;  /* 0x000000010500780c */ /* 0x000fe20003f24270 */
[----:B------:R-:W-:Y:S01]  /*1d890*/  UIADD3 UR16, UR5, 0x180, URZ ;  /* 0x0000018005107890 */ /* 0x000fe2000fffe03f */
[----:B------:R-:W-:Y:S01]  /*1d8a0*/  IADD3 R12, R12, 0x1, RZ ;  /* 0x000000010c0c7810 */ /* 0x000fe20007ffe0ff */
[----:B------:R-:W-:Y:S01]  /*1d8b0*/  UIADD3 UR5, UR19, UR8, URZ ;  /* 0x0000000813057290 */ /* 0x000fe2000fffe03f */
[----:B------:R-:W-:-:S02]  /*1d8c0*/  VIADD R4, R4, 0x40 ;  /* 0x0000004004047836 */ /* 0x000fc40000000000 */
[C---:B------:R-:W-:Y:S02]  /*1d8d0*/  ISETP.NE.AND P0, PT, R12.reuse, 0x6, PT ;  /* 0x000000060c00780c */ /* 0x040fe40003f05270 */
[----:B------:R-:W-:Y:S02]  /*1d8e0*/  UMOV UR8, UR16 ;  /* 0x0000001000087c82 */ /* 0x000fe40008000000 */
[----:B------:R0:W-:Y:S01]  /*1d8f0*/  UTMALDG.3D [UR8], [UR6], desc[UR14] ;  /* 0x00000e08060075b4 */ /* 0x0001e20008011000 */
[----:B------:R-:W-:Y:S02]  /*1d900*/  SEL R14, RZ, 0x1, P0 ;  /* 0x00000001ff0e7807 */ /* 0x000fe40000000000 */
[----:B------:R-:W-:Y:S02]  /*1d910*/  SEL R12, R12, RZ, P0 ;  /* 0x000000ff0c0c7207 */ /* 0x000fe40000000000 */
[----:B------:R-:W-:Y:S01]  /*1d920*/  LOP3.LUT R9, R9, R14, RZ, 0x3c, !PT ;  /* 0x0000000e09097212 */ /* 0x000fe200078e3cff */
[----:B0-----:R-:W-:Y:S01]  /*1d930*/  UMOV UR11, UR20 ;  /* 0x00000014000b7c82 */ /* 0x001fe20008000000 */
[----:B------:R-:W-:-:S02]  /*1d940*/  UMOV UR8, UR5 ;  /* 0x0000000500087c82 */ /* 0x000fc40008000000 */
[----:B------:R0:W-:Y:S02]  /*1d950*/  UTMALDG.3D.MULTICAST [UR8], [UR26], UR21, desc[UR14] ;  /* 0x00000e081a0073b4 */ /* 0x0001e40008011815 */
[----:B0-----:R-:W-:Y:S05]  /*1d960*/  @P1 BRA `(.L_x_818) ;  /* 0xfffffffc00401947 */ /* 0x001fea000383ffff */
.L_x_815:
[----:B------:R-:W-:Y:S05]  /*1d970*/  BSYNC B1 ;  /* 0x0000000000017941 */ /* 0x000fea0003800000 */
.L_x_814:
[----:B------:R-:W2:Y:S01]  /*1d980*/  LDL.LU R15, [R1+0x308] ;  /* 0x00030800010f7983 */ /* 0x000ea20000300800 */
[----:B------:R-:W-:Y:S01]  /*1d990*/  LOP3.LUT P0, RZ, R16, 0xff, RZ, 0xc0, !PT ;  /* 0x000000ff10ff7812 */ /* 0x000fe2000780c0ff */
[----:B------:R-:W-:Y:S02]  /*1d9a0*/  ULDC.64 UR6, c[0x0][0x650] ;  /* 0x0001940000067ab9 */ /* 0x000fe40000000a00 */
[----:B------:R-:W3:Y:S01]  /*1d9b0*/  LDL.LU R14, [R1+0x30c] ;  /* 0x00030c00010e7983 */ /* 0x000ee20000300800 */
[C---:B------:R-:W-:Y:S01]  /*1d9c0*/  IADD3 R6, R7.reuse, R6, RZ ;  /* 0x0000000607067210 */ /* 0x040fe20007ffe0ff */
[----:B------:R-:W-:Y:S01]  /*1d9d0*/  BSSY B1, `(.L_x_819) ;  /* 0x000006f000017945 */ /* 0x000fe20003800000 */
[----:B------:R-:W-:Y:S01]  /*1d9e0*/  ISETP.GE.U32.AND P1, PT, R7, 0x6, PT ;  /* 0x000000060700780c */ /* 0x000fe20003f26070 */
[----:B------:R-:W-:Y:S01]  /*1d9f0*/  IMAD.MOV.U32 R4, RZ, RZ, -0x1 ;  /* 0xffffffffff047424 */ /* 0x000fe200078e00ff */
[----:B------:R-:W-:Y:S02]  /*1da00*/  MOV R10, 0xffffffff ;  /* 0xffffffff000a7802 */ /* 0x000fe40000000f00 */
[----:B------:R-:W-:-:S03]  /*1da10*/  PRMT R16, RZ, 0x7610, R16 ;  /* 0x00007610ff107816 */ /* 0x000fc60000000010 */
[----:B------:R-:W0:Y:S01]  /*1da20*/  @P0 S2R R3, SR_CgaCtaId ;  /* 0x0000000000030919 */ /* 0x000e220000008800 */
[----:B------:R-:W-:-:S04]  /*1da30*/  @P0 MOV R2, 0x400 ;  /* 0x0000040000020802 */ /* 0x000fc80000000f00 */
[----:B0-----:R-:W-:-:S04]  /*1da40*/  @P0 LEA R2, R3, R2, 0x18 ;  /* 0x0000000203020211 */ /* 0x001fc800078ec0ff */
[----:B------:R0:W-:Y:S01]  /*1da50*/  @P0 SYNCS.ARRIVE.TRANS64.A1T0 RZ, [R2+URZ+0x78], RZ ;  /* 0x000078ff02ff09a7 */ /* 0x0001e2000810003f */
[----:B------:R-:W-:-:S04]  /*1da60*/  ISETP.GT.U32.AND P0, PT, R6, 0x5, PT ;  /* 0x000000050600780c */ /* 0x000fc80003f04070 */
[----:B------:R-:W-:Y:S01]  /*1da70*/  ISETP.LT.U32.AND P0, PT, R7, 0x6, P0 ;  /* 0x000000060700780c */ /* 0x000fe20000701070 */
[----:B0-----:R-:W-:-:S04]  /*1da80*/  IMAD.WIDE.U32 R2, R6, -0x55555555, RZ ;  /* 0xaaaaaaab06027825 */ /* 0x001fc800078e00ff */
[----:B------:R-:W-:Y:S01]  /*1da90*/  IMAD.MOV.U32 R2, RZ, RZ, -0x1 ;  /* 0xffffffffff027424 */ /* 0x000fe200078e00ff */
[----:B------:R-:W-:Y:S02]  /*1daa0*/  SHF.R.U32.HI R5, RZ, 0x2, R3 ;  /* 0x00000002ff057819 */ /* 0x000fe40000011603 */
[----:B------:R-:W-:-:S03]  /*1dab0*/  SEL R3, RZ, 0x1, !P0 ;  /* 0x00000001ff037807 */ /* 0x000fc60004000000 */
[----:B------:R-:W-:Y:S01]  /*1dac0*/  IMAD R6, R5, -0x6, R6 ;  /* 0xfffffffa05067824 */ /* 0x000fe200078e0206 */
[----:B------:R-:W-:Y:S02]  /*1dad0*/  LOP3.LUT R0, R0, R3, RZ, 0x3c, !PT ;  /* 0x0000000300007212 */ /* 0x000fe400078e3cff */
[----:B------:R-:W-:Y:S02]  /*1dae0*/  PRMT R3, RZ, 0x7610, R3 ;  /* 0x00007610ff037816 */ /* 0x000fe40000000003 */
[----:B------:R-:W-:Y:S02]  /*1daf0*/  @P1 LOP3.LUT R0, R0, 0x1, R5, 0x78, !PT ;  /* 0x0000000100001812 */ /* 0x000fe400078e7805 */
[----:B---3--:R-:W-:-:S04]  /*1db00*/  IADD3 R14, P0, R14, UR22, RZ ;  /* 0x000000160e0e7c10 */ /* 0x008fc8000ff1e0ff */
[----:B--2---:R-:W-:Y:S01]  /*1db10*/  IADD3.X R15, R15, UR13, RZ, P0, !PT ;  /* 0x0000000d0f0f7c10 */ /* 0x004fe200087fe4ff */
[----:B------:R0:W-:Y:S01]  /*1db20*/  STL [R1+0x30c], R14 ;  /* 0x00030c0e01007387 */ /* 0x0001e20000100800 */
[----:B------:R-:W-:-:S03]  /*1db30*/  ISETP.GE.U32.AND P0, PT, R14, UR6, PT ;  /* 0x000000060e007c0c */ /* 0x000fc6000bf06070 */
[----:B------:R0:W-:Y:S01]  /*1db40*/  STL [R1+0x308], R15 ;  /* 0x0003080f01007387 */ /* 0x0001e20000100800 */
[----:B------:R-:W-:-:S13]  /*1db50*/  ISETP.GE.U32.AND.EX P0, PT, R15, UR7, PT, P0 ;  /* 0x000000070f007c0c */ /* 0x000fda000bf06100 */
[----:B0-----:R-:W-:Y:S05]  /*1db60*/  @P0 BRA `(.L_x_820) ;  /* 0x0000000400540947 */ /* 0x001fea0003800000 */
[----:B------:R-:W0:Y:S01]  /*1db70*/  S2R R9, SR_CTAID.X ;  /* 0x0000000000097919 */ /* 0x000e220000002500 */
[----:B------:R-:W1:Y:S01]  /*1db80*/  LDC R13, c[0x0][0x65c] ;  /* 0x00019700ff0d7b82 */ /* 0x000e620000000800 */
[----:B------:R-:W-:Y:S01]  /*1db90*/  ULDC UR5, c[0x0][0x150] ;  /* 0x0000540000057ab9 */ /* 0x000fe20000000800 */
[----:B------:R-:W-:Y:S01]  /*1dba0*/  ULDC.64 UR6, c[0x0][0x628] ;  /* 0x00018a0000067ab9 */ /* 0x000fe20000000a00 */
[----:B------:R-:W2:Y:S01]  /*1dbb0*/  S2R R2, SR_CTAID.Y ;  /* 0x0000000000027919 */ /* 0x000ea20000002600 */
[----:B------:R-:W-:Y:S01]  /*1dbc0*/  ISETP.NE.U32.AND P0, PT, RZ, UR6, PT ;  /* 0x00000006ff007c0c */ /* 0x000fe2000bf05070 */
[----:B------:R-:W-:-:S03]  /*1dbd0*/  ULDC UR8, c[0x0][0x630] ;  /* 0x00018c0000087ab9 */ /* 0x000fc60000000800 */
[----:B------:R-:W3:Y:S01]  /*1dbe0*/  LDC R4, c[0x0][0x144] ;  /* 0x00005100ff047b82 */ /* 0x000ee20000000800 */
[----:B------:R-:W-:Y:S02]  /*1dbf0*/  ISETP.NE.AND.EX P0, PT, RZ, UR7, PT, P0 ;  /* 0x00000007ff007c0c */ /* 0x000fe4000bf05300 */
[----:B-1----:R-:W-:Y:S02]  /*1dc00*/  ISETP.NE.AND P2, PT, R13, 0x1, PT ;  /* 0x000000010d00780c */ /* 0x002fe40003f45270 */
[----:B0-----:R-:W-:-:S05]  /*1dc10*/  I2FP.F32.U32 R3, R9 ;  /* 0x0000000900037245 */ /* 0x001fca0000201000 */
[----:B------:R-:W-:Y:S01]  /*1dc20*/  FMUL R5, R3, UR5 ;  /* 0x0000000503057c20 */ /* 0x000fe20008400000 */
[----:B--2---:R-:W-:Y:S01]  /*1dc30*/  I2FP.F32.U32 R3, R2 ;  /* 0x0000000200037245 */ /* 0x004fe20000201000 */
[----:B------:R-:W-:-:S04]  /*1dc40*/  ULDC UR5, c[0x0][0x154] ;  /* 0x0000550000057ab9 */ /* 0x000fc80000000800 */
[----:B------:R-:W-:Y:S01]  /*1dc50*/  FMUL R12, R3, UR5 ;  /* 0x00000005030c7c20 */ /* 0x000fe20008400000 */
[----:B------:R-:W0:Y:S01]  /*1dc60*/  F2I.U32.TRUNC.NTZ R5, R5 ;  /* 0x0000000500057305 */ /* 0x000e22000020f000 */
[----:B------:R-:W1:Y:S07]  /*1dc70*/  LDC R3, c[0x0][0x148] ;  /* 0x00005200ff037b82 */ /* 0x000e6e0000000800 */
[----:B------:R-:W2:Y:S01]  /*1dc80*/  F2I.U32.TRUNC.NTZ R12, R12 ;  /* 0x0000000c000c7305 */ /* 0x000ea2000020f000 */
[----:B0-----:R-:W-:-:S04]  /*1dc90*/  IMAD.MOV R10, RZ, RZ, -R5 ;  /* 0x000000ffff0a7224 */ /* 0x001fc800078e0a05 */
[----:B---3--:R-:W-:Y:S02]  /*1dca0*/  IMAD R9, R4, R10, R9 ;  /* 0x0000000a04097224 */ /* 0x008fe400078e0209 */
[----:B--2---:R-:W-:-:S04]  /*1dcb0*/  IMAD.MOV R4, RZ, RZ, -R12 ;  /* 0x000000ffff047224 */ /* 0x004fc800078e0a0c */
[----:B-1----:R-:W-:Y:S01]  /*1dcc0*/  @P2 IMAD R9, R3, R4, R2 ;  /* 0x0000000403092224 */ /* 0x002fe200078e0202 */
[----:B------:R-:W-:Y:S01]  /*1dcd0*/  MOV R2, R14 ;  /* 0x0000000e00027202 */ /* 0x000fe20000000f00 */
[----:B------:R-:W-:Y:S01]  /*1dce0*/  IMAD.MOV.U32 R3, RZ, RZ, R15 ;  /* 0x000000ffff037224 */ /* 0x000fe200078e000f */
[----:B------:R-:W-:Y:S06]  /*1dcf0*/  @!P0 BRA `(.L_x_821) ;  /* 0x0000000000288947 */ /* 0x000fec0003800000 */
[----:B------:R-:W-:Y:S02]  /*1dd00*/  ULDC UR5, c[0x0][0x634] ;  /* 0x00018d0000057ab9 */ /* 0x000fe40000000800 */
[----:B------:R-:W-:-:S05]  /*1dd10*/  IADD3 R3, P0, R14, UR5, RZ ;  /* 0x000000050e037c10 */ /* 0x000fca000ff1e0ff */
[----:B------:R-:W-:-:S04]  /*1dd20*/  IMAD.X R10, RZ, RZ, R15, P0 ;  /* 0x000000ffff0a7224 */ /* 0x000fc800000e060f */
[----:B------:R-:W-:-:S04]  /*1dd30*/  IMAD.WIDE.U32 R4, R10, UR6, RZ ;  /* 0x000000060a047c25 */ /* 0x000fc8000f8e00ff */
[----:B------:R-:W-:-:S04]  /*1dd40*/  IMAD.WIDE.U32 R4, P0, R3, UR7, R4 ;  /* 0x0000000703047c25 */ /* 0x000fc8000f800004 */
[----:B------:R-:W-:-:S04]  /*1dd50*/  IMAD.WIDE.U32 R2, R3, UR6, RZ ;  /* 0x0000000603027c25 */ /* 0x000fc8000f8e00ff */
[----:B------:R-:W-:Y:S01]  /*1dd60*/  IMAD.MOV.U32 R2, RZ, RZ, R5 ;  /* 0x000000ffff027224 */ /* 0x000fe200078e0005 */
[----:B------:R-:W-:Y:S02]  /*1dd70*/  IADD3 RZ, P1, R3, R4, RZ ;  /* 0x0000000403ff7210 */ /* 0x000fe40007f3e0ff */
[----:B------:R-:W-:-:S03]  /*1dd80*/  IADD3.X R3, RZ, RZ, RZ, P0, !PT ;  /* 0x000000ffff037210 */ /* 0x000fc600007fe4ff */
[----:B------:R-:W-:-:S08]  /*1dd90*/  IMAD.WIDE.U32.X R2, R10, UR7, R2, P1 ;  /* 0x000000070a027c25 */ /* 0x000fd000088e0402 */
.L_x_821:
[--C-:B------:R-:W-:Y:S01]  /*1dda0*/  SHF.R.U64 R10, R2, UR8, R3.reuse ;  /* 0x00000008020a7c19 */ /* 0x100fe20008001203 */
[----:B------:R-:W-:Y:S01]  /*1ddb0*/  ULDC.64 UR6, c[0x0][0x620] ;  /* 0x0001880000067ab9 */ /* 0x000fe20000000a00 */
[----:B------:R-:W-:Y:S01]  /*1ddc0*/  SHF.R.U32.HI R2, RZ, UR8, R3 ;  /* 0x00000008ff027c19 */ /* 0x000fe20008011603 */
[----:B------:R-:W-:Y:S01]  /*1ddd0*/  IMAD.MOV.U32 R3, RZ, RZ, R15 ;  /* 0x000000ffff037224 */ /* 0x000fe200078e000f */
[----:B------:R-:W-:Y:S01]  /*1dde0*/  IADD3 R5, P0, RZ, -R10, RZ ;  /* 0x8000000aff057210 */ /* 0x000fe20007f1e0ff */
[----:B------:R-:W-:-:S04]  /*1ddf0*/  ULDC UR5, c[0x0][0x618] ;  /* 0x0001860000057ab9 */ /* 0x000fc80000000800 */
[----:B------:R-:W-:-:S04]  /*1de00*/  IMAD.X R2, RZ, RZ, ~R2, P0 ;  /* 0x000000ffff027224 */ /* 0x000fc800000e0e02 */
[----:B------:R-:W-:-:S04]  /*1de10*/  IMAD R2, R2, UR6, RZ ;  /* 0x0000000602027c24 */ /* 0x000fc8000f8e02ff */
[----:B------:R-:W-:Y:S01]  /*1de20*/  IMAD R13, R5, UR7, R2 ;  /* 0x00000007050d7c24 */ /* 0x000fe2000f8e0202 */
[----:B------:R-:W-:-:S05]  /*1de30*/  MOV R2, R14 ;  /* 0x0000000e00027202 */ /* 0x000fca0000000f00 */
[----:B------:R-:W-:Y:S01]  /*1de40*/  IMAD.WIDE.U32 R2, R5, UR6, R2 ;  /* 0x0000000605027c25 */ /* 0x000fe2000f8e0002 */
[----:B------:R-:W-:Y:S02]  /*1de50*/  ULDC.64 UR6, c[0x0][0x640] ;  /* 0x0001900000067ab9 */ /* 0x000fe40000000a00 */
[----:B------:R-:W-:Y:S01]  /*1de60*/  ISETP.NE.U32.AND P0, PT, RZ, UR6, PT ;  /* 0x00000006ff007c0c */ /* 0x000fe2000bf05070 */
[----:B------:R-:W-:-:S03]  /*1de70*/  IMAD.IADD R3, R3, 0x1, R13 ;  /* 0x0000000103037824 */ /* 0x000fc600078e020d */
[----:B------:R-:W-:Y:S02]  /*1de80*/  ISETP.NE.AND.EX P0, PT, RZ, UR7, PT, P0 ;  /* 0x00000007ff007c0c */ /* 0x000fe4000bf05300 */
[--C-:B------:R-:W-:Y:S02]  /*1de90*/  SHF.R.U64 R12, R2, UR5, R3.reuse ;  /* 0x00000005020c7c19 */ /* 0x100fe40008001203 */
[----:B------:R-:W-:Y:S01]  /*1dea0*/  SHF.R.U32.HI R3, RZ, UR5, R3 ;  /* 0x00000005ff037c19 */ /* 0x000fe20008011603 */
[----:B------:R-:W-:-:S03]  /*1deb0*/  ULDC UR5, c[0x0][0x608] ;  /* 0x0001820000057ab9 */ /* 0x000fc60000000800 */
[--C-:B------:R-:W-:Y:S02]  /*1dec0*/  SHF.R.U64 R13, R12, UR5, R3.reuse ;  /* 0x000000050c0d7c19 */ /* 0x100fe40008001203 */
[----:B------:R-:W-:Y:S01]  /*1ded0*/  SHF.R.U32.HI R2, RZ, UR5, R3 ;  /* 0x00000005ff027c19 */ /* 0x000fe20008011603 */
[----:B------:R-:W-:-:S03]  /*1dee0*/  ULDC UR5, c[0x0][0x658] ;  /* 0x0001960000057ab9 */ /* 0x000fc60000000800 */
[--C-:B------:R-:W-:Y:S02]  /*1def0*/  SHF.R.U64 R14, R13, UR5, R2.reuse ;  /* 0x000000050d0e7c19 */ /* 0x100fe40008001202 */
[----:B------:R-:W-:Y:S02]  /*1df00*/  SHF.R.U32.HI R3, RZ, UR5, R2 ;  /* 0x00000005ff037c19 */ /* 0x000fe40008011602 */
[----:B------:R-:W-:Y:S01]  /*1df10*/  MOV R2, R14 ;  /* 0x0000000e00027202 */ /* 0x000fe20000000f00 */
[----:B------:R-:W-:Y:S06]  /*1df20*/  @!P0 BRA `(.L_x_822) ;  /* 0x0000000000288947 */ /* 0x000fec0003800000 */
[----:B------:R-:W-:Y:S02]  /*1df30*/  ULDC UR5, c[0x0][0x64c] ;  /* 0x0001930000057ab9 */ /* 0x000fe40000000800 */
[----:B------:R-:W-:-:S05]  /*1df40*/  IADD3 R2, P0, R14, UR5, RZ ;  /* 0x000000050e027c10 */ /* 0x000fca000ff1e0ff */
[----:B------:R-:W-:-:S04]  /*1df50*/  IMAD.X R15, RZ, RZ, R3, P0 ;  /* 0x000000ffff0f7224 */ /* 0x000fc800000e0603 */
[----:B------:R-:W-:-:S04]  /*1df60*/  IMAD.WIDE.U32 R4, R15, UR6, RZ ;  /* 0x000000060f047c25 */ /* 0x000fc8000f8e00ff */
[----:B------:R-:W-:-:S04]  /*1df70*/  IMAD.WIDE.U32 R4, P0, R2, UR7, R4 ;  /* 0x0000000702047c25 */ /* 0x000fc8000f800004 */
[----:B------:R-:W-:Y:S01]  /*1df80*/  IMAD.WIDE.U32 R2, R2, UR6, RZ ;  /* 0x0000000602027c25 */ /* 0x000fe2000f8e00ff */
[----:B------:R-:W-:-:S04]  /*1df90*/  MOV R2, R5 ;  /* 0x0000000500027202 */ /* 0x000fc80000000f00 */
[----:B------:R-:W-:Y:S01]  /*1dfa0*/  IADD3 RZ, P1, R3, R4, RZ ;  /* 0x0000000403ff7210 */ /* 0x000fe20007f3e0ff */
[----:B------:R-:W-:-:S04]  /*1dfb0*/  IMAD.X R3, RZ, RZ, RZ, P0 ;  /* 0x000000ffff037224 */ /* 0x000fc800000e06ff */
[----:B------:R-:W-:-:S08]  /*1dfc0*/  IMAD.WIDE.U32.X R2, R15, UR7, R2, P1 ;  /* 0x000000070f027c25 */ /* 0x000fd000088e0402 */
.L_x_822:
[----:B------:R-:W-:Y:S01]  /*1dfd0*/  ULDC UR5, c[0x0][0x648] ;  /* 0x0001920000057ab9 */ /* 0x000fe20000000800 */
[----:B------:R-:W-:Y:S02]  /*1dfe0*/  LOP3.LUT R13, R13, UR17, RZ, 0xc0, !PT ;  /* 0x000000110d0d7c12 */ /* 0x000fe4000f8ec0ff */
[----:B------:R-:W-:Y:S01]  /*1dff0*/  SHF.R.U64 R2, R2, UR5, R3 ;  /* 0x0000000502027c19 */ /* 0x000fe20008001203 */
[----:B------:R-:W-:-:S04]  /*1e000*/  ULDC UR5, c[0x0][0x638] ;  /* 0x00018e0000057ab9 */ /* 0x000fc80000000800 */
[----:B------:R-:W-:Y:S02]  /*1e010*/  IMAD.MOV R3, RZ, RZ, -R2 ;  /* 0x000000ffff037224 */ /* 0x000fe400078e0a02 */
[----:B------:R-:W-:Y:S02]  /*1e020*/  IMAD R4, R2, UR18, R13 ;  /* 0x0000001202047c24 */ /* 0x000fe4000f8e020d */
[----:B------:R-:W-:Y:S01]  /*1e030*/  IMAD R14, R3, UR5, R14 ;  /* 0x00000005030e7c24 */ /* 0x000fe2000f8e020e */
[----:B------:R-:W-:Y:S01]  /*1e040*/  ULDC UR5, c[0x0][0x610] ;  /* 0x0001840000057ab9 */ /* 0x000fe20000000800 */
[----:B------:R-:W-:Y:S01]  /*1e050*/  LOP3.LUT R3, R12, UR4, RZ, 0xc0, !PT ;  /* 0x000000040c037c12 */ /* 0x000fe2000f8ec0ff */
[----:B------:R-:W-:Y:S01]  /*1e060*/  IMAD R9, R4, UR5, R9 ;  /* 0x0000000504097c24 */ /* 0x000fe2000f8e0209 */
[----:B------:R-:W-:-:S03]  /*1e070*/  ULDC UR5, c[0x0][0x600] ;  /* 0x0001800000057ab9 */ /* 0x000fc60000000800 */
[----:B------:R-:W-:Y:S02]  /*1e080*/  IMAD R14, R14, UR5, R3 ;  /* 0x000000050e0e7c24 */ /* 0x000fe4000f8e0203 */
[----:B------:R-:W-:-:S03]  /*1e090*/  IMAD.MOV.U32 R3, RZ, RZ, 0x1 ;  /* 0x00000001ff037424 */ /* 0x000fc600078e00ff */
[----:B------:R-:W-:Y:S02]  /*1e0a0*/  SEL R4, R14, R9, !P2 ;  /* 0x000000090e047207 */ /* 0x000fe40005000000 */
[----:B------:R-:W-:-:S07]  /*1e0b0*/  SEL R2, R9, R14, !P2 ;  /* 0x0000000e09027207 */ /* 0x000fce0005000000 */
.L_x_820:
[----:B------:R-:W-:Y:S05]  /*1e0c0*/  BSYNC B1 ;  /* 0x0000000000017941 */ /* 0x000fea0003800000 */
.L_x_819:
[----:B------:R-:W-:-:S13]  /*1e0d0*/  LOP3.LUT P0, RZ, R3, 0xff, RZ, 0xc0, !PT ;  /* 0x000000ff03ff7812 */ /* 0x000fda000780c0ff */
[----:B------:R-:W-:Y:S05]  /*1e0e0*/  @P0 BRA `(.L_x_823) ;  /* 0xfffffff400280947 */ /* 0x000fea000383ffff */
[----:B------:R-:W-:Y:S05]  /*1e0f0*/  BSYNC B0 ;  /* 0x0000000000007941 */ /* 0x000fea0003800000 */
.L_x_812:
[----:B------:R-:W-:-:S03]  /*1e100*/  UMOV UR5, 0xffffffff ;  /* 0xffffffff00057882 */ /* 0x000fc60000000000 */
[----:B------:R-:W-:Y:S05]  /*1e110*/  BRA.DIV UR5, `(.L_x_824) ;  /* 0x0000000605607947 */ /* 0x000fea000b800000 */
[----:B------:R-:W-:-:S13]  /*1e120*/  ELECT P6, URZ, PT ;  /* 0x00000000003f782f */ /* 0x000fda00038c0000 */
.L_x_840:
[----:B------:R-:W-:Y:S04]  /*1e130*/  BSSY B0, `(.L_x_825) ;  /* 0x000003e000007945 */ /* 0x000fe80003800000 */
[----:B------:R-:W-:Y:S05]  /*1e140*/  @!P6 BRA `(.L_x_826) ;  /* 0x0000000000f0e947 */ /* 0x000fea0003800000 */
[----:B------:R-:W2:Y:S02]  /*1e150*/  LDL.LU R2, [R1+0x304] ;  /* 0x0003040001027983 */ /* 0x000ea40000300800 */
[----:B--2---:R-:W-:-:S04]  /*1e160*/  LOP3.LUT R2, R2, 0x2, RZ, 0xfc, !PT ;  /* 0x0000000202027812 */ /* 0x004fc800078efcff */
[----:B------:R-:W-:-:S13]  /*1e170*/  ISETP.NE.AND P0, PT, R2, 0x3, PT ;  /* 0x000000030200780c */ /* 0x000fda0003f05270 */
[----:B------:R-:W-:Y:S05]  /*1e180*/  @!P0 BRA `(.L_x_827) ;  /* 0x0000000000048947 */ /* 0x000fea0003800000 */
[----:B------:R-:W-:Y:S01]  /*1e190*/  BPT.TRAP 0x1 ;  /* 0x000000040000795c */ /* 0x000fe20000300000 */
.L_x_827:
[----:B------:R-:W0:Y:S01]  /*1e1a0*/  S2R R3, SR_CgaCtaId ;  /* 0x0000000000037919 */ /* 0x000e220000008800 */
[----:B------:R-:W-:-:S04]  /*1e1b0*/  MOV R2, 0x400 ;  /* 0x0000040000027802 */ /* 0x000fc80000000f00 */
[----:B0-----:R-:W-:Y:S02]  /*1e1c0*/  LEA R3, R3, R2, 0x18 ;  /* 0x0000000203037211 */ /* 0x001fe400078ec0ff */
[----:B------:R-:W-:Y:S02]  /*1e1d0*/  SHF.L.U32 R2, R0, 0x1f, RZ ;  /* 0x0000001f00027819 */ /* 0x000fe400000006ff */
[----:B------:R-:W-:-:S05]  /*1e1e0*/  IADD3 R3, R3, 0x30, RZ ;  /* 0x0000003003037810 */ /* 0x000fca0007ffe0ff */
[----:B------:R-:W-:-:S04]  /*1e1f0*/  IMAD R5, R6, 0x8, R3 ;  /* 0x0000000806057824 */ /* 0x000fc800078e0203 */
[----:B------:R-:W0:Y:S02]  /*1e200*/  SYNCS.PHASECHK.TRANS64.TRYWAIT P0, [R5+URZ], R2 ;  /* 0x00000002050075a7 */ /* 0x000e24000800017f */
[----:B0-----:R-:W-:Y:S05]  /*1e210*/  @!P0 BRA `(.L_x_828) ;  /* 0x0000000400408947 */ /* 0x001fea0003800000 */
.L_x_841:
[----:B------:R-:W-:-:S05]  /*1e220*/  VIADD R6, R6, 0x1 ;  /* 0x0000000106067836 */ /* 0x000fca0000000000 */
[----:B------:R-:W-:-:S04]  /*1e230*/  ISETP.NE.AND P0, PT, R6, 0x6, PT ;  /* 0x000000060600780c */ /* 0x000fc80003f05270 */
[----:B0-----:R-:W-:Y:S02]  /*1e240*/  SEL R5, RZ, 0x1, P0 ;  /* 0x00000001ff057807 */ /* 0x001fe40000000000 */
[----:B------:R-:W-:Y:S02]  /*1e250*/  SEL R6, R6, RZ, P0 ;  /* 0x000000ff06067207 */ /* 0x000fe40000000000 */
[----:B------:R-:W-:Y:S02]  /*1e260*/  LOP3.LUT R5, R0, R5, RZ, 0x3c, !PT ;  /* 0x0000000500057212 */ /* 0x000fe400078e3cff */
[----:B------:R-:W-:Y:S02]  /*1e270*/  LEA R7, R6, R3, 0x3 ;  /* 0x0000000306077211 */ /* 0x000fe400078e18ff */
[----:B------:R-:W-:-:S04]  /*1e280*/  SHF.L.U32 R0, R5, 0x1f, RZ ;  /* 0x0000001f05007819 */ /* 0x000fc800000006ff */
[----:B------:R-:W0:Y:S02]  /*1e290*/  SYNCS.PHASECHK.TRANS64.TRYWAIT P0, [R7+URZ], R0 ;  /* 0x00000000070075a7 */ /* 0x000e24000800017f */
[----:B0-----:R-:W-:Y:S05]  /*1e2a0*/  @!P0 BRA `(.L_x_829) ;  /* 0x0000000400308947 */ /* 0x001fea0003800000 */
.L_x_842:
[----:B0-----:R-:W-:-:S05]  /*1e2b0*/  VIADD R0, R6, 0x1 ;  /* 0x0000000106007836 */ /* 0x001fca0000000000 */
[----:B------:R-:W-:-:S04]  /*1e2c0*/  ISETP.NE.AND P0, PT, R0, 0x6, PT ;  /* 0x000000060000780c */ /* 0x000fc80003f05270 */
[----:B------:R-:W-:Y:S02]  /*1e2d0*/  SEL R2, RZ, 0x1, P0 ;  /* 0x00000001ff027807 */ /* 0x000fe40000000000 */
[----:B------:R-:W-:Y:S02]  /*1e2e0*/  SEL R4, R0, RZ, P0 ;  /* 0x000000ff00047207 */ /* 0x000fe40000000000 */
[----:B------:R-:W-:-:S03]  /*1e2f0*/  LOP3.LUT R5, R5, R2, RZ, 0x3c, !PT ;  /* 0x0000000205057212 */ /* 0x000fc600078e3cff */
[----:B------:R-:W-:Y:S01]  /*1e300*/  IMAD R7, R4, 0x8, R3 ;  /* 0x0000000804077824 */ /* 0x000fe200078e0203 */
[----:B------:R-:W-:-:S04]  /*1e310*/  SHF.L.U32 R0, R5, 0x1f, RZ ;  /* 0x0000001f05007819 */ /* 0x000fc800000006ff */
[----:B------:R-:W0:Y:S02]  /*1e320*/  SYNCS.PHASECHK.TRANS64.TRYWAIT P0, [R7+URZ], R0 ;  /* 0x00000000070075a7 */ /* 0x000e24000800017f */
[----:B0-----:R-:W-:Y:S05]  /*1e330*/  @!P0 BRA `(.L_x_830) ;  /* 0x0000000400208947 */ /* 0x001fea0003800000 */
.L_x_843:
[----:B0-----:R-:W-:-:S04]  /*1e340*/  IADD3 R0, R4, 0x1, RZ ;  /* 0x0000000104007810 */ /* 0x001fc80007ffe0ff */
        /* <DEDUP_REMOVED lines=8> */
.L_x_844:
[----:B0-----:R-:W-:-:S05]  /*1e3d0*/  VIADD R0, R4, 0x1 ;  /* 0x0000000104007836 */ /* 0x001fca0000000000 */
[----:B------:R-:W-:-:S04]  /*1e3e0*/  ISETP.NE.AND P0, PT, R0, 0x6, PT ;  /* 0x000000060000780c */ /* 0x000fc80003f05270 */
[----:B------:R-:W-:Y:S02]  /*1e3f0*/  SEL R2, RZ, 0x1, P0 ;  /* 0x00000001ff027807 */ /* 0x000fe40000000000 */
[----:B------:R-:W-:Y:S02]  /*1e400*/  SEL R4, R0, RZ, P0 ;  /* 0x000000ff00047207 */ /* 0x000fe40000000000 */
[----:B------:R-:W-:Y:S02]  /*1e410*/  LOP3.LUT R5, R5, R2, RZ, 0x3c, !PT ;  /* 0x0000000205057212 */ /* 0x000fe400078e3cff */
[----:B------:R-:W-:Y:S02]  /*1e420*/  LEA R7, R4, R3, 0x3 ;  /* 0x0000000304077211 */ /* 0x000fe400078e18ff */
[----:B------:R-:W-:-:S04]  /*1e430*/  SHF.L.U32 R0, R5, 0x1f, RZ ;  /* 0x0000001f05007819 */ /* 0x000fc800000006ff */
[----:B------:R-:W0:Y:S02]  /*1e440*/  SYNCS.PHASECHK.TRANS64.TRYWAIT P0, [R7+URZ], R0 ;  /* 0x00000000070075a7 */ /* 0x000e24000800017f */
[----:B0-----:R-:W-:Y:S05]  /*1e450*/  @!P0 BRA `(.L_x_832) ;  /* 0x0000000400008947 */ /* 0x001fea0003800000 */
.L_x_845:
[----:B0-----:R-:W-:-:S05]  /*1e460*/  VIADD R0, R4, 0x1 ;  /* 0x0000000104007836 */ /* 0x001fca0000000000 */
[----:B------:R-:W-:-:S04]  /*1e470*/  ISETP.NE.AND P0, PT, R0, 0x6, PT ;  /* 0x000000060000780c */ /* 0x000fc80003f05270 */
[----:B------:R-:W-:Y:S02]  /*1e480*/  SEL R2, RZ, 0x1, P0 ;  /* 0x00000001ff027807 */ /* 0x000fe40000000000 */
[----:B------:R-:W-:Y:S02]  /*1e490*/  SEL R0, R0, RZ, P0 ;  /* 0x000000ff00007207 */ /* 0x000fe40000000000 */
[----:B------:R-:W-:-:S03]  /*1e4a0*/  LOP3.LUT R2, R5, R2, RZ, 0x3c, !PT ;  /* 0x0000000205027212 */ /* 0x000fc600078e3cff */
[----:B------:R-:W-:Y:S01]  /*1e4b0*/  IMAD R3, R0, 0x8, R3 ;  /* 0x0000000800037824 */ /* 0x000fe200078e0203 */
[----:B------:R-:W-:-:S07]  /*1e4c0*/  SHF.L.U32 R0, R2, 0x1f, RZ ;  /* 0x0000001f02007819 */ /* 0x000fce00000006ff */
.L_x_833:
[----:B0-----:R0:W1:Y:S02]  /*1e4d0*/  SYNCS.PHASECHK.TRANS64.TRYWAIT P0, [R3+URZ], R0 ;  /* 0x00000000030075a7 */ /* 0x001064000800017f */
[----:B-1----:R-:W-:Y:S05]  /*1e4e0*/  @!P0 NANOSLEEP.SYNCS 0x989680 ;  /* 0x009896800000895d */ /* 0x002fea0003900000 */
[----:B------:R-:W1:Y:S02]  /*1e4f0*/  @!P0 SYNCS.PHASECHK.TRANS64 P0, [R3+URZ], R0 ;  /* 0x00000000030085a7 */ /* 0x000e64000800007f */
[----:B-1----:R-:W-:Y:S05]  /*1e500*/  @!P0 BRA `(.L_x_833) ;  /* 0xfffffffc00f08947 */ /* 0x002fea000383ffff */
.L_x_826:
[----:B------:R-:W-:Y:S05]  /*1e510*/  BSYNC B0 ;  /* 0x0000000000007941 */ /* 0x000fea0003800000 */
.L_x_825:
[----:B------:R-:W-:Y:S05]  /*1e520*/  EXIT ;  /* 0x000000000000794d */ /* 0x000fea0003800000 */
.L_x_21:
[----:B--2---:R2:W3:Y:S02]  /*1e530*/  SYNCS.PHASECHK.TRANS64.TRYWAIT P1, [R3+URZ], R2 ;  /* 0x00000002030075a7 */ /* 0x0044e4000802017f */
[----:B---3--:R-:W-:Y:S05]  /*1e540*/  @!P1 NANOSLEEP.SYNCS 0x989680 ;  /* 0x009896800000995d */ /* 0x008fea0003900000 */
[----:B------:R-:W3:Y:S02]  /*1e550*/  @!P1 SYNCS.PHASECHK.TRANS64 P1, [R3+URZ], R2 ;  /* 0x00000002030095a7 */ /* 0x000ee4000802007f */
[----:B---3--:R-:W-:Y:S05]  /*1e560*/  @!P1 BRA `(.L_x_21) ;  /* 0xfffffffc00f09947 */ /* 0x008fea000383ffff */
[----:B------:R-:W-:Y:S05]  /*1e570*/  BRA `(.L_x_20) ;  /* 0xfffffe3000287947 */ /* 0x000fea000383ffff */
.L_x_26:
[----:B--2---:R2:W3:Y:S02]  /*1e580*/  SYNCS.PHASECHK.TRANS64.TRYWAIT P1, [R5+URZ], R6 ;  /* 0x00000006050075a7 */ /* 0x0044e4000802017f */
[----:B---3--:R-:W-:Y:S05]  /*1e590*/  @!P1 NANOSLEEP.SYNCS 0x989680 ;  /* 0x009896800000995d */ /* 0x008fea0003900000 */
[----:B------:R-:W3:Y:S02]  /*1e5a0*/  @!P1 SYNCS.PHASECHK.TRANS64 P1, [R5+URZ], R6 ;  /* 0x00000006050095a7 */ /* 0x000ee4000802007f */
[----:B---3--:R-:W-:Y:S05]  /*1e5b0*/  @!P1 BRA `(.L_x_26) ;  /* 0xfffffffc00f09947 */ /* 0x008fea000383ffff */
[----:B------:R-:W-:Y:S05]  /*1e5c0*/  BRA `(.L_x_25) ;  /* 0xfffffe6000d87947 */ /* 0x000fea000383ffff */
.L_x_813:
[----:B------:R-:W-:Y:S01]  /*1e5d0*/  BSSY B1, `(.L_x_834) ;  /* 0x0000006000017945 */ /* 0x000fe20003800000 */
[----:B------:R-:W-:-:S07]  /*1e5e0*/  MOV R15, 0xffffffff ;  /* 0xffffffff000f7802 */ /* 0x000fce0000000f00 */
[----:B------:R-:W-:Y:S05]  /*1e5f0*/  WARPSYNC.COLLECTIVE R15, `(.L_x_835) ;  /* 0x000000000f0c7348 */ /* 0x000fea0003c00000 */
[----:B------:R-:W-:Y:S02]  /*1e600*/  ELECT P6, UR62, PT ;  /* 0x00000000003e782f */ /* 0x000fe400038c0000 */
[----:B------:R-:W-:Y:S01]  /*1e610*/  MOV R14, UR62 ;  /* 0x0000003e000e7c02 */ /* 0x000fe20008000f00 */
[----:B------:R-:W-:Y:S10]  /*1e620*/  ENDCOLLECTIVE ;  /* 0x000000000000791b */ /* 0x000ff40003800000 */
.L_x_835:
[----:B------:R-:W-:Y:S05]  /*1e630*/  BSYNC B1 ;  /* 0x0000000000017941 */ /* 0x000fea0003800000 */
.L_x_834:
[----:B------:R-:W-:Y:S05]  /*1e640*/  BRA `(.L_x_836) ;  /* 0xffffffec00dc7947 */ /* 0x000fea000383ffff */
.L_x_816:
[----:B0-----:R0:W1:Y:S02]  /*1e650*/  SYNCS.PHASECHK.TRANS64.TRYWAIT P0, [R14+URZ+0x30], R15 ;  /* 0x0000300f0e0075a7 */ /* 0x001064000800017f */
[----:B-1----:R-:W-:Y:S05]  /*1e660*/  @!P0 NANOSLEEP.SYNCS 0x989680 ;  /* 0x009896800000895d */ /* 0x002fea0003900000 */
[----:B------:R-:W1:Y:S02]  /*1e670*/  @!P0 SYNCS.PHASECHK.TRANS64 P0, [R14+URZ+0x30], R15 ;  /* 0x0000300f0e0085a7 */ /* 0x000e64000800007f */
[----:B-1----:R-:W-:Y:S05]  /*1e680*/  @!P0 BRA `(.L_x_816) ;  /* 0xfffffffc00f08947 */ /* 0x002fea000383ffff */
[----:B------:R-:W-:Y:S05]  /*1e690*/  BRA `(.L_x_837) ;  /* 0xfffffff000107947 */ /* 0x000fea000383ffff */
.L_x_824:
[----:B------:R-:W-:Y:S01]  /*1e6a0*/  BSSY B0, `(.L_x_838) ;  /* 0x0000006000007945 */ /* 0x000fe20003800000 */
[----:B------:R-:W-:-:S07]  /*1e6b0*/  IMAD.MOV.U32 R15, RZ, RZ, -0x1 ;  /* 0xffffffffff0f7424 */ /* 0x000fce00078e00ff */
[----:B------:R-:W-:Y:S05]  /*1e6c0*/  WARPSYNC.COLLECTIVE R15, `(.L_x_839) ;  /* 0x000000000f0c7348 */ /* 0x000fea0003c00000 */
[----:B------:R-:W-:Y:S02]  /*1e6d0*/  ELECT P6, UR62, PT ;  /* 0x00000000003e782f */ /* 0x000fe400038c0000 */
[----:B------:R-:W-:Y:S01]  /*1e6e0*/  MOV R14, UR62 ;  /* 0x0000003e000e7c02 */ /* 0x000fe20008000f00 */
[----:B------:R-:W-:Y:S10]  /*1e6f0*/  ENDCOLLECTIVE ;  /* 0x000000000000791b */ /* 0x000ff40003800000 */
.L_x_839:
[----:B------:R-:W-:Y:S05]  /*1e700*/  BSYNC B0 ;  /* 0x0000000000007941 */ /* 0x000fea0003800000 */
.L_x_838:
[----:B------:R-:W-:Y:S05]  /*1e710*/  BRA `(.L_x_840) ;  /* 0xfffffff800847947 */ /* 0x000fea000383ffff */
.L_x_828:
[----:B0-----:R0:W1:Y:S02]  /*1e720*/  SYNCS.PHASECHK.TRANS64.TRYWAIT P0, [R5+URZ], R2 ;  /* 0x00000002050075a7 */ /* 0x001064000800017f */
[----:B-1----:R-:W-:Y:S05]  /*1e730*/  @!P0 NANOSLEEP.SYNCS 0x989680 ;  /* 0x009896800000895d */ /* 0x002fea0003900000 */
[----:B------:R-:W1:Y:S02]  /*1e740*/  @!P0 SYNCS.PHASECHK.TRANS64 P0, [R5+URZ], R2 ;  /* 0x00000002050085a7 */ /* 0x000e64000800007f */
[----:B-1----:R-:W-:Y:S05]  /*1e750*/  @!P0 BRA `(.L_x_828) ;  /* 0xfffffffc00f08947 */ /* 0x002fea000383ffff */
[----:B------:R-:W-:Y:S05]  /*1e760*/  BRA `(.L_x_841) ;  /* 0xfffffff800ac7947 */ /* 0x000fea000383ffff */
.L_x_829:
[----:B0-----:R0:W1:Y:S02]  /*1e770*/  SYNCS.PHASECHK.TRANS64.TRYWAIT P0, [R7+URZ], R0 ;  /* 0x00000000070075a7 */ /* 0x001064000800017f */
[----:B-1----:R-:W-:Y:S05]  /*1e780*/  @!P0 NANOSLEEP.SYNCS 0x989680 ;  /* 0x009896800000895d */ /* 0x002fea0003900000 */
[----:B------:R-:W1:Y:S02]  /*1e790*/  @!P0 SYNCS.PHASECHK.TRANS64 P0, [R7+URZ], R0 ;  /* 0x00000000070085a7 */ /* 0x000e64000800007f */
[----:B-1----:R-:W-:Y:S05]  /*1e7a0*/  @!P0 BRA `(.L_x_829) ;  /* 0xfffffffc00f08947 */ /* 0x002fea000383ffff */
[----:B------:R-:W-:Y:S05]  /*1e7b0*/  BRA `(.L_x_842) ;  /* 0xfffffff800bc7947 */ /* 0x000fea000383ffff */
.L_x_830:
[----:B0-----:R0:W1:Y:S02]  /*1e7c0*/  SYNCS.PHASECHK.TRANS64.TRYWAIT P0, [R7+URZ], R0 ;  /* 0x00000000070075a7 */ /* 0x001064000800017f */
[----:B-1----:R-:W-:Y:S05]  /*1e7d0*/  @!P0 NANOSLEEP.SYNCS 0x989680 ;  /* 0x009896800000895d */ /* 0x002fea0003900000 */
[----:B------:R-:W1:Y:S02]  /*1e7e0*/  @!P0 SYNCS.PHASECHK.TRANS64 P0, [R7+URZ], R0 ;  /* 0x00000000070085a7 */ /* 0x000e64000800007f */
[----:B-1----:R-:W-:Y:S05]  /*1e7f0*/  @!P0 BRA `(.L_x_830) ;  /* 0xfffffffc00f08947 */ /* 0x002fea000383ffff */
[----:B------:R-:W-:Y:S05]  /*1e800*/  BRA `(.L_x_843) ;  /* 0xfffffff800cc7947 */ /* 0x000fea000383ffff */
.L_x_831:
[----:B0-----:R0:W1:Y:S02]  /*1e810*/  SYNCS.PHASECHK.TRANS64.TRYWAIT P0, [R7+URZ], R0 ;  /* 0x00000000070075a7 */ /* 0x001064000800017f */
[----:B-1----:R-:W-:Y:S05]  /*1e820*/  @!P0 NANOSLEEP.SYNCS 0x989680 ;  /* 0x009896800000895d */ /* 0x002fea0003900000 */
[----:B------:R-:W1:Y:S02]  /*1e830*/  @!P0 SYNCS.PHASECHK.TRANS64 P0, [R7+URZ], R0 ;  /* 0x00000000070085a7 */ /* 0x000e64000800007f */
[----:B-1----:R-:W-:Y:S05]  /*1e840*/  @!P0 BRA `(.L_x_831) ;  /* 0xfffffffc00f08947 */ /* 0x002fea000383ffff */
[----:B------:R-:W-:Y:S05]  /*1e850*/  BRA `(.L_x_844) ;  /* 0xfffffff800dc7947 */ /* 0x000fea000383ffff */
.L_x_832:
[----:B0-----:R0:W1:Y:S02]  /*1e860*/  SYNCS.PHASECHK.TRANS64.TRYWAIT P0, [R7+URZ], R0 ;  /* 0x00000000070075a7 */ /* 0x001064000800017f */
[----:B-1----:R-:W-:Y:S05]  /*1e870*/  @!P0 NANOSLEEP.SYNCS 0x989680 ;  /* 0x009896800000895d */ /* 0x002fea0003900000 */
[----:B------:R-:W1:Y:S02]  /*1e880*/  @!P0 SYNCS.PHASECHK.TRANS64 P0, [R7+URZ], R0 ;  /* 0x00000000070085a7 */ /* 0x000e64000800007f */
[----:B-1----:R-:W-:Y:S05]  /*1e890*/  @!P0 BRA `(.L_x_832) ;  /* 0xfffffffc00f08947 */ /* 0x002fea000383ffff */
[----:B------:R-:W-:Y:S05]  /*1e8a0*/  BRA `(.L_x_845) ;  /* 0xfffffff800ec7947 */ /* 0x000fea000383ffff */
.L_x_846:
[----:B------:R-:W-:-:S00]  /*1e8b0*/  BRA `(.L_x_846) ;  /* 0xfffffffc00fc7947 */ /* 0x000fc0000383ffff */
[----:B------:R-:W-:-:S00]  /*1e8c0*/  NOP ;  /* 0x0000000000007918 */ /* 0x000fc00000000000 */
        /* <DEDUP_REMOVED lines=11> */
.L_x_847:


//--------------------- .nv.global.init           --------------------------
	.section	.nv.global.init,"aw",@progbits
.nv.global.init:
	.type		$str$22,@object
	.size		$str$22,($str$23 - $str$22)
$str$22:
        /*0000*/ 	.byte	0x6b, 0x5f, 0x74, 0x69, 0x6c, 0x65, 0x5f, 0x63, 0x6f, 0x75, 0x6e, 0x74, 0x20, 0x3e, 0x3d, 0x20
        /*0010*/ 	.byte	0x31, 0x00
	.type		$str$23,@object
	.size		$str$23,(__unnamed_1 - $str$23)
$str$23:
        /*0012*/ 	.byte	0x2f, 0x74, 0x6d, 0x70, 0x2f, 0x63, 0x75, 0x74, 0x6c, 0x61, 0x73, 0x73, 0x5f, 0x73, 0x77, 0x65
        /*0022*/ 	.byte	0x65, 0x70, 0x5f, 0x73, 0x72, 0x63, 0x2f, 0x69, 0x6e, 0x63, 0x6c, 0x75, 0x64, 0x65, 0x2f, 0x63
        /*0032*/ 	.byte	0x75, 0x74, 0x6c, 0x61, 0x73, 0x73, 0x2f, 0x67, 0x65, 0x6d, 0x6d, 0x2f, 0x63, 0x6f, 0x6c, 0x6c
        /*0042*/ 	.byte	0x65, 0x63, 0x74, 0x69, 0x76, 0x65, 0x2f, 0x73, 0x6d, 0x39, 0x30, 0x5f, 0x6d, 0x6d, 0x61, 0x5f
        /*0052*/ 	.byte	0x74, 0x6d, 0x61, 0x5f, 0x67, 0x6d, 0x6d, 0x61, 0x5f, 0x73, 0x73, 0x5f, 0x77, 0x61, 0x72, 0x70
        /*0062*/ 	.byte	0x73, 0x70, 0x65, 0x63, 0x69, 0x61, 0x6c, 0x69, 0x7a, 0x65, 0x64, 0x2e, 0x68, 0x70, 0x70, 0x00
	.type		__unnamed_1,@object
	.size		__unnamed_1,(.L_0 - __unnamed_1)
__unnamed_1:
        /* <DEDUP_REMOVED lines=173> */
        /*0b42*/ 	.byte	0x65, 0x3a, 0x3a, 0x69, 0x64, 0x65, 0x6e, 0x74, 0x69, 0x74, 0x79, 0x5d, 0x00
.L_0:


//--------------------- .nv.shared._ZN7cutlass13device_kernelINS_4gemm6kernel13GemmUniversalIN4cute5tupleIJiiiiEEENS1_10collective13CollectiveMmaINS1_34MainloopSm90TmaGmmaWarpSpecializedILi6ENS5_IJNS4_1CILi2EEENSA_ILi1EEESC_EEENS1_35KernelTmaWarpSpecializedCooperativeEEENS5_IJNSA_ILi192EEENSA_ILi384EEENSA_ILi64EEEEEEaNS5_IJlSC_lEEEaSK_NS4_8TiledMMAINS4_8MMA_AtomIJNS4_4SM904GMMA27MMA_64x192x32_S32S8S8_SS_TNEEEENS4_6LayoutISD_NS5_IJSC_NSA_ILi0EEESS_EEEEENS5_IJNS4_10UnderscoreESV_SV_EEEEENS4_13SM90_TMA_LOADENS4_14ComposedLayoutINS4_7SwizzleILi2ELi4ELi3EEENS4_18smem_ptr_flag_bitsILi8EEENSR_INS5_IJNSA_ILi8EEESI_EEENS5_IJSI_SC_EEEEEEEvNS4_8identityENS4_23SM90_TMA_LOAD_MULTICASTES18_vS19_EENS_8epilogue10collective6detail29Sm90TmaWarpSpecializedAdapterINS1D_15DefaultEpilogueIaSK_SK_NS1C_6thread17LinearCombinationIaLi1EiiLNS1H_9ScaleType4KindE0ELNS_15FloatRoundStyleE2EaEENS1_15EpilogueDefaultEEEEEvvEEEEvNT_6ParamsE --------------------------
	.section	.nv.shared._ZN7cutlass13device_kernelINS_4gemm6kernel13GemmUniversalIN4cute5tupleIJiiiiEEENS1_10collective13CollectiveMmaINS1_34MainloopSm90TmaGmmaWarpSpecializedILi6ENS5_IJNS4_1CILi2EEENSA_ILi1EEESC_EEENS1_35KernelTmaWarpSpecializedCooperativeEEENS5_IJNSA_ILi192EEENSA_ILi384EEENSA_ILi64EEEEEEaNS5_IJlSC_lEEEaSK_NS4_8TiledMMAINS4_8MMA_AtomIJNS4_4SM904GMMA27MMA_64x192x32_S32S8S8_SS_TNEEEENS4_6LayoutISD_NS5_IJSC_NSA_ILi0EEESS_EEEEENS5_IJNS4_10UnderscoreESV_SV_EEEEENS4_13SM90_TMA_LOADENS4_14ComposedLayoutINS4_7SwizzleILi2ELi4ELi3EEENS4_18smem_ptr_flag_bitsILi8EEENSR_INS5_IJNSA_ILi8EEESI_EEENS5_IJSI_SC_EEEEEEEvNS4_8identityENS4_23SM90_TMA_LOAD_MULTICASTES18_vS19_EENS_8epilogue10collective6detail29Sm90TmaWarpSpecializedAdapterINS1D_15DefaultEpilogueIaSK_SK_NS1C_6thread17LinearCombinationIaLi1EiiLNS1H_9ScaleType4KindE0ELNS_15FloatRoundStyleE2EaEENS1_15EpilogueDefaultEEEEEvvEEEEvNT_6ParamsE,"aw",@nobits
	.sectionflags	@""
	.align	16
	.zero		1024


//--------------------- .nv.shared.reserved.0     --------------------------
	.section	.nv.shared.reserved.0,"aw",@nobits
	.weak		__nv_reservedSMEM_offset_0_alias
	.size		__nv_reservedSMEM_offset_0_alias, 0, 0
	.other		__nv_reservedSMEM_offset_0_alias,@"STO_CUDA_RESERVED_SHARED STV_DEFAULT"
__nv_reservedSMEM_offset_0_alias:
	.zero		0


//--------------------- .nv.global                --------------------------
	.section	.nv.global,"aw",@nobits
.nv.global:
	.type		_ZN40_INTERNAL_f74efee1_4_k_cu_adeea5b6_145204cute1_E,@object
	.size		_ZN40_INTERNAL_f74efee1_4_k_cu_adeea5b6_145204cute1_E,(_ZN40_INTERNAL_f74efee1_4_k_cu_adeea5b6_145204cuda3std3__45__cpo6cbeginE - _ZN40_INTERNAL_f74efee1_4_k_cu_adeea5b6_145204cute1_E)
_ZN40_INTERNAL_f74efee1_4_k_cu_adeea5b6_145204cute1_E:
	.zero		1
	.type		_ZN40_INTERNAL_f74efee1_4_k_cu_adeea5b6_145204cuda3std3__45__cpo6cbeginE,@object
	.size		_ZN40_INTERNAL_f74efee1_4_k_cu_adeea5b6_145204cuda3std3__45__cpo6cbeginE,(_ZN40_INTERNAL_f74efee1_4_k_cu_adeea5b6_145204cuda3std3__48in_placeE - _ZN40_INTERNAL_f74efee1_4_k_cu_adeea5b6_145204cuda3std3__45__cpo6cbeginE)
_ZN40_INTERNAL_f74efee1_4_k_cu_adeea5b6_145204cuda3std3__45__cpo6cbeginE:
	.zero		1
	.type		_ZN40_INTERNAL_f74efee1_4_k_cu_adeea5b6_145204cuda3std3__48in_placeE,@object
	.size		_ZN40_INTERNAL_f74efee1_4_k_cu_adeea5b6_145204cuda3std3__48in_placeE,(_ZN40_INTERNAL_f74efee1_4_k_cu_adeea5b6_145204cuda3std6ranges3__45__cpo9iter_moveE - _ZN40_INTERNAL_f74efee1_4_k_cu_adeea5b6_145204cuda3std3__48in_placeE)
_ZN40_INTERNAL_f74efee1_4_k_cu_adeea5b6_145204cuda3std3__48in_placeE:
	.zero		1
	.type		_ZN40_INTERNAL_f74efee1_4_k_cu_adeea5b6_145204cuda3std6ranges3__45__cpo9iter_moveE,@object
	.size		_ZN40_INTERNAL_f74efee1_4_k_cu_adeea5b6_145204cuda3std6ranges3__45__cpo9iter_moveE,(_ZN40_INTERNAL_f74efee1_4_k_cu_adeea5b6_145204cuda3std3__45__cpo5beginE - _ZN40_INTERNAL_f74efee1_4_k_cu_adeea5b6_145204cuda3std6ranges3__45__cpo9iter_moveE)
_ZN40_INTERNAL_f74efee1_4_k_cu_adeea5b6_145204cuda3std6ranges3__45__cpo9iter_moveE:
	.zero		1
	.type		_ZN40_INTERNAL_f74efee1_4_k_cu_adeea5b6_145204cuda3std3__45__cpo5beginE,@object
	.size		_ZN40_INTERNAL_f74efee1_4_k_cu_adeea5b6_145204cuda3std3__45__cpo5beginE,(_ZN40_INTERNAL_f74efee1_4_k_cu_adeea5b6_145204cuda3std3__442_GLOBAL__N__f74efee1_4_k_cu_adeea5b6_145206ignoreE - _ZN40_INTERNAL_f74efee1_4_k_cu_adeea5b6_145204cuda3std3__45__cpo5beginE)
_ZN40_INTERNAL_f74efee1_4_k_cu_adeea5b6_145204cuda3std3__45__cpo5beginE:
	.zero		1
	.type		_ZN40_INTERNAL_f74efee1_4_k_cu_adeea5b6_145204cuda3std3__442_GLOBAL__N__f74efee1_4_k_cu_adeea5b6_145206ignoreE,@object
	.size		_ZN40_INTERNAL_f74efee1_4_k_cu_adeea5b6_145204cuda3std3__442_GLOBAL__N__f74efee1_4_k_cu_adeea5b6_145206ignoreE,(_ZN40_INTERNAL_f74efee1_4_k_cu_adeea5b6_145204cute7productE - _ZN40_INTERNAL_f74efee1_4_k_cu_adeea5b6_145204cuda3std3__442_GLOBAL__N__f74efee1_4_k_cu_adeea5b6_145206ignoreE)
_ZN40_INTERNAL_f74efee1_4_k_cu_adeea5b6_145204cuda3std3__442_GLOBAL__N__f74efee1_4_k_cu_adeea5b6_145206ignoreE:
	.zero		1
	.type		_ZN40_INTERNAL_f74efee1_4_k_cu_adeea5b6_145204cute7productE,@object
	.size		_ZN40_INTERNAL_f74efee1_4_k_cu_adeea5b6_145204cute7productE,(_ZN40_INTERNAL_f74efee1_4_k_cu_adeea5b6_145204cuda3std3__45__cpo3endE - _ZN40_INTERNAL_f74efee1_4_k_cu_adeea5b6_145204cute7productE)
_ZN40_INTERNAL_f74efee1_4_k_cu_adeea5b6_145204cute7productE:
	.zero		1
	.type		_ZN40_INTERNAL_f74efee1_4_k_cu_adeea5b6_145204cuda3std3__45__cpo3endE,@object
	.size		_ZN40_INTERNAL_f74efee1_4_k_cu_adeea5b6_145204cuda3std3__45__cpo3endE,(_ZN40_INTERNAL_f74efee1_4_k_cu_adeea5b6_145204cuda3std3__419piecewise_constructE - _ZN40_INTERNAL_f74efee1_4_k_cu_adeea5b6_145204cuda3std3__45__cpo3endE)
_ZN40_INTERNAL_f74efee1_4_k_cu_adeea5b6_145204cuda3std3__45__cpo3endE:
	.zero		1
	.type		_ZN40_INTERNAL_f74efee1_4_k_cu_adeea5b6_145204cuda3std3__419piecewise_constructE,@object
	.size		_ZN40_INTERNAL_f74efee1_4_k_cu_adeea5b6_145204cuda3std3__419piecewise_constructE,(_ZN40_INTERNAL_f74efee1_4_k_cu_adeea5b6_145204cuda3std3__45__cpo4cendE - _ZN40_INTERNAL_f74efee1_4_k_cu_adeea5b6_145204cuda3std3__419piecewise_constructE)
_ZN40_INTERNAL_f74efee1_4_k_cu_adeea5b6_145204cuda3std3__419piecewise_constructE:
	.zero		1
	.type		_ZN40_INTERNAL_f74efee1_4_k_cu_adeea5b6_145204cuda3std3__45__cpo4cendE,@object
	.size		_ZN40_INTERNAL_f74efee1_4_k_cu_adeea5b6_145204cuda3std3__45__cpo4cendE,(_ZN40_INTERNAL_f74efee1_4_k_cu_adeea5b6_145204cuda3std6ranges3__45__cpo4swapE - _ZN40_INTERNAL_f74efee1_4_k_cu_adeea5b6_145204cuda3std3__45__cpo4cendE)
_ZN40_INTERNAL_f74efee1_4_k_cu_adeea5b6_145204cuda3std3__45__cpo4cendE:
	.zero		1
	.type		_ZN40_INTERNAL_f74efee1_4_k_cu_adeea5b6_145204cuda3std6ranges3__45__cpo4swapE,@object
	.size		_ZN40_INTERNAL_f74efee1_4_k_cu_adeea5b6_145204cuda3std6ranges3__45__cpo4swapE,(.L_8 - _ZN40_INTERNAL_f74efee1_4_k_cu_adeea5b6_145204cuda3std6ranges3__45__cpo4swapE)
_ZN40_INTERNAL_f74efee1_4_k_cu_adeea5b6_145204cuda3std6ranges3__45__cpo4swapE:
	.zero		1
.L_8:


//--------------------- .nv.constant0._ZN7cutlass13device_kernelINS_4gemm6kernel13GemmUniversalIN4cute5tupleIJiiiiEEENS1_10collective13CollectiveMmaINS1_34MainloopSm90TmaGmmaWarpSpecializedILi6ENS5_IJNS4_1CILi2EEENSA_ILi1EEESC_EEENS1_35KernelTmaWarpSpecializedCooperativeEEENS5_IJNSA_ILi192EEENSA_ILi384EEENSA_ILi64EEEEEEaNS5_IJlSC_lEEEaSK_NS4_8TiledMMAINS4_8MMA_AtomIJNS4_4SM904GMMA27MMA_64x192x32_S32S8S8_SS_TNEEEENS4_6LayoutISD_NS5_IJSC_NSA_ILi0EEESS_EEEEENS5_IJNS4_10UnderscoreESV_SV_EEEEENS4_13SM90_TMA_LOADENS4_14ComposedLayoutINS4_7SwizzleILi2ELi4ELi3EEENS4_18smem_ptr_flag_bitsILi8EEENSR_INS5_IJNSA_ILi8EEESI_EEENS5_IJSI_SC_EEEEEEEvNS4_8identityENS4_23SM90_TMA_LOAD_MULTICASTES18_vS19_EENS_8epilogue10collective6detail29Sm90TmaWarpSpecializedAdapterINS1D_15DefaultEpilogueIaSK_SK_NS1C_6thread17LinearCombinationIaLi1EiiLNS1H_9ScaleType4KindE0ELNS_15FloatRoundStyleE2EaEENS1_15EpilogueDefaultEEEEEvvEEEEvNT_6ParamsE --------------------------
	.section	.nv.constant0._ZN7cutlass13device_kernelINS_4gemm6kernel13GemmUniversalIN4cute5tupleIJiiiiEEENS1_10collective13CollectiveMmaINS1_34MainloopSm90TmaGmmaWarpSpecializedILi6ENS5_IJNS4_1CILi2EEENSA_ILi1EEESC_EEENS1_35KernelTmaWarpSpecializedCooperativeEEENS5_IJNSA_ILi192EEENSA_ILi384EEENSA_ILi64EEEEEEaNS5_IJlSC_lEEEaSK_NS4_8TiledMMAINS4_8MMA_AtomIJNS4_4SM904GMMA27MMA_64x192x32_S32S8S8_SS_TNEEEENS4_6LayoutISD_NS5_IJSC_NSA_ILi0EEESS_EEEEENS5_IJNS4_10UnderscoreESV_SV_EEEEENS4_13SM90_TMA_LOADENS4_14ComposedLayoutINS4_7SwizzleILi2ELi4ELi3EEENS4_18smem_ptr_flag_bitsILi8EEENSR_INS5_IJNSA_ILi8EEESI_EEENS5_IJSI_SC_EEEEEEEvNS4_8identityENS4_23SM90_TMA_LOAD_MULTICASTES18_vS19_EENS_8epilogue10collective6detail29Sm90TmaWarpSpecializedAdapterINS1D_15DefaultEpilogueIaSK_SK_NS1C_6thread17LinearCombinationIaLi1EiiLNS1H_9ScaleType4KindE0ELNS_15FloatRoundStyleE2EaEENS1_15EpilogueDefaultEEEEEvvEEEEvNT_6ParamsE,"a",@progbits
	.sectionflags	@""
	.align	4
.nv.constant0._ZN7cutlass13device_kernelINS_4gemm6kernel13GemmUniversalIN4cute5tupleIJiiiiEEENS1_10collective13CollectiveMmaINS1_34MainloopSm90TmaGmmaWarpSpecializedILi6ENS5_IJNS4_1CILi2EEENSA_ILi1EEESC_EEENS1_35KernelTmaWarpSpecializedCooperativeEEENS5_IJNSA_ILi192EEENSA_ILi384EEENSA_ILi64EEEEEEaNS5_IJlSC_lEEEaSK_NS4_8TiledMMAINS4_8MMA_AtomIJNS4_4SM904GMMA27MMA_64x192x32_S32S8S8_SS_TNEEEENS4_6LayoutISD_NS5_IJSC_NSA_ILi0EEESS_EEEEENS5_IJNS4_10UnderscoreESV_SV_EEEEENS4_13SM90_TMA_LOADENS4_14ComposedLayoutINS4_7SwizzleILi2ELi4ELi3EEENS4_18smem_ptr_flag_bitsILi8EEENSR_INS5_IJNSA_ILi8EEESI_EEENS5_IJSI_SC_EEEEEEEvNS4_8identityENS4_23SM90_TMA_LOAD_MULTICASTES18_vS19_EENS_8epilogue10collective6detail29Sm90TmaWarpSpecializedAdapterINS1D_15DefaultEpilogueIaSK_SK_NS1C_6thread17LinearCombinationIaLi1EiiLNS1H_9ScaleType4KindE0ELNS_15FloatRoundStyleE2EaEENS1_15EpilogueDefaultEEEEEvvEEEEvNT_6ParamsE:
	.zero		1664


//--------------------- SYMBOLS --------------------------

	.type		.nv.reservedSmem.offset0,@object
	.size		.nv.reservedSmem.offset0,0x4
	.type		__assertfail,@function
